	.target	sm_90a

	.elftype	@"ET_EXEC"


//--------------------- .note.nv.tkinfo           --------------------------
	.section	.note.nv.tkinfo,"",@"SHT_NOTE"
	.sectionflags	@"SHF_NOTE_NV_TKINFO"
	.tkinfo
        /*0018*/ 	.word	0x00000002
        /*0030*/ 	.string	""
        /*0030*/ 	.string	"ptxas"
        /*0030*/ 	.string	"Cuda compilation tools, release 13.0, V13.0.88"
        /*0030*/ 	.string	"Build cuda_13.0.r13.0/compiler.36424714_0"
        /*0030*/ 	.string	"-arch sm_90a -m 64 "



//--------------------- .note.nv.cuinfo           --------------------------
	.section	.note.nv.cuinfo,"",@"SHT_NOTE"
	.sectionflags	@"SHF_NOTE_NV_CUINFO"
        /*0018*/ 	.short	0x0002
        /*001a*/ 	.short	0x005a
        /*001c*/ 	.short	0x0082
	.zero		2


//--------------------- .nv.info                  --------------------------
	.section	.nv.info,"",@"SHT_CUDA_INFO"
	.align	4


	//----- nvinfo : EIATTR_REGCOUNT
	.align		4
        /*0000*/ 	.byte	0x04, 0x2f
        /*0002*/ 	.short	(.L_12 - .L_11)
	.align		4
.L_11:
        /*0004*/ 	.word	index@(_ZN5flash25flash_bwd_dot_do_o_kernelILb1E23Flash_bwd_kernel_traitsILi96ELi64ELi128ELi8ELi2ELi4ELi4ELb0ELb0EN7cutlass6half_tE19Flash_kernel_traitsILi96ELi64ELi128ELi8ES3_EEEEvNS_16Flash_bwd_paramsE)
        /*0008*/ 	.word	0x0000002d


	//----- nvinfo : EIATTR_FRAME_SIZE
	.align		4
.L_12:
        /*000c*/ 	.byte	0x04, 0x11
        /*000e*/ 	.short	(.L_14 - .L_13)
	.align		4
.L_13:
        /*0010*/ 	.word	index@(_ZN5flash25flash_bwd_dot_do_o_kernelILb1E23Flash_bwd_kernel_traitsILi96ELi64ELi128ELi8ELi2ELi4ELi4ELb0ELb0EN7cutlass6half_tE19Flash_kernel_traitsILi96ELi64ELi128ELi8ES3_EEEEvNS_16Flash_bwd_paramsE)
        /*0014*/ 	.word	0x00000000


	//----- nvinfo : EIATTR_REGCOUNT
	.align		4
.L_14:
        /*0018*/ 	.byte	0x04, 0x2f
        /*001a*/ 	.short	(.L_16 - .L_15)
	.align		4
.L_15:
        /*001c*/ 	.word	index@(_ZN5flash25flash_bwd_dot_do_o_kernelILb0E23Flash_bwd_kernel_traitsILi96ELi64ELi128ELi8ELi2ELi4ELi4ELb0ELb0EN7cutlass6half_tE19Flash_kernel_traitsILi96ELi64ELi128ELi8ES3_EEEEvNS_16Flash_bwd_paramsE)
        /*0020*/ 	.word	0x0000002b


	//----- nvinfo : EIATTR_FRAME_SIZE
	.align		4
.L_16:
        /*0024*/ 	.byte	0x04, 0x11
        /*0026*/ 	.short	(.L_18 - .L_17)
	.align		4
.L_17:
        /*0028*/ 	.word	index@(_ZN5flash25flash_bwd_dot_do_o_kernelILb0E23Flash_bwd_kernel_traitsILi96ELi64ELi128ELi8ELi2ELi4ELi4ELb0ELb0EN7cutlass6half_tE19Flash_kernel_traitsILi96ELi64ELi128ELi8ES3_EEEEvNS_16Flash_bwd_paramsE)
        /*002c*/ 	.word	0x00000000


	//----- nvinfo : EIATTR_REGCOUNT
	.align		4
.L_18:
        /*0030*/ 	.byte	0x04, 0x2f
        /*0032*/ 	.short	(.L_20 - .L_19)
	.align		4
.L_19:
        /*0034*/ 	.word	index@(_ZN5flash44flash_bwd_dq_dk_dv_loop_seqk_parallel_kernelI23Flash_bwd_kernel_traitsILi96ELi64ELi128ELi8ELi2ELi4ELi4ELb0ELb0EN7cutlass6half_tE19Flash_kernel_traitsILi96ELi64ELi128ELi8ES3_EELb0ELb1ELb0ELb1ELb0ELb0ELb1EEEvNS_16Flash_bwd_paramsE)
        /*0038*/ 	.word	0x000000ff


	//----- nvinfo : EIATTR_FRAME_SIZE
	.align		4
.L_20:
        /*003c*/ 	.byte	0x04, 0x11
        /*003e*/ 	.short	(.L_22 - .L_21)
	.align		4
.L_21:
        /*0040*/ 	.word	index@(_ZN5flash44flash_bwd_dq_dk_dv_loop_seqk_parallel_kernelI23Flash_bwd_kernel_traitsILi96ELi64ELi128ELi8ELi2ELi4ELi4ELb0ELb0EN7cutlass6half_tE19Flash_kernel_traitsILi96ELi64ELi128ELi8ES3_EELb0ELb1ELb0ELb1ELb0ELb0ELb1EEEvNS_16Flash_bwd_paramsE)
        /*0044*/ 	.word	0x00000028


	//----- nvinfo : EIATTR_REGCOUNT
	.align		4
.L_22:
        /*0048*/ 	.byte	0x04, 0x2f
        /*004a*/ 	.short	(.L_24 - .L_23)
	.align		4
.L_23:
        /*004c*/ 	.word	index@(_ZN5flash44flash_bwd_dq_dk_dv_loop_seqk_parallel_kernelI23Flash_bwd_kernel_traitsILi96ELi64ELi128ELi8ELi2ELi4ELi4ELb0ELb0EN7cutlass6half_tE19Flash_kernel_traitsILi96ELi64ELi128ELi8ES3_EELb1ELb1ELb0ELb1ELb0ELb0ELb0EEEvNS_16Flash_bwd_paramsE)
        /*0050*/ 	.word	0x000000ff


	//----- nvinfo : EIATTR_FRAME_SIZE
	.align		4
.L_24:
        /*0054*/ 	.byte	0x04, 0x11
        /*0056*/ 	.short	(.L_26 - .L_25)
	.align		4
.L_25:
        /*0058*/ 	.word	index@(_ZN5flash44flash_bwd_dq_dk_dv_loop_seqk_parallel_kernelI23Flash_bwd_kernel_traitsILi96ELi64ELi128ELi8ELi2ELi4ELi4ELb0ELb0EN7cutlass6half_tE19Flash_kernel_traitsILi96ELi64ELi128ELi8ES3_EELb1ELb1ELb0ELb1ELb0ELb0ELb0EEEvNS_16Flash_bwd_paramsE)
        /*005c*/ 	.word	0x00000000


	//----- nvinfo : EIATTR_REGCOUNT
	.align		4
.L_26:
        /*0060*/ 	.byte	0x04, 0x2f
        /*0062*/ 	.short	(.L_28 - .L_27)
	.align		4
.L_27:
        /*0064*/ 	.word	index@(_ZN5flash44flash_bwd_dq_dk_dv_loop_seqk_parallel_kernelI23Flash_bwd_kernel_traitsILi96ELi64ELi128ELi8ELi2ELi4ELi4ELb0ELb0EN7cutlass6half_tE19Flash_kernel_traitsILi96ELi64ELi128ELi8ES3_EELb0ELb1ELb0ELb0ELb0ELb1ELb1EEEvNS_16Flash_bwd_paramsE)
        /*0068*/ 	.word	0x000000ff


	//----- nvinfo : EIATTR_FRAME_SIZE
	.align		4
.L_28:
        /*006c*/ 	.byte	0x04, 0x11
        /*006e*/ 	.short	(.L_30 - .L_29)
	.align		4
.L_29:
        /*0070*/ 	.word	index@(_ZN5flash44flash_bwd_dq_dk_dv_loop_seqk_parallel_kernelI23Flash_bwd_kernel_traitsILi96ELi64ELi128ELi8ELi2ELi4ELi4ELb0ELb0EN7cutlass6half_tE19Flash_kernel_traitsILi96ELi64ELi128ELi8ES3_EELb0ELb1ELb0ELb0ELb0ELb1ELb1EEEvNS_16Flash_bwd_paramsE)
        /*0074*/ 	.word	0x00000008


	//----- nvinfo : EIATTR_REGCOUNT
	.align		4
.L_30:
        /*0078*/ 	.byte	0x04, 0x2f
        /*007a*/ 	.short	(.L_32 - .L_31)
	.align		4
.L_31:
        /*007c*/ 	.word	index@(_ZN5flash44flash_bwd_dq_dk_dv_loop_seqk_parallel_kernelI23Flash_bwd_kernel_traitsILi96ELi64ELi128ELi8ELi2ELi4ELi4ELb0ELb0EN7cutlass6half_tE19Flash_kernel_traitsILi96ELi64ELi128ELi8ES3_EELb1ELb1ELb0ELb0ELb0ELb1ELb0EEEvNS_16Flash_bwd_paramsE)
        /*0080*/ 	.word	0x000000ff


	//----- nvinfo : EIATTR_FRAME_SIZE
	.align		4
.L_32:
        /*0084*/ 	.byte	0x04, 0x11
        /*0086*/ 	.short	(.L_34 - .L_33)
	.align		4
.L_33:
        /*0088*/ 	.word	index@(_ZN5flash44flash_bwd_dq_dk_dv_loop_seqk_parallel_kernelI23Flash_bwd_kernel_traitsILi96ELi64ELi128ELi8ELi2ELi4ELi4ELb0ELb0EN7cutlass6half_tE19Flash_kernel_traitsILi96ELi64ELi128ELi8ES3_EELb1ELb1ELb0ELb0ELb0ELb1ELb0EEEvNS_16Flash_bwd_paramsE)
        /*008c*/ 	.word	0x00000000


	//----- nvinfo : EIATTR_REGCOUNT
	.align		4
.L_34:
        /*0090*/ 	.byte	0x04, 0x2f
        /*0092*/ 	.short	(.L_36 - .L_35)
	.align		4
.L_35:
        /*0094*/ 	.word	index@(_ZN5flash44flash_bwd_dq_dk_dv_loop_seqk_parallel_kernelI23Flash_bwd_kernel_traitsILi96ELi64ELi128ELi8ELi2ELi4ELi4ELb0ELb0EN7cutlass6half_tE19Flash_kernel_traitsILi96ELi64ELi128ELi8ES3_EELb0ELb1ELb0ELb0ELb1ELb1ELb1EEEvNS_16Flash_bwd_paramsE)
        /*0098*/ 	.word	0x000000ff


	//----- nvinfo : EIATTR_FRAME_SIZE
	.align		4
.L_36:
        /*009c*/ 	.byte	0x04, 0x11
        /*009e*/ 	.short	(.L_38 - .L_37)
	.align		4
.L_37:
        /*00a0*/ 	.word	index@(_ZN5flash44flash_bwd_dq_dk_dv_loop_seqk_parallel_kernelI23Flash_bwd_kernel_traitsILi96ELi64ELi128ELi8ELi2ELi4ELi4ELb0ELb0EN7cutlass6half_tE19Flash_kernel_traitsILi96ELi64ELi128ELi8ES3_EELb0ELb1ELb0ELb0ELb1ELb1ELb1EEEvNS_16Flash_bwd_paramsE)
        /*00a4*/ 	.word	0x00000000


	//----- nvinfo : EIATTR_REGCOUNT
	.align		4
.L_38:
        /*00a8*/ 	.byte	0x04, 0x2f
        /*00aa*/ 	.short	(.L_40 - .L_39)
	.align		4
.L_39:
        /*00ac*/ 	.word	index@(_ZN5flash44flash_bwd_dq_dk_dv_loop_seqk_parallel_kernelI23Flash_bwd_kernel_traitsILi96ELi64ELi128ELi8ELi2ELi4ELi4ELb0ELb0EN7cutlass6half_tE19Flash_kernel_traitsILi96ELi64ELi128ELi8ES3_EELb1ELb1ELb0ELb0ELb1ELb1ELb0EEEvNS_16Flash_bwd_paramsE)
        /*00b0*/ 	.word	0x000000ff


	//----- nvinfo : EIATTR_FRAME_SIZE
	.align		4
.L_40:
        /*00b4*/ 	.byte	0x04, 0x11
        /*00b6*/ 	.short	(.L_42 - .L_41)
	.align		4
.L_41:
        /*00b8*/ 	.word	index@(_ZN5flash44flash_bwd_dq_dk_dv_loop_seqk_parallel_kernelI23Flash_bwd_kernel_traitsILi96ELi64ELi128ELi8ELi2ELi4ELi4ELb0ELb0EN7cutlass6half_tE19Flash_kernel_traitsILi96ELi64ELi128ELi8ES3_EELb1ELb1ELb0ELb0ELb1ELb1ELb0EEEvNS_16Flash_bwd_paramsE)
        /*00bc*/ 	.word	0x00000000


	//----- nvinfo : EIATTR_REGCOUNT
	.align		4
.L_42:
        /*00c0*/ 	.byte	0x04, 0x2f
        /*00c2*/ 	.short	(.L_44 - .L_43)
	.align		4
.L_43:
        /*00c4*/ 	.word	index@(_ZN5flash44flash_bwd_dq_dk_dv_loop_seqk_parallel_kernelI23Flash_bwd_kernel_traitsILi96ELi64ELi128ELi8ELi2ELi4ELi4ELb0ELb0EN7cutlass6half_tE19Flash_kernel_traitsILi96ELi64ELi128ELi8ES3_EELb0ELb1ELb0ELb0ELb0ELb0ELb1EEEvNS_16Flash_bwd_paramsE)
        /*00c8*/ 	.word	0x000000ff


	//----- nvinfo : EIATTR_FRAME_SIZE
	.align		4
.L_44:
        /*00cc*/ 	.byte	0x04, 0x11
        /*00ce*/ 	.short	(.L_46 - .L_45)
	.align		4
.L_45:
        /*00d0*/ 	.word	index@(_ZN5flash44flash_bwd_dq_dk_dv_loop_seqk_parallel_kernelI23Flash_bwd_kernel_traitsILi96ELi64ELi128ELi8ELi2ELi4ELi4ELb0ELb0EN7cutlass6half_tE19Flash_kernel_traitsILi96ELi64ELi128ELi8ES3_EELb0ELb1ELb0ELb0ELb0ELb0ELb1EEEvNS_16Flash_bwd_paramsE)
        /*00d4*/ 	.word	0x00000008


	//----- nvinfo : EIATTR_REGCOUNT
	.align		4
.L_46:
        /*00d8*/ 	.byte	0x04, 0x2f
        /*00da*/ 	.short	(.L_48 - .L_47)
	.align		4
.L_47:
        /*00dc*/ 	.word	index@(_ZN5flash44flash_bwd_dq_dk_dv_loop_seqk_parallel_kernelI23Flash_bwd_kernel_traitsILi96ELi64ELi128ELi8ELi2ELi4ELi4ELb0ELb0EN7cutlass6half_tE19Flash_kernel_traitsILi96ELi64ELi128ELi8ES3_EELb1ELb1ELb0ELb0ELb0ELb0ELb0EEEvNS_16Flash_bwd_paramsE)
        /*00e0*/ 	.word	0x000000ff


	//----- nvinfo : EIATTR_FRAME_SIZE
	.align		4
.L_48:
        /*00e4*/ 	.byte	0x04, 0x11
        /*00e6*/ 	.short	(.L_50 - .L_49)
	.align		4
.L_49:
        /*00e8*/ 	.word	index@(_ZN5flash44flash_bwd_dq_dk_dv_loop_seqk_parallel_kernelI23Flash_bwd_kernel_traitsILi96ELi64ELi128ELi8ELi2ELi4ELi4ELb0ELb0EN7cutlass6half_tE19Flash_kernel_traitsILi96ELi64ELi128ELi8ES3_EELb1ELb1ELb0ELb0ELb0ELb0ELb0EEEvNS_16Flash_bwd_paramsE)
        /*00ec*/ 	.word	0x00000000


	//----- nvinfo : EIATTR_REGCOUNT
	.align		4
.L_50:
        /*00f0*/ 	.byte	0x04, 0x2f
        /*00f2*/ 	.short	(.L_52 - .L_51)
	.align		4
.L_51:
        /*00f4*/ 	.word	index@(_ZN5flash27flash_bwd_convert_dq_kernelI23Flash_bwd_kernel_traitsILi96ELi64ELi128ELi8ELi2ELi4ELi4ELb0ELb0EN7cutlass6half_tE19Flash_kernel_traitsILi96ELi64ELi128ELi8ES3_EEEEvNS_16Flash_bwd_paramsEi)
        /*00f8*/ 	.word	0x00000038


	//----- nvinfo : EIATTR_FRAME_SIZE
	.align		4
.L_52:
        /*00fc*/ 	.byte	0x04, 0x11
        /*00fe*/ 	.short	(.L_54 - .L_53)
	.align		4
.L_53:
        /*0100*/ 	.word	index@(_ZN5flash27flash_bwd_convert_dq_kernelI23Flash_bwd_kernel_traitsILi96ELi64ELi128ELi8ELi2ELi4ELi4ELb0ELb0EN7cutlass6half_tE19Flash_kernel_traitsILi96ELi64ELi128ELi8ES3_EEEEvNS_16Flash_bwd_paramsEi)
        /*0104*/ 	.word	0x00000000


	//----- nvinfo : EIATTR_REGCOUNT
	.align		4
.L_54:
        /*0108*/ 	.byte	0x04, 0x2f
        /*010a*/ 	.short	(.L_56 - .L_55)
	.align		4
.L_55:
        /*010c*/ 	.word	index@(_ZN5flash25flash_bwd_dot_do_o_kernelILb1E23Flash_bwd_kernel_traitsILi96ELi64ELi128ELi8ELi2ELi4ELi4ELb1ELb0EN7cutlass6half_tE19Flash_kernel_traitsILi96ELi64ELi128ELi8ES3_EEEEvNS_16Flash_bwd_paramsE)
        /*0110*/ 	.word	0x0000002d


	//----- nvinfo : EIATTR_FRAME_SIZE
	.align		4
.L_56:
        /*0114*/ 	.byte	0x04, 0x11
        /*0116*/ 	.short	(.L_58 - .L_57)
	.align		4
.L_57:
        /*0118*/ 	.word	index@(_ZN5flash25flash_bwd_dot_do_o_kernelILb1E23Flash_bwd_kernel_traitsILi96ELi64ELi128ELi8ELi2ELi4ELi4ELb1ELb0EN7cutlass6half_tE19Flash_kernel_traitsILi96ELi64ELi128ELi8ES3_EEEEvNS_16Flash_bwd_paramsE)
        /*011c*/ 	.word	0x00000000


	//----- nvinfo : EIATTR_REGCOUNT
	.align		4
.L_58:
        /*0120*/ 	.byte	0x04, 0x2f
        /*0122*/ 	.short	(.L_60 - .L_59)
	.align		4
.L_59:
        /*0124*/ 	.word	index@(_ZN5flash25flash_bwd_dot_do_o_kernelILb0E23Flash_bwd_kernel_traitsILi96ELi64ELi128ELi8ELi2ELi4ELi4ELb1ELb0EN7cutlass6half_tE19Flash_kernel_traitsILi96ELi64ELi128ELi8ES3_EEEEvNS_16Flash_bwd_paramsE)
        /*0128*/ 	.word	0x0000002b


	//----- nvinfo : EIATTR_FRAME_SIZE
	.align		4
.L_60:
        /*012c*/ 	.byte	0x04, 0x11
        /*012e*/ 	.short	(.L_62 - .L_61)
	.align		4
.L_61:
        /*0130*/ 	.word	index@(_ZN5flash25flash_bwd_dot_do_o_kernelILb0E23Flash_bwd_kernel_traitsILi96ELi64ELi128ELi8ELi2ELi4ELi4ELb1ELb0EN7cutlass6half_tE19Flash_kernel_traitsILi96ELi64ELi128ELi8ES3_EEEEvNS_16Flash_bwd_paramsE)
        /*0134*/ 	.word	0x00000000


	//----- nvinfo : EIATTR_REGCOUNT
	.align		4
.L_62:
        /*0138*/ 	.byte	0x04, 0x2f
        /*013a*/ 	.short	(.L_64 - .L_63)
	.align		4
.L_63:
        /*013c*/ 	.word	index@(_ZN5flash44flash_bwd_dq_dk_dv_loop_seqk_parallel_kernelI23Flash_bwd_kernel_traitsILi96ELi64ELi128ELi8ELi2ELi4ELi4ELb1ELb0EN7cutlass6half_tE19Flash_kernel_traitsILi96ELi64ELi128ELi8ES3_EELb0ELb1ELb0ELb1ELb0ELb0ELb1EEEvNS_16Flash_bwd_paramsE)
        /*0140*/ 	.word	0x000000ff


	//----- nvinfo : EIATTR_FRAME_SIZE
	.align		4
.L_64:
        /*0144*/ 	.byte	0x04, 0x11
        /*0146*/ 	.short	(.L_66 - .L_65)
	.align		4
.L_65:
        /*0148*/ 	.word	index@(_ZN5flash44flash_bwd_dq_dk_dv_loop_seqk_parallel_kernelI23Flash_bwd_kernel_traitsILi96ELi64ELi128ELi8ELi2ELi4ELi4ELb1ELb0EN7cutlass6half_tE19Flash_kernel_traitsILi96ELi64ELi128ELi8ES3_EELb0ELb1ELb0ELb1ELb0ELb0ELb1EEEvNS_16Flash_bwd_paramsE)
        /*014c*/ 	.word	0x000000e8


	//----- nvinfo : EIATTR_REGCOUNT
	.align		4
.L_66:
        /*0150*/ 	.byte	0x04, 0x2f
        /*0152*/ 	.short	(.L_68 - .L_67)
	.align		4
.L_67:
        /*0154*/ 	.word	index@(_ZN5flash44flash_bwd_dq_dk_dv_loop_seqk_parallel_kernelI23Flash_bwd_kernel_traitsILi96ELi64ELi128ELi8ELi2ELi4ELi4ELb1ELb0EN7cutlass6half_tE19Flash_kernel_traitsILi96ELi64ELi128ELi8ES3_EELb1ELb1ELb0ELb1ELb0ELb0ELb0EEEvNS_16Flash_bwd_paramsE)
        /*0158*/ 	.word	0x000000ff


	//----- nvinfo : EIATTR_FRAME_SIZE
	.align		4
.L_68:
        /*015c*/ 	.byte	0x04, 0x11
        /*015e*/ 	.short	(.L_70 - .L_69)
	.align		4
.L_69:
        /*0160*/ 	.word	index@(_ZN5flash44flash_bwd_dq_dk_dv_loop_seqk_parallel_kernelI23Flash_bwd_kernel_traitsILi96ELi64ELi128ELi8ELi2ELi4ELi4ELb1ELb0EN7cutlass6half_tE19Flash_kernel_traitsILi96ELi64ELi128ELi8ES3_EELb1ELb1ELb0ELb1ELb0ELb0ELb0EEEvNS_16Flash_bwd_paramsE)
        /*0164*/ 	.word	0x00000070


	//----- nvinfo : EIATTR_REGCOUNT
	.align		4
.L_70:
        /*0168*/ 	.byte	0x04, 0x2f
        /*016a*/ 	.short	(.L_72 - .L_71)
	.align		4
.L_71:
        /*016c*/ 	.word	index@(_ZN5flash44flash_bwd_dq_dk_dv_loop_seqk_parallel_kernelI23Flash_bwd_kernel_traitsILi96ELi64ELi128ELi8ELi2ELi4ELi4ELb1ELb0EN7cutlass6half_tE19Flash_kernel_traitsILi96ELi64ELi128ELi8ES3_EELb0ELb1ELb0ELb0ELb0ELb1ELb1EEEvNS_16Flash_bwd_paramsE)
        /*0170*/ 	.word	0x000000ff


	//----- nvinfo : EIATTR_FRAME_SIZE
	.align		4
.L_72:
        /*0174*/ 	.byte	0x04, 0x11
        /*0176*/ 	.short	(.L_74 - .L_73)
	.align		4
.L_73:
        /*0178*/ 	.word	index@(_ZN5flash44flash_bwd_dq_dk_dv_loop_seqk_parallel_kernelI23Flash_bwd_kernel_traitsILi96ELi64ELi128ELi8ELi2ELi4ELi4ELb1ELb0EN7cutlass6half_tE19Flash_kernel_traitsILi96ELi64ELi128ELi8ES3_EELb0ELb1ELb0ELb0ELb0ELb1ELb1EEEvNS_16Flash_bwd_paramsE)
        /*017c*/ 	.word	0x000000c0


	//----- nvinfo : EIATTR_REGCOUNT
	.align		4
.L_74:
        /*0180*/ 	.byte	0x04, 0x2f
        /*0182*/ 	.short	(.L_76 - .L_75)
	.align		4
.L_75:
        /*0184*/ 	.word	index@(_ZN5flash44flash_bwd_dq_dk_dv_loop_seqk_parallel_kernelI23Flash_bwd_kernel_traitsILi96ELi64ELi128ELi8ELi2ELi4ELi4ELb1ELb0EN7cutlass6half_tE19Flash_kernel_traitsILi96ELi64ELi128ELi8ES3_EELb1ELb1ELb0ELb0ELb0ELb1ELb0EEEvNS_16Flash_bwd_paramsE)
        /*0188*/ 	.word	0x000000ff


	//----- nvinfo : EIATTR_FRAME_SIZE
	.align		4
.L_76:
        /*018c*/ 	.byte	0x04, 0x11
        /*018e*/ 	.short	(.L_78 - .L_77)
	.align		4
.L_77:
        /*0190*/ 	.word	index@(_ZN5flash44flash_bwd_dq_dk_dv_loop_seqk_parallel_kernelI23Flash_bwd_kernel_traitsILi96ELi64ELi128ELi8ELi2ELi4ELi4ELb1ELb0EN7cutlass6half_tE19Flash_kernel_traitsILi96ELi64ELi128ELi8ES3_EELb1ELb1ELb0ELb0ELb0ELb1ELb0EEEvNS_16Flash_bwd_paramsE)
        /*0194*/ 	.word	0x00000030


	//----- nvinfo : EIATTR_REGCOUNT
	.align		4
.L_78:
        /*0198*/ 	.byte	0x04, 0x2f
        /*019a*/ 	.short	(.L_80 - .L_79)
	.align		4
.L_79:
        /*019c*/ 	.word	index@(_ZN5flash44flash_bwd_dq_dk_dv_loop_seqk_parallel_kernelI23Flash_bwd_kernel_traitsILi96ELi64ELi128ELi8ELi2ELi4ELi4ELb1ELb0EN7cutlass6half_tE19Flash_kernel_traitsILi96ELi64ELi128ELi8ES3_EELb0ELb1ELb0ELb0ELb1ELb1ELb1EEEvNS_16Flash_bwd_paramsE)
        /*01a0*/ 	.word	0x000000ff


	//----- nvinfo : EIATTR_FRAME_SIZE
	.align		4
.L_80:
        /*01a4*/ 	.byte	0x04, 0x11
        /*01a6*/ 	.short	(.L_82 - .L_81)
	.align		4
.L_81:
        /*01a8*/ 	.word	index@(_ZN5flash44flash_bwd_dq_dk_dv_loop_seqk_parallel_kernelI23Flash_bwd_kernel_traitsILi96ELi64ELi128ELi8ELi2ELi4ELi4ELb1ELb0EN7cutlass6half_tE19Flash_kernel_traitsILi96ELi64ELi128ELi8ES3_EELb0ELb1ELb0ELb0ELb1ELb1ELb1EEEvNS_16Flash_bwd_paramsE)
        /*01ac*/ 	.word	0x000000b0


	//----- nvinfo : EIATTR_REGCOUNT
	.align		4
.L_82:
        /*01b0*/ 	.byte	0x04, 0x2f
        /*01b2*/ 	.short	(.L_84 - .L_83)
	.align		4
.L_83:
        /*01b4*/ 	.word	index@(_ZN5flash44flash_bwd_dq_dk_dv_loop_seqk_parallel_kernelI23Flash_bwd_kernel_traitsILi96ELi64ELi128ELi8ELi2ELi4ELi4ELb1ELb0EN7cutlass6half_tE19Flash_kernel_traitsILi96ELi64ELi128ELi8ES3_EELb1ELb1ELb0ELb0ELb1ELb1ELb0EEEvNS_16Flash_bwd_paramsE)
        /*01b8*/ 	.word	0x000000ff


	//----- nvinfo : EIATTR_FRAME_SIZE
	.align		4
.L_84:
        /*01bc*/ 	.byte	0x04, 0x11
        /*01be*/ 	.short	(.L_86 - .L_85)
	.align		4
.L_85:
        /*01c0*/ 	.word	index@(_ZN5flash44flash_bwd_dq_dk_dv_loop_seqk_parallel_kernelI23Flash_bwd_kernel_traitsILi96ELi64ELi128ELi8ELi2ELi4ELi4ELb1ELb0EN7cutlass6half_tE19Flash_kernel_traitsILi96ELi64ELi128ELi8ES3_EELb1ELb1ELb0ELb0ELb1ELb1ELb0EEEvNS_16Flash_bwd_paramsE)
        /*01c4*/ 	.word	0x00000028


	//----- nvinfo : EIATTR_REGCOUNT
	.align		4
.L_86:
        /*01c8*/ 	.byte	0x04, 0x2f
        /*01ca*/ 	.short	(.L_88 - .L_87)
	.align		4
.L_87:
        /*01cc*/ 	.word	index@(_ZN5flash44flash_bwd_dq_dk_dv_loop_seqk_parallel_kernelI23Flash_bwd_kernel_traitsILi96ELi64ELi128ELi8ELi2ELi4ELi4ELb1ELb0EN7cutlass6half_tE19Flash_kernel_traitsILi96ELi64ELi128ELi8ES3_EELb0ELb1ELb0ELb0ELb0ELb0ELb1EEEvNS_16Flash_bwd_paramsE)
        /*01d0*/ 	.word	0x000000ff


	//----- nvinfo : EIATTR_FRAME_SIZE
	.align		4
.L_88:
        /*01d4*/ 	.byte	0x04, 0x11
        /*01d6*/ 	.short	(.L_90 - .L_89)
	.align		4
.L_89:
        /*01d8*/ 	.word	index@(_ZN5flash44flash_bwd_dq_dk_dv_loop_seqk_parallel_kernelI23Flash_bwd_kernel_traitsILi96ELi64ELi128ELi8ELi2ELi4ELi4ELb1ELb0EN7cutlass6half_tE19Flash_kernel_traitsILi96ELi64ELi128ELi8ES3_EELb0ELb1ELb0ELb0ELb0ELb0ELb1EEEvNS_16Flash_bwd_paramsE)
        /*01dc*/ 	.word	0x000000c0


	//----- nvinfo : EIATTR_REGCOUNT
	.align		4
.L_90:
        /*01e0*/ 	.byte	0x04, 0x2f
        /*01e2*/ 	.short	(.L_92 - .L_91)
	.align		4
.L_91:
        /*01e4*/ 	.word	index@(_ZN5flash44flash_bwd_dq_dk_dv_loop_seqk_parallel_kernelI23Flash_bwd_kernel_traitsILi96ELi64ELi128ELi8ELi2ELi4ELi4ELb1ELb0EN7cutlass6half_tE19Flash_kernel_traitsILi96ELi64ELi128ELi8ES3_EELb1ELb1ELb0ELb0ELb0ELb0ELb0EEEvNS_16Flash_bwd_paramsE)
        /*01e8*/ 	.word	0x000000ff


	//----- nvinfo : EIATTR_FRAME_SIZE
	.align		4
.L_92:
        /*01ec*/ 	.byte	0x04, 0x11
        /*01ee*/ 	.short	(.L_94 - .L_93)
	.align		4
.L_93:
        /*01f0*/ 	.word	index@(_ZN5flash44flash_bwd_dq_dk_dv_loop_seqk_parallel_kernelI23Flash_bwd_kernel_traitsILi96ELi64ELi128ELi8ELi2ELi4ELi4ELb1ELb0EN7cutlass6half_tE19Flash_kernel_traitsILi96ELi64ELi128ELi8ES3_EELb1ELb1ELb0ELb0ELb0ELb0ELb0EEEvNS_16Flash_bwd_paramsE)
        /*01f4*/ 	.word	0x00000040


	//----- nvinfo : EIATTR_REGCOUNT
	.align		4
.L_94:
        /*01f8*/ 	.byte	0x04, 0x2f
        /*01fa*/ 	.short	(.L_96 - .L_95)
	.align		4
.L_95:
        /*01fc*/ 	.word	index@(_ZN5flash27flash_bwd_convert_dq_kernelI23Flash_bwd_kernel_traitsILi96ELi64ELi128ELi8ELi2ELi4ELi4ELb1ELb0EN7cutlass6half_tE19Flash_kernel_traitsILi96ELi64ELi128ELi8ES3_EEEEvNS_16Flash_bwd_paramsEi)
        /*0200*/ 	.word	0x00000038


	//----- nvinfo : EIATTR_FRAME_SIZE
	.align		4
.L_96:
        /*0204*/ 	.byte	0x04, 0x11
        /*0206*/ 	.short	(.L_98 - .L_97)
	.align		4
.L_97:
        /*0208*/ 	.word	index@(_ZN5flash27flash_bwd_convert_dq_kernelI23Flash_bwd_kernel_traitsILi96ELi64ELi128ELi8ELi2ELi4ELi4ELb1ELb0EN7cutlass6half_tE19Flash_kernel_traitsILi96ELi64ELi128ELi8ES3_EEEEvNS_16Flash_bwd_paramsEi)
        /*020c*/ 	.word	0x00000000


	//----- nvinfo : EIATTR_REGCOUNT
	.align		4
.L_98:
        /*0210*/ 	.byte	0x04, 0x2f
        /*0212*/ 	.short	(.L_100 - .L_99)
	.align		4
.L_99:
        /*0214*/ 	.word	index@(_ZN5flash44flash_bwd_dq_dk_dv_loop_seqk_parallel_kernelI23Flash_bwd_kernel_traitsILi96ELi64ELi128ELi8ELi2ELi4ELi4ELb1ELb0EN7cutlass6half_tE19Flash_kernel_traitsILi96ELi64ELi128ELi8ES3_EELb0ELb1ELb0ELb1ELb0ELb0ELb0EEEvNS_16Flash_bwd_paramsE)
        /*0218*/ 	.word	0x000000ff


	//----- nvinfo : EIATTR_FRAME_SIZE
	.align		4
.L_100:
        /*021c*/ 	.byte	0x04, 0x11
        /*021e*/ 	.short	(.L_102 - .L_101)
	.align		4
.L_101:
        /*0220*/ 	.word	index@(_ZN5flash44flash_bwd_dq_dk_dv_loop_seqk_parallel_kernelI23Flash_bwd_kernel_traitsILi96ELi64ELi128ELi8ELi2ELi4ELi4ELb1ELb0EN7cutlass6half_tE19Flash_kernel_traitsILi96ELi64ELi128ELi8ES3_EELb0ELb1ELb0ELb1ELb0ELb0ELb0EEEvNS_16Flash_bwd_paramsE)
        /*0224*/ 	.word	0x00000060


	//----- nvinfo : EIATTR_REGCOUNT
	.align		4
.L_102:
        /*0228*/ 	.byte	0x04, 0x2f
        /*022a*/ 	.short	(.L_104 - .L_103)
	.align		4
.L_103:
        /*022c*/ 	.word	index@(_ZN5flash44flash_bwd_dq_dk_dv_loop_seqk_parallel_kernelI23Flash_bwd_kernel_traitsILi96ELi64ELi128ELi8ELi2ELi4ELi4ELb1ELb0EN7cutlass6half_tE19Flash_kernel_traitsILi96ELi64ELi128ELi8ES3_EELb0ELb1ELb0ELb0ELb0ELb1ELb0EEEvNS_16Flash_bwd_paramsE)
        /*0230*/ 	.word	0x000000ff


	//----- nvinfo : EIATTR_FRAME_SIZE
	.align		4
.L_104:
        /*0234*/ 	.byte	0x04, 0x11
        /*0236*/ 	.short	(.L_106 - .L_105)
	.align		4
.L_105:
        /*0238*/ 	.word	index@(_ZN5flash44flash_bwd_dq_dk_dv_loop_seqk_parallel_kernelI23Flash_bwd_kernel_traitsILi96ELi64ELi128ELi8ELi2ELi4ELi4ELb1ELb0EN7cutlass6half_tE19Flash_kernel_traitsILi96ELi64ELi128ELi8ES3_EELb0ELb1ELb0ELb0ELb0ELb1ELb0EEEvNS_16Flash_bwd_paramsE)
        /*023c*/ 	.word	0x00000040


	//----- nvinfo : EIATTR_REGCOUNT
	.align		4
.L_106:
        /*0240*/ 	.byte	0x04, 0x2f
        /*0242*/ 	.short	(.L_108 - .L_107)
	.align		4
.L_107:
        /*0244*/ 	.word	index@(_ZN5flash44flash_bwd_dq_dk_dv_loop_seqk_parallel_kernelI23Flash_bwd_kernel_traitsILi96ELi64ELi128ELi8ELi2ELi4ELi4ELb1ELb0EN7cutlass6half_tE19Flash_kernel_traitsILi96ELi64ELi128ELi8ES3_EELb0ELb1ELb0ELb0ELb1ELb1ELb0EEEvNS_16Flash_bwd_paramsE)
        /*0248*/ 	.word	0x000000ff


	//----- nvinfo : EIATTR_FRAME_SIZE
	.align		4
.L_108:
        /*024c*/ 	.byte	0x04, 0x11
        /*024e*/ 	.short	(.L_110 - .L_109)
	.align		4
.L_109:
        /*0250*/ 	.word	index@(_ZN5flash44flash_bwd_dq_dk_dv_loop_seqk_parallel_kernelI23Flash_bwd_kernel_traitsILi96ELi64ELi128ELi8ELi2ELi4ELi4ELb1ELb0EN7cutlass6half_tE19Flash_kernel_traitsILi96ELi64ELi128ELi8ES3_EELb0ELb1ELb0ELb0ELb1ELb1ELb0EEEvNS_16Flash_bwd_paramsE)
        /*0254*/ 	.word	0x00000030


	//----- nvinfo : EIATTR_REGCOUNT
	.align		4
.L_110:
        /*0258*/ 	.byte	0x04, 0x2f
        /*025a*/ 	.short	(.L_112 - .L_111)
	.align		4
.L_111:
        /*025c*/ 	.word	index@(_ZN5flash44flash_bwd_dq_dk_dv_loop_seqk_parallel_kernelI23Flash_bwd_kernel_traitsILi96ELi64ELi128ELi8ELi2ELi4ELi4ELb1ELb0EN7cutlass6half_tE19Flash_kernel_traitsILi96ELi64ELi128ELi8ES3_EELb0ELb1ELb0ELb0ELb0ELb0ELb0EEEvNS_16Flash_bwd_paramsE)
        /*0260*/ 	.word	0x000000ff


	//----- nvinfo : EIATTR_FRAME_SIZE
	.align		4
.L_112:
        /*0264*/ 	.byte	0x04, 0x11
        /*0266*/ 	.short	(.L_114 - .L_113)
	.align		4
.L_113:
        /*0268*/ 	.word	index@(_ZN5flash44flash_bwd_dq_dk_dv_loop_seqk_parallel_kernelI23Flash_bwd_kernel_traitsILi96ELi64ELi128ELi8ELi2ELi4ELi4ELb1ELb0EN7cutlass6half_tE19Flash_kernel_traitsILi96ELi64ELi128ELi8ES3_EELb0ELb1ELb0ELb0ELb0ELb0ELb0EEEvNS_16Flash_bwd_paramsE)
        /*026c*/ 	.word	0x00000048


	//----- nvinfo : EIATTR_MIN_STACK_SIZE
	.align		4
.L_114:
        /*0270*/ 	.byte	0x04, 0x12
        /*0272*/ 	.short	(.L_116 - .L_115)
	.align		4
.L_115:
        /*0274*/ 	.word	index@(_ZN5flash44flash_bwd_dq_dk_dv_loop_seqk_parallel_kernelI23Flash_bwd_kernel_traitsILi96ELi64ELi128ELi8ELi2ELi4ELi4ELb1ELb0EN7cutlass6half_tE19Flash_kernel_traitsILi96ELi64ELi128ELi8ES3_EELb0ELb1ELb0ELb0ELb0ELb0ELb0EEEvNS_16Flash_bwd_paramsE)
        /*0278*/ 	.word	0x00000048


	//----- nvinfo : EIATTR_MIN_STACK_SIZE
	.align		4
.L_116:
        /*027c*/ 	.byte	0x04, 0x12
        /*027e*/ 	.short	(.L_118 - .L_117)
	.align		4
.L_117:
        /*0280*/ 	.word	index@(_ZN5flash44flash_bwd_dq_dk_dv_loop_seqk_parallel_kernelI23Flash_bwd_kernel_traitsILi96ELi64ELi128ELi8ELi2ELi4ELi4ELb1ELb0EN7cutlass6half_tE19Flash_kernel_traitsILi96ELi64ELi128ELi8ES3_EELb0ELb1ELb0ELb0ELb1ELb1ELb0EEEvNS_16Flash_bwd_paramsE)
        /*0284*/ 	.word	0x00000030


	//----- nvinfo : EIATTR_MIN_STACK_SIZE
	.align		4
.L_118:
        /*0288*/ 	.byte	0x04, 0x12
        /*028a*/ 	.short	(.L_120 - .L_119)
	.align		4
.L_119:
        /*028c*/ 	.word	index@(_ZN5flash44flash_bwd_dq_dk_dv_loop_seqk_parallel_kernelI23Flash_bwd_kernel_traitsILi96ELi64ELi128ELi8ELi2ELi4ELi4ELb1ELb0EN7cutlass6half_tE19Flash_kernel_traitsILi96ELi64ELi128ELi8ES3_EELb0ELb1ELb0ELb0ELb0ELb1ELb0EEEvNS_16Flash_bwd_paramsE)
        /*0290*/ 	.word	0x00000040


	//----- nvinfo : EIATTR_MIN_STACK_SIZE
	.align		4
.L_120:
        /*0294*/ 	.byte	0x04, 0x12
        /*0296*/ 	.short	(.L_122 - .L_121)
	.align		4
.L_121:
        /*0298*/ 	.word	index@(_ZN5flash44flash_bwd_dq_dk_dv_loop_seqk_parallel_kernelI23Flash_bwd_kernel_traitsILi96ELi64ELi128ELi8ELi2ELi4ELi4ELb1ELb0EN7cutlass6half_tE19Flash_kernel_traitsILi96ELi64ELi128ELi8ES3_EELb0ELb1ELb0ELb1ELb0ELb0ELb0EEEvNS_16Flash_bwd_paramsE)
        /*029c*/ 	.word	0x00000060


	//----- nvinfo : EIATTR_MIN_STACK_SIZE
	.align		4
.L_122:
        /*02a0*/ 	.byte	0x04, 0x12
        /*02a2*/ 	.short	(.L_124 - .L_123)
	.align		4
.L_123:
        /*02a4*/ 	.word	index@(_ZN5flash27flash_bwd_convert_dq_kernelI23Flash_bwd_kernel_traitsILi96ELi64ELi128ELi8ELi2ELi4ELi4ELb1ELb0EN7cutlass6half_tE19Flash_kernel_traitsILi96ELi64ELi128ELi8ES3_EEEEvNS_16Flash_bwd_paramsEi)
        /*02a8*/ 	.word	0x00000000


	//----- nvinfo : EIATTR_MIN_STACK_SIZE
	.align		4
.L_124:
        /*02ac*/ 	.byte	0x04, 0x12
        /*02ae*/ 	.short	(.L_126 - .L_125)
	.align		4
.L_125:
        /*02b0*/ 	.word	index@(_ZN5flash44flash_bwd_dq_dk_dv_loop_seqk_parallel_kernelI23Flash_bwd_kernel_traitsILi96ELi64ELi128ELi8ELi2ELi4ELi4ELb1ELb0EN7cutlass6half_tE19Flash_kernel_traitsILi96ELi64ELi128ELi8ES3_EELb1ELb1ELb0ELb0ELb0ELb0ELb0EEEvNS_16Flash_bwd_paramsE)
        /*02b4*/ 	.word	0x00000040


	//----- nvinfo : EIATTR_MIN_STACK_SIZE
	.align		4
.L_126:
        /*02b8*/ 	.byte	0x04, 0x12
        /*02ba*/ 	.short	(.L_128 - .L_127)
	.align		4
.L_127:
        /*02bc*/ 	.word	index@(_ZN5flash44flash_bwd_dq_dk_dv_loop_seqk_parallel_kernelI23Flash_bwd_kernel_traitsILi96ELi64ELi128ELi8ELi2ELi4ELi4ELb1ELb0EN7cutlass6half_tE19Flash_kernel_traitsILi96ELi64ELi128ELi8ES3_EELb0ELb1ELb0ELb0ELb0ELb0ELb1EEEvNS_16Flash_bwd_paramsE)
        /*02c0*/ 	.word	0x000000c0


	//----- nvinfo : EIATTR_MIN_STACK_SIZE
	.align		4
.L_128:
        /*02c4*/ 	.byte	0x04, 0x12
        /*02c6*/ 	.short	(.L_130 - .L_129)
	.align		4
.L_129:
        /*02c8*/ 	.word	index@(_ZN5flash44flash_bwd_dq_dk_dv_loop_seqk_parallel_kernelI23Flash_bwd_kernel_traitsILi96ELi64ELi128ELi8ELi2ELi4ELi4ELb1ELb0EN7cutlass6half_tE19Flash_kernel_traitsILi96ELi64ELi128ELi8ES3_EELb1ELb1ELb0ELb0ELb1ELb1ELb0EEEvNS_16Flash_bwd_paramsE)
        /*02cc*/ 	.word	0x00000028


	//----- nvinfo : EIATTR_MIN_STACK_SIZE
	.align		4
.L_130:
        /*02d0*/ 	.byte	0x04, 0x12
        /*02d2*/ 	.short	(.L_132 - .L_131)
	.align		4
.L_131:
        /*02d4*/ 	.word	index@(_ZN5flash44flash_bwd_dq_dk_dv_loop_seqk_parallel_kernelI23Flash_bwd_kernel_traitsILi96ELi64ELi128ELi8ELi2ELi4ELi4ELb1ELb0EN7cutlass6half_tE19Flash_kernel_traitsILi96ELi64ELi128ELi8ES3_EELb0ELb1ELb0ELb0ELb1ELb1ELb1EEEvNS_16Flash_bwd_paramsE)
        /*02d8*/ 	.word	0x000000b0


	//----- nvinfo : EIATTR_MIN_STACK_SIZE
	.align		4
.L_132:
        /*02dc*/ 	.byte	0x04, 0x12
        /*02de*/ 	.short	(.L_134 - .L_133)
	.align		4
.L_133:
        /*02e0*/ 	.word	index@(_ZN5flash44flash_bwd_dq_dk_dv_loop_seqk_parallel_kernelI23Flash_bwd_kernel_traitsILi96ELi64ELi128ELi8ELi2ELi4ELi4ELb1ELb0EN7cutlass6half_tE19Flash_kernel_traitsILi96ELi64ELi128ELi8ES3_EELb1ELb1ELb0ELb0ELb0ELb1ELb0EEEvNS_16Flash_bwd_paramsE)
        /*02e4*/ 	.word	0x00000030


	//----- nvinfo : EIATTR_MIN_STACK_SIZE
	.align		4
.L_134:
        /*02e8*/ 	.byte	0x04, 0x12
        /*02ea*/ 	.short	(.L_136 - .L_135)
	.align		4
.L_135:
        /*02ec*/ 	.word	index@(_ZN5flash44flash_bwd_dq_dk_dv_loop_seqk_parallel_kernelI23Flash_bwd_kernel_traitsILi96ELi64ELi128ELi8ELi2ELi4ELi4ELb1ELb0EN7cutlass6half_tE19Flash_kernel_traitsILi96ELi64ELi128ELi8ES3_EELb0ELb1ELb0ELb0ELb0ELb1ELb1EEEvNS_16Flash_bwd_paramsE)
        /*02f0*/ 	.word	0x000000c0


	//----- nvinfo : EIATTR_MIN_STACK_SIZE
	.align		4
.L_136:
        /*02f4*/ 	.byte	0x04, 0x12
        /*02f6*/ 	.short	(.L_138 - .L_137)
	.align		4
.L_137:
        /*02f8*/ 	.word	index@(_ZN5flash44flash_bwd_dq_dk_dv_loop_seqk_parallel_kernelI23Flash_bwd_kernel_traitsILi96ELi64ELi128ELi8ELi2ELi4ELi4ELb1ELb0EN7cutlass6half_tE19Flash_kernel_traitsILi96ELi64ELi128ELi8ES3_EELb1ELb1ELb0ELb1ELb0ELb0ELb0EEEvNS_16Flash_bwd_paramsE)
        /*02fc*/ 	.word	0x00000070


	//----- nvinfo : EIATTR_MIN_STACK_SIZE
	.align		4
.L_138:
        /*0300*/ 	.byte	0x04, 0x12
        /*0302*/ 	.short	(.L_140 - .L_139)
	.align		4
.L_139:
        /*0304*/ 	.word	index@(_ZN5flash44flash_bwd_dq_dk_dv_loop_seqk_parallel_kernelI23Flash_bwd_kernel_traitsILi96ELi64ELi128ELi8ELi2ELi4ELi4ELb1ELb0EN7cutlass6half_tE19Flash_kernel_traitsILi96ELi64ELi128ELi8ES3_EELb0ELb1ELb0ELb1ELb0ELb0ELb1EEEvNS_16Flash_bwd_paramsE)
        /*0308*/ 	.word	0x000000e8


	//----- nvinfo : EIATTR_MIN_STACK_SIZE
	.align		4
.L_140:
        /*030c*/ 	.byte	0x04, 0x12
        /*030e*/ 	.short	(.L_142 - .L_141)
	.align		4
.L_141:
        /*0310*/ 	.word	index@(_ZN5flash25flash_bwd_dot_do_o_kernelILb0E23Flash_bwd_kernel_traitsILi96ELi64ELi128ELi8ELi2ELi4ELi4ELb1ELb0EN7cutlass6half_tE19Flash_kernel_traitsILi96ELi64ELi128ELi8ES3_EEEEvNS_16Flash_bwd_paramsE)
        /*0314*/ 	.word	0x00000000


	//----- nvinfo : EIATTR_MIN_STACK_SIZE
	.align		4
.L_142:
        /*0318*/ 	.byte	0x04, 0x12
        /*031a*/ 	.short	(.L_144 - .L_143)
	.align		4
.L_143:
        /*031c*/ 	.word	index@(_ZN5flash25flash_bwd_dot_do_o_kernelILb1E23Flash_bwd_kernel_traitsILi96ELi64ELi128ELi8ELi2ELi4ELi4ELb1ELb0EN7cutlass6half_tE19Flash_kernel_traitsILi96ELi64ELi128ELi8ES3_EEEEvNS_16Flash_bwd_paramsE)
        /*0320*/ 	.word	0x00000000


	//----- nvinfo : EIATTR_MIN_STACK_SIZE
	.align		4
.L_144:
        /*0324*/ 	.byte	0x04, 0x12
        /*0326*/ 	.short	(.L_146 - .L_145)
	.align		4
.L_145:
        /*0328*/ 	.word	index@(_ZN5flash27flash_bwd_convert_dq_kernelI23Flash_bwd_kernel_traitsILi96ELi64ELi128ELi8ELi2ELi4ELi4ELb0ELb0EN7cutlass6half_tE19Flash_kernel_traitsILi96ELi64ELi128ELi8ES3_EEEEvNS_16Flash_bwd_paramsEi)
        /*032c*/ 	.word	0x00000000


	//----- nvinfo : EIATTR_MIN_STACK_SIZE
	.align		4
.L_146:
        /*0330*/ 	.byte	0x04, 0x12
        /*0332*/ 	.short	(.L_148 - .L_147)
	.align		4
.L_147:
        /*0334*/ 	.word	index@(_ZN5flash44flash_bwd_dq_dk_dv_loop_seqk_parallel_kernelI23Flash_bwd_kernel_traitsILi96ELi64ELi128ELi8ELi2ELi4ELi4ELb0ELb0EN7cutlass6half_tE19Flash_kernel_traitsILi96ELi64ELi128ELi8ES3_EELb1ELb1ELb0ELb0ELb0ELb0ELb0EEEvNS_16Flash_bwd_paramsE)
        /*0338*/ 	.word	0x00000000


	//----- nvinfo : EIATTR_MIN_STACK_SIZE
	.align		4
.L_148:
        /*033c*/ 	.byte	0x04, 0x12
        /*033e*/ 	.short	(.L_150 - .L_149)
	.align		4
.L_149:
        /*0340*/ 	.word	index@(_ZN5flash44flash_bwd_dq_dk_dv_loop_seqk_parallel_kernelI23Flash_bwd_kernel_traitsILi96ELi64ELi128ELi8ELi2ELi4ELi4ELb0ELb0EN7cutlass6half_tE19Flash_kernel_traitsILi96ELi64ELi128ELi8ES3_EELb0ELb1ELb0ELb0ELb0ELb0ELb1EEEvNS_16Flash_bwd_paramsE)
        /*0344*/ 	.word	0x00000008


	//----- nvinfo : EIATTR_MIN_STACK_SIZE
	.align		4
.L_150:
        /*0348*/ 	.byte	0x04, 0x12
        /*034a*/ 	.short	(.L_152 - .L_151)
	.align		4
.L_151:
        /*034c*/ 	.word	index@(_ZN5flash44flash_bwd_dq_dk_dv_loop_seqk_parallel_kernelI23Flash_bwd_kernel_traitsILi96ELi64ELi128ELi8ELi2ELi4ELi4ELb0ELb0EN7cutlass6half_tE19Flash_kernel_traitsILi96ELi64ELi128ELi8ES3_EELb1ELb1ELb0ELb0ELb1ELb1ELb0EEEvNS_16Flash_bwd_paramsE)
        /*0350*/ 	.word	0x00000000


	//----- nvinfo : EIATTR_MIN_STACK_SIZE
	.align		4
.L_152:
        /*0354*/ 	.byte	0x04, 0x12
        /*0356*/ 	.short	(.L_154 - .L_153)
	.align		4
.L_153:
        /*0358*/ 	.word	index@(_ZN5flash44flash_bwd_dq_dk_dv_loop_seqk_parallel_kernelI23Flash_bwd_kernel_traitsILi96ELi64ELi128ELi8ELi2ELi4ELi4ELb0ELb0EN7cutlass6half_tE19Flash_kernel_traitsILi96ELi64ELi128ELi8ES3_EELb0ELb1ELb0ELb0ELb1ELb1ELb1EEEvNS_16Flash_bwd_paramsE)
        /*035c*/ 	.word	0x00000000


	//----- nvinfo : EIATTR_MIN_STACK_SIZE
	.align		4
.L_154:
        /*0360*/ 	.byte	0x04, 0x12
        /*0362*/ 	.short	(.L_156 - .L_155)
	.align		4
.L_155:
        /*0364*/ 	.word	index@(_ZN5flash44flash_bwd_dq_dk_dv_loop_seqk_parallel_kernelI23Flash_bwd_kernel_traitsILi96ELi64ELi128ELi8ELi2ELi4ELi4ELb0ELb0EN7cutlass6half_tE19Flash_kernel_traitsILi96ELi64ELi128ELi8ES3_EELb1ELb1ELb0ELb0ELb0ELb1ELb0EEEvNS_16Flash_bwd_paramsE)
        /*0368*/ 	.word	0x00000000


	//----- nvinfo : EIATTR_MIN_STACK_SIZE
	.align		4
.L_156:
        /*036c*/ 	.byte	0x04, 0x12
        /*036e*/ 	.short	(.L_158 - .L_157)
	.align		4
.L_157:
        /*0370*/ 	.word	index@(_ZN5flash44flash_bwd_dq_dk_dv_loop_seqk_parallel_kernelI23Flash_bwd_kernel_traitsILi96ELi64ELi128ELi8ELi2ELi4ELi4ELb0ELb0EN7cutlass6half_tE19Flash_kernel_traitsILi96ELi64ELi128ELi8ES3_EELb0ELb1ELb0ELb0ELb0ELb1ELb1EEEvNS_16Flash_bwd_paramsE)
        /*0374*/ 	.word	0x00000008


	//----- nvinfo : EIATTR_MIN_STACK_SIZE
	.align		4
.L_158:
        /*0378*/ 	.byte	0x04, 0x12
        /*037a*/ 	.short	(.L_160 - .L_159)
	.align		4
.L_159:
        /*037c*/ 	.word	index@(_ZN5flash44flash_bwd_dq_dk_dv_loop_seqk_parallel_kernelI23Flash_bwd_kernel_traitsILi96ELi64ELi128ELi8ELi2ELi4ELi4ELb0ELb0EN7cutlass6half_tE19Flash_kernel_traitsILi96ELi64ELi128ELi8ES3_EELb1ELb1ELb0ELb1ELb0ELb0ELb0EEEvNS_16Flash_bwd_paramsE)
        /*0380*/ 	.word	0x00000000


	//----- nvinfo : EIATTR_MIN_STACK_SIZE
	.align		4
.L_160:
        /*0384*/ 	.byte	0x04, 0x12
        /*0386*/ 	.short	(.L_162 - .L_161)
	.align		4
.L_161:
        /*0388*/ 	.word	index@(_ZN5flash44flash_bwd_dq_dk_dv_loop_seqk_parallel_kernelI23Flash_bwd_kernel_traitsILi96ELi64ELi128ELi8ELi2ELi4ELi4ELb0ELb0EN7cutlass6half_tE19Flash_kernel_traitsILi96ELi64ELi128ELi8ES3_EELb0ELb1ELb0ELb1ELb0ELb0ELb1EEEvNS_16Flash_bwd_paramsE)
        /*038c*/ 	.word	0x00000028


	//----- nvinfo : EIATTR_MIN_STACK_SIZE
	.align		4
.L_162:
        /*0390*/ 	.byte	0x04, 0x12
        /*0392*/ 	.short	(.L_164 - .L_163)
	.align		4
.L_163:
        /*0394*/ 	.word	index@(_ZN5flash25flash_bwd_dot_do_o_kernelILb0E23Flash_bwd_kernel_traitsILi96ELi64ELi128ELi8ELi2ELi4ELi4ELb0ELb0EN7cutlass6half_tE19Flash_kernel_traitsILi96ELi64ELi128ELi8ES3_EEEEvNS_16Flash_bwd_paramsE)
        /*0398*/ 	.word	0x00000000


	//----- nvinfo : EIATTR_MIN_STACK_SIZE
	.align		4
.L_164:
        /*039c*/ 	.byte	0x04, 0x12
        /*039e*/ 	.short	(.L_166 - .L_165)
	.align		4
.L_165:
        /*03a0*/ 	.word	index@(_ZN5flash25flash_bwd_dot_do_o_kernelILb1E23Flash_bwd_kernel_traitsILi96ELi64ELi128ELi8ELi2ELi4ELi4ELb0ELb0EN7cutlass6half_tE19Flash_kernel_traitsILi96ELi64ELi128ELi8ES3_EEEEvNS_16Flash_bwd_paramsE)
        /*03a4*/ 	.word	0x00000000
.L_166:


//--------------------- .nv.compat                --------------------------
	.section	.nv.compat,"",@"SHT_CUDA_COMPAT_INFO"
	.align	4
        /*0000*/ 	.byte	0x02, 0x09, 0x01, 0x00, 0x02, 0x02, 0x01, 0x00, 0x02, 0x05, 0x05, 0x00, 0x03, 0x07, 0x01, 0x01
        /*0010*/ 	.byte	0x02, 0x03, 0x00, 0x00, 0x02, 0x06, 0x01, 0x00, 0x04, 0x0b, 0x08, 0x00, 0x00, 0x00, 0x00, 0x00
        /*0020*/ 	.byte	0x00, 0x00, 0x00, 0x00


//--------------------- .nv.info._ZN5flash44flash_bwd_dq_dk_dv_loop_seqk_parallel_kernelI23Flash_bwd_kernel_traitsILi96ELi64ELi128ELi8ELi2ELi4ELi4ELb1ELb0EN7cutlass6half_tE19Flash_kernel_traitsILi96ELi64ELi128ELi8ES3_EELb0ELb1ELb0ELb0ELb0ELb0ELb0EEEvNS_16Flash_bwd_paramsE --------------------------
	.section	.nv.info._ZN5flash44flash_bwd_dq_dk_dv_loop_seqk_parallel_kernelI23Flash_bwd_kernel_traitsILi96ELi64ELi128ELi8ELi2ELi4ELi4ELb1ELb0EN7cutlass6half_tE19Flash_kernel_traitsILi96ELi64ELi128ELi8ES3_EELb0ELb1ELb0ELb0ELb0ELb0ELb0EEEvNS_16Flash_bwd_paramsE,"",@"SHT_CUDA_INFO"
	.sectionflags	@""
	.align	4


	//----- nvinfo : EIATTR_CUDA_API_VERSION
	.align		4
        /*0000*/ 	.byte	0x04, 0x37
        /*0002*/ 	.short	(.L_168 - .L_167)
.L_167:
        /*0004*/ 	.word	0x00000082


	//----- nvinfo : EIATTR_KPARAM_INFO
	.align		4
.L_168:
        /*0008*/ 	.byte	0x04, 0x17
        /*000a*/ 	.short	(.L_170 - .L_169)
.L_169:
        /*000c*/ 	.word	0x00000000
        /*0010*/ 	.short	0x0000
        /*0012*/ 	.short	0x0000
        /*0014*/ 	.byte	0x00, 0xf0, 0x01, 0x0a


	//----- nvinfo : EIATTR_SPARSE_MMA_MASK
	.align		4
.L_170:
        /*0018*/ 	.byte	0x03, 0x50
        /*001a*/ 	.short	0x0000


	//----- nvinfo : EIATTR_MAXREG_COUNT
	.align		4
        /*001c*/ 	.byte	0x03, 0x1b
        /*001e*/ 	.short	0x00ff


	//----- nvinfo : EIATTR_NUM_BARRIERS
	.align		4
        /*0020*/ 	.byte	0x02, 0x4c
        /*0022*/ 	.byte	0x01
	.zero		1


	//----- nvinfo : EIATTR_ANNOTATIONS
	.align		4
        /*0024*/ 	.byte	0x04, 0x55
        /*0026*/ 	.short	(.L_172 - .L_171)


	//   ....[0]....
.L_171:
        /*0028*/ 	.word	0x00000001
        /*002c*/ 	.byte	0xa0, 0x00, 0x00, 0x00, 0x01, 0x00, 0x00, 0x00, 0xf0, 0x04, 0x00, 0x00, 0x01, 0x00, 0x00, 0x00
        /* <DEDUP_REMOVED lines=25> */
        /*01cc*/ 	.byte	0x40, 0x91, 0x00, 0x00


	//----- nvinfo : EIATTR_MERCURY_ISA_VERSION
	.align		4
.L_172:
        /*01d0*/ 	.byte	0x03, 0x5f
        /*01d2*/ 	.short	0x0101


	//----- nvinfo : EIATTR_EXIT_INSTR_OFFSETS
	.align		4
        /*01d4*/ 	.byte	0x04, 0x1c
        /*01d6*/ 	.short	(.L_174 - .L_173)


	//   ....[0]....
.L_173:
        /*01d8*/ 	.word	0x000000c0


	//   ....[1]....
        /*01dc*/ 	.word	0x000091c0


	//----- nvinfo : EIATTR_CRS_STACK_SIZE
	.align		4
.L_174:
        /*01e0*/ 	.byte	0x04, 0x1e
        /*01e2*/ 	.short	(.L_176 - .L_175)
.L_175:
        /*01e4*/ 	.word	0x00000000


	//----- nvinfo : EIATTR_CBANK_PARAM_SIZE
	.align		4
.L_176:
        /*01e8*/ 	.byte	0x03, 0x19
        /*01ea*/ 	.short	0x0280


	//----- nvinfo : EIATTR_PARAM_CBANK
	.align		4
        /*01ec*/ 	.byte	0x04, 0x0a
        /*01ee*/ 	.short	(.L_178 - .L_177)
	.align		4
.L_177:
        /*01f0*/ 	.word	index@(.nv.constant0._ZN5flash44flash_bwd_dq_dk_dv_loop_seqk_parallel_kernelI23Flash_bwd_kernel_traitsILi96ELi64ELi128ELi8ELi2ELi4ELi4ELb1ELb0EN7cutlass6half_tE19Flash_kernel_traitsILi96ELi64ELi128ELi8ES3_EELb0ELb1ELb0ELb0ELb0ELb0ELb0EEEvNS_16Flash_bwd_paramsE)
        /*01f4*/ 	.short	0x0210
        /*01f6*/ 	.short	0x0280


	//----- nvinfo : EIATTR_SW_WAR
	.align		4
.L_178:
        /*01f8*/ 	.byte	0x04, 0x36
        /*01fa*/ 	.short	(.L_180 - .L_179)
.L_179:
        /*01fc*/ 	.word	0x00000008
.L_180:


//--------------------- .nv.info._ZN5flash44flash_bwd_dq_dk_dv_loop_seqk_parallel_kernelI23Flash_bwd_kernel_traitsILi96ELi64ELi128ELi8ELi2ELi4ELi4ELb1ELb0EN7cutlass6half_tE19Flash_kernel_traitsILi96ELi64ELi128ELi8ES3_EELb0ELb1ELb0ELb0ELb1ELb1ELb0EEEvNS_16Flash_bwd_paramsE --------------------------
	.section	.nv.info._ZN5flash44flash_bwd_dq_dk_dv_loop_seqk_parallel_kernelI23Flash_bwd_kernel_traitsILi96ELi64ELi128ELi8ELi2ELi4ELi4ELb1ELb0EN7cutlass6half_tE19Flash_kernel_traitsILi96ELi64ELi128ELi8ES3_EELb0ELb1ELb0ELb0ELb1ELb1ELb0EEEvNS_16Flash_bwd_paramsE,"",@"SHT_CUDA_INFO"
	.sectionflags	@""
	.align	4


	//----- nvinfo : EIATTR_CUDA_API_VERSION
	.align		4
        /*0000*/ 	.byte	0x04, 0x37
        /*0002*/ 	.short	(.L_182 - .L_181)
.L_181:
        /*0004*/ 	.word	0x00000082


	//----- nvinfo : EIATTR_KPARAM_INFO
	.align		4
.L_182:
        /*0008*/ 	.byte	0x04, 0x17
        /*000a*/ 	.short	(.L_184 - .L_183)
.L_183:
        /*000c*/ 	.word	0x00000000
        /*0010*/ 	.short	0x0000
        /*0012*/ 	.short	0x0000
        /*0014*/ 	.byte	0x00, 0xf0, 0x01, 0x0a


	//----- nvinfo : EIATTR_SPARSE_MMA_MASK
	.align		4
.L_184:
        /*0018*/ 	.byte	0x03, 0x50
        /*001a*/ 	.short	0x0000


	//----- nvinfo : EIATTR_MAXREG_COUNT
	.align		4
        /*001c*/ 	.byte	0x03, 0x1b
        /*001e*/ 	.short	0x00ff


	//----- nvinfo : EIATTR_NUM_BARRIERS
	.align		4
        /*0020*/ 	.byte	0x02, 0x4c
        /*0022*/ 	.byte	0x01
	.zero		1


	//----- nvinfo : EIATTR_ANNOTATIONS
	.align		4
        /*0024*/ 	.byte	0x04, 0x55
        /*0026*/ 	.short	(.L_186 - .L_185)


	//   ....[0]....
.L_185:
        /* <DEDUP_REMOVED lines=13> */


	//----- nvinfo : EIATTR_MERCURY_ISA_VERSION
	.align		4
.L_186:
        /*00e0*/ 	.byte	0x03, 0x5f
        /*00e2*/ 	.short	0x0101


	//----- nvinfo : EIATTR_EXIT_INSTR_OFFSETS
	.align		4
        /*00e4*/ 	.byte	0x04, 0x1c
        /*00e6*/ 	.short	(.L_188 - .L_187)


	//   ....[0]....
.L_187:
        /*00e8*/ 	.word	0x000000a0


	//   ....[1]....
        /*00ec*/ 	.word	0x000068b0


	//----- nvinfo : EIATTR_CBANK_PARAM_SIZE
	.align		4
.L_188:
        /*00f0*/ 	.byte	0x03, 0x19
        /*00f2*/ 	.short	0x0280


	//----- nvinfo : EIATTR_PARAM_CBANK
	.align		4
        /*00f4*/ 	.byte	0x04, 0x0a
        /*00f6*/ 	.short	(.L_190 - .L_189)
	.align		4
.L_189:
        /*00f8*/ 	.word	index@(.nv.constant0._ZN5flash44flash_bwd_dq_dk_dv_loop_seqk_parallel_kernelI23Flash_bwd_kernel_traitsILi96ELi64ELi128ELi8ELi2ELi4ELi4ELb1ELb0EN7cutlass6half_tE19Flash_kernel_traitsILi96ELi64ELi128ELi8ES3_EELb0ELb1ELb0ELb0ELb1ELb1ELb0EEEvNS_16Flash_bwd_paramsE)
        /*00fc*/ 	.short	0x0210
        /*00fe*/ 	.short	0x0280


	//----- nvinfo : EIATTR_SW_WAR
	.align		4
.L_190:
        /*0100*/ 	.byte	0x04, 0x36
        /*0102*/ 	.short	(.L_192 - .L_191)
.L_191:
        /*0104*/ 	.word	0x00000008
.L_192:


//--------------------- .nv.info._ZN5flash44flash_bwd_dq_dk_dv_loop_seqk_parallel_kernelI23Flash_bwd_kernel_traitsILi96ELi64ELi128ELi8ELi2ELi4ELi4ELb1ELb0EN7cutlass6half_tE19Flash_kernel_traitsILi96ELi64ELi128ELi8ES3_EELb0ELb1ELb0ELb0ELb0ELb1ELb0EEEvNS_16Flash_bwd_paramsE --------------------------
	.section	.nv.info._ZN5flash44flash_bwd_dq_dk_dv_loop_seqk_parallel_kernelI23Flash_bwd_kernel_traitsILi96ELi64ELi128ELi8ELi2ELi4ELi4ELb1ELb0EN7cutlass6half_tE19Flash_kernel_traitsILi96ELi64ELi128ELi8ES3_EELb0ELb1ELb0ELb0ELb0ELb1ELb0EEEvNS_16Flash_bwd_paramsE,"",@"SHT_CUDA_INFO"
	.sectionflags	@""
	.align	4


	//----- nvinfo : EIATTR_CUDA_API_VERSION
	.align		4
        /*0000*/ 	.byte	0x04, 0x37
        /*0002*/ 	.short	(.L_194 - .L_193)
.L_193:
        /*0004*/ 	.word	0x00000082


	//----- nvinfo : EIATTR_KPARAM_INFO
	.align		4
.L_194:
        /*0008*/ 	.byte	0x04, 0x17
        /*000a*/ 	.short	(.L_196 - .L_195)
.L_195:
        /*000c*/ 	.word	0x00000000
        /*0010*/ 	.short	0x0000
        /*0012*/ 	.short	0x0000
        /*0014*/ 	.byte	0x00, 0xf0, 0x01, 0x0a


	//----- nvinfo : EIATTR_SPARSE_MMA_MASK
	.align		4
.L_196:
        /*0018*/ 	.byte	0x03, 0x50
        /*001a*/ 	.short	0x0000


	//----- nvinfo : EIATTR_MAXREG_COUNT
	.align		4
        /*001c*/ 	.byte	0x03, 0x1b
        /*001e*/ 	.short	0x00ff


	//----- nvinfo : EIATTR_NUM_BARRIERS
	.align		4
        /*0020*/ 	.byte	0x02, 0x4c
        /*0022*/ 	.byte	0x01
	.zero		1


	//----- nvinfo : EIATTR_ANNOTATIONS
	.align		4
        /*0024*/ 	.byte	0x04, 0x55
        /*0026*/ 	.short	(.L_198 - .L_197)


	//   ....[0]....
.L_197:
        /* <DEDUP_REMOVED lines=16> */


	//----- nvinfo : EIATTR_MERCURY_ISA_VERSION
	.align		4
.L_198:
        /*0110*/ 	.byte	0x03, 0x5f
        /*0112*/ 	.short	0x0101


	//----- nvinfo : EIATTR_EXIT_INSTR_OFFSETS
	.align		4
        /*0114*/ 	.byte	0x04, 0x1c
        /*0116*/ 	.short	(.L_200 - .L_199)


	//   ....[0]....
.L_199:
        /*0118*/ 	.word	0x000000c0


	//   ....[1]....
        /*011c*/ 	.word	0x00008130


	//----- nvinfo : EIATTR_CRS_STACK_SIZE
	.align		4
.L_200:
        /*0120*/ 	.byte	0x04, 0x1e
        /*0122*/ 	.short	(.L_202 - .L_201)
.L_201:
        /*0124*/ 	.word	0x00000000


	//----- nvinfo : EIATTR_CBANK_PARAM_SIZE
	.align		4
.L_202:
        /*0128*/ 	.byte	0x03, 0x19
        /*012a*/ 	.short	0x0280


	//----- nvinfo : EIATTR_PARAM_CBANK
	.align		4
        /*012c*/ 	.byte	0x04, 0x0a
        /*012e*/ 	.short	(.L_204 - .L_203)
	.align		4
.L_203:
        /*0130*/ 	.word	index@(.nv.constant0._ZN5flash44flash_bwd_dq_dk_dv_loop_seqk_parallel_kernelI23Flash_bwd_kernel_traitsILi96ELi64ELi128ELi8ELi2ELi4ELi4ELb1ELb0EN7cutlass6half_tE19Flash_kernel_traitsILi96ELi64ELi128ELi8ES3_EELb0ELb1ELb0ELb0ELb0ELb1ELb0EEEvNS_16Flash_bwd_paramsE)
        /*0134*/ 	.short	0x0210
        /*0136*/ 	.short	0x0280


	//----- nvinfo : EIATTR_SW_WAR
	.align		4
.L_204:
        /*0138*/ 	.byte	0x04, 0x36
        /*013a*/ 	.short	(.L_206 - .L_205)
.L_205:
        /*013c*/ 	.word	0x00000008
.L_206:


//--------------------- .nv.info._ZN5flash44flash_bwd_dq_dk_dv_loop_seqk_parallel_kernelI23Flash_bwd_kernel_traitsILi96ELi64ELi128ELi8ELi2ELi4ELi4ELb1ELb0EN7cutlass6half_tE19Flash_kernel_traitsILi96ELi64ELi128ELi8ES3_EELb0ELb1ELb0ELb1ELb0ELb0ELb0EEEvNS_16Flash_bwd_paramsE --------------------------
	.section	.nv.info._ZN5flash44flash_bwd_dq_dk_dv_loop_seqk_parallel_kernelI23Flash_bwd_kernel_traitsILi96ELi64ELi128ELi8ELi2ELi4ELi4ELb1ELb0EN7cutlass6half_tE19Flash_kernel_traitsILi96ELi64ELi128ELi8ES3_EELb0ELb1ELb0ELb1ELb0ELb0ELb0EEEvNS_16Flash_bwd_paramsE,"",@"SHT_CUDA_INFO"
	.sectionflags	@""
	.align	4


	//----- nvinfo : EIATTR_CUDA_API_VERSION
	.align		4
        /*0000*/ 	.byte	0x04, 0x37
        /*0002*/ 	.short	(.L_208 - .L_207)
.L_207:
        /*0004*/ 	.word	0x00000082


	//----- nvinfo : EIATTR_KPARAM_INFO
	.align		4
.L_208:
        /*0008*/ 	.byte	0x04, 0x17
        /*000a*/ 	.short	(.L_210 - .L_209)
.L_209:
        /*000c*/ 	.word	0x00000000
        /*0010*/ 	.short	0x0000
        /*0012*/ 	.short	0x0000
        /*0014*/ 	.byte	0x00, 0xf0, 0x01, 0x0a


	//----- nvinfo : EIATTR_SPARSE_MMA_MASK
	.align		4
.L_210:
        /*0018*/ 	.byte	0x03, 0x50
        /*001a*/ 	.short	0x0000


	//----- nvinfo : EIATTR_MAXREG_COUNT
	.align		4
        /*001c*/ 	.byte	0x03, 0x1b
        /*001e*/ 	.short	0x00ff


	//----- nvinfo : EIATTR_NUM_BARRIERS
	.align		4
        /*0020*/ 	.byte	0x02, 0x4c
        /*0022*/ 	.byte	0x01
	.zero		1


	//----- nvinfo : EIATTR_ANNOTATIONS
	.align		4
        /*0024*/ 	.byte	0x04, 0x55
        /*0026*/ 	.short	(.L_212 - .L_211)


	//   ....[0]....
.L_211:
        /* <DEDUP_REMOVED lines=36> */


	//----- nvinfo : EIATTR_MERCURY_ISA_VERSION
	.align		4
.L_212:
        /*0250*/ 	.byte	0x03, 0x5f
        /*0252*/ 	.short	0x0101


	//----- nvinfo : EIATTR_EXIT_INSTR_OFFSETS
	.align		4
        /*0254*/ 	.byte	0x04, 0x1c
        /*0256*/ 	.short	(.L_214 - .L_213)


	//   ....[0]....
.L_213:
        /*0258*/ 	.word	0x000000c0


	//   ....[1]....
        /*025c*/ 	.word	0x00009900


	//----- nvinfo : EIATTR_CRS_STACK_SIZE
	.align		4
.L_214:
        /*0260*/ 	.byte	0x04, 0x1e
        /*0262*/ 	.short	(.L_216 - .L_215)
.L_215:
        /*0264*/ 	.word	0x00000000


	//----- nvinfo : EIATTR_CBANK_PARAM_SIZE
	.align		4
.L_216:
        /*0268*/ 	.byte	0x03, 0x19
        /*026a*/ 	.short	0x0280


	//----- nvinfo : EIATTR_PARAM_CBANK
	.align		4
        /*026c*/ 	.byte	0x04, 0x0a
        /*026e*/ 	.short	(.L_218 - .L_217)
	.align		4
.L_217:
        /*0270*/ 	.word	index@(.nv.constant0._ZN5flash44flash_bwd_dq_dk_dv_loop_seqk_parallel_kernelI23Flash_bwd_kernel_traitsILi96ELi64ELi128ELi8ELi2ELi4ELi4ELb1ELb0EN7cutlass6half_tE19Flash_kernel_traitsILi96ELi64ELi128ELi8ES3_EELb0ELb1ELb0ELb1ELb0ELb0ELb0EEEvNS_16Flash_bwd_paramsE)
        /*0274*/ 	.short	0x0210
        /*0276*/ 	.short	0x0280


	//----- nvinfo : EIATTR_SW_WAR
	.align		4
.L_218:
        /*0278*/ 	.byte	0x04, 0x36
        /*027a*/ 	.short	(.L_220 - .L_219)
.L_219:
        /*027c*/ 	.word	0x00000008
.L_220:


//--------------------- .nv.info._ZN5flash27flash_bwd_convert_dq_kernelI23Flash_bwd_kernel_traitsILi96ELi64ELi128ELi8ELi2ELi4ELi4ELb1ELb0EN7cutlass6half_tE19Flash_kernel_traitsILi96ELi64ELi128ELi8ES3_EEEEvNS_16Flash_bwd_paramsEi --------------------------
	.section	.nv.info._ZN5flash27flash_bwd_convert_dq_kernelI23Flash_bwd_kernel_traitsILi96ELi64ELi128ELi8ELi2ELi4ELi4ELb1ELb0EN7cutlass6half_tE19Flash_kernel_traitsILi96ELi64ELi128ELi8ES3_EEEEvNS_16Flash_bwd_paramsEi,"",@"SHT_CUDA_INFO"
	.sectionflags	@""
	.align	4


	//----- nvinfo : EIATTR_CUDA_API_VERSION
	.align		4
        /*0000*/ 	.byte	0x04, 0x37
        /*0002*/ 	.short	(.L_222 - .L_221)
.L_221:
        /*0004*/ 	.word	0x00000082


	//----- nvinfo : EIATTR_KPARAM_INFO
	.align		4
.L_222:
        /*0008*/ 	.byte	0x04, 0x17
        /*000a*/ 	.short	(.L_224 - .L_223)
.L_223:
        /*000c*/ 	.word	0x00000000
        /*0010*/ 	.short	0x0001
        /*0012*/ 	.short	0x0280
        /*0014*/ 	.byte	0x00, 0xf0, 0x11, 0x00


	//----- nvinfo : EIATTR_KPARAM_INFO
	.align		4
.L_224:
        /*0018*/ 	.byte	0x04, 0x17
        /*001a*/ 	.short	(.L_226 - .L_225)
.L_225:
        /*001c*/ 	.word	0x00000000
        /*0020*/ 	.short	0x0000
        /*0022*/ 	.short	0x0000
        /*0024*/ 	.byte	0x00, 0xf0, 0x01, 0x0a


	//----- nvinfo : EIATTR_SPARSE_MMA_MASK
	.align		4
.L_226:
        /*0028*/ 	.byte	0x03, 0x50
        /*002a*/ 	.short	0x0000


	//----- nvinfo : EIATTR_MAXREG_COUNT
	.align		4
        /*002c*/ 	.byte	0x03, 0x1b
        /*002e*/ 	.short	0x00ff


	//----- nvinfo : EIATTR_NUM_BARRIERS
	.align		4
        /*0030*/ 	.byte	0x02, 0x4c
        /*0032*/ 	.byte	0x01
	.zero		1


	//----- nvinfo : EIATTR_MERCURY_ISA_VERSION
	.align		4
        /*0034*/ 	.byte	0x03, 0x5f
        /*0036*/ 	.short	0x0101


	//----- nvinfo : EIATTR_EXIT_INSTR_OFFSETS
	.align		4
        /*0038*/ 	.byte	0x04, 0x1c
        /*003a*/ 	.short	(.L_228 - .L_227)


	//   ....[0]....
.L_227:
        /*003c*/ 	.word	0x00000160


	//   ....[1]....
        /*0040*/ 	.word	0x00001550


	//   ....[2]....
        /*0044*/ 	.word	0x000017b0


	//   ....[3]....
        /*0048*/ 	.word	0x000017e0


	//----- nvinfo : EIATTR_CBANK_PARAM_SIZE
	.align		4
.L_228:
        /*004c*/ 	.byte	0x03, 0x19
        /*004e*/ 	.short	0x0284


	//----- nvinfo : EIATTR_PARAM_CBANK
	.align		4
        /*0050*/ 	.byte	0x04, 0x0a
        /*0052*/ 	.short	(.L_230 - .L_229)
	.align		4
.L_229:
        /*0054*/ 	.word	index@(.nv.constant0._ZN5flash27flash_bwd_convert_dq_kernelI23Flash_bwd_kernel_traitsILi96ELi64ELi128ELi8ELi2ELi4ELi4ELb1ELb0EN7cutlass6half_tE19Flash_kernel_traitsILi96ELi64ELi128ELi8ES3_EEEEvNS_16Flash_bwd_paramsEi)
        /*0058*/ 	.short	0x0210
        /*005a*/ 	.short	0x0284


	//----- nvinfo : EIATTR_SW_WAR
	.align		4
.L_230:
        /*005c*/ 	.byte	0x04, 0x36
        /*005e*/ 	.short	(.L_232 - .L_231)
.L_231:
        /*0060*/ 	.word	0x00000008
.L_232:


//--------------------- .nv.info._ZN5flash44flash_bwd_dq_dk_dv_loop_seqk_parallel_kernelI23Flash_bwd_kernel_traitsILi96ELi64ELi128ELi8ELi2ELi4ELi4ELb1ELb0EN7cutlass6half_tE19Flash_kernel_traitsILi96ELi64ELi128ELi8ES3_EELb1ELb1ELb0ELb0ELb0ELb0ELb0EEEvNS_16Flash_bwd_paramsE --------------------------
	.section	.nv.info._ZN5flash44flash_bwd_dq_dk_dv_loop_seqk_parallel_kernelI23Flash_bwd_kernel_traitsILi96ELi64ELi128ELi8ELi2ELi4ELi4ELb1ELb0EN7cutlass6half_tE19Flash_kernel_traitsILi96ELi64ELi128ELi8ES3_EELb1ELb1ELb0ELb0ELb0ELb0ELb0EEEvNS_16Flash_bwd_paramsE,"",@"SHT_CUDA_INFO"
	.sectionflags	@""
	.align	4


	//----- nvinfo : EIATTR_CUDA_API_VERSION
	.align		4
        /*0000*/ 	.byte	0x04, 0x37
        /*0002*/ 	.short	(.L_234 - .L_233)
.L_233:
        /*0004*/ 	.word	0x00000082


	//----- nvinfo : EIATTR_KPARAM_INFO
	.align		4
.L_234:
        /*0008*/ 	.byte	0x04, 0x17
        /*000a*/ 	.short	(.L_236 - .L_235)
.L_235:
        /*000c*/ 	.word	0x00000000
        /*0010*/ 	.short	0x0000
        /*0012*/ 	.short	0x0000
        /*0014*/ 	.byte	0x00, 0xf0, 0x01, 0x0a


	//----- nvinfo : EIATTR_SPARSE_MMA_MASK
	.align		4
.L_236:
        /*0018*/ 	.byte	0x03, 0x50
        /*001a*/ 	.short	0x0000


	//----- nvinfo : EIATTR_MAXREG_COUNT
	.align		4
        /*001c*/ 	.byte	0x03, 0x1b
        /*001e*/ 	.short	0x00ff


	//----- nvinfo : EIATTR_NUM_BARRIERS
	.align		4
        /*0020*/ 	.byte	0x02, 0x4c
        /*0022*/ 	.byte	0x01
	.zero		1


	//----- nvinfo : EIATTR_ANNOTATIONS
	.align		4
        /*0024*/ 	.byte	0x04, 0x55
        /*0026*/ 	.short	(.L_238 - .L_237)


	//   ....[0]....
.L_237:
        /* <DEDUP_REMOVED lines=25> */


	//----- nvinfo : EIATTR_MERCURY_ISA_VERSION
	.align		4
.L_238:
        /*01a0*/ 	.byte	0x03, 0x5f
        /*01a2*/ 	.short	0x0101


	//----- nvinfo : EIATTR_EXIT_INSTR_OFFSETS
	.align		4
        /*01a4*/ 	.byte	0x04, 0x1c
        /*01a6*/ 	.short	(.L_240 - .L_239)


	//   ....[0]....
.L_239:
        /*01a8*/ 	.word	0x000000c0


	//   ....[1]....
        /*01ac*/ 	.word	0x0000a560


	//----- nvinfo : EIATTR_CRS_STACK_SIZE
	.align		4
.L_240:
        /*01b0*/ 	.byte	0x04, 0x1e
        /*01b2*/ 	.short	(.L_242 - .L_241)
.L_241:
        /*01b4*/ 	.word	0x00000000


	//----- nvinfo : EIATTR_CBANK_PARAM_SIZE
	.align		4
.L_242:
        /*01b8*/ 	.byte	0x03, 0x19
        /*01ba*/ 	.short	0x0280


	//----- nvinfo : EIATTR_PARAM_CBANK
	.align		4
        /*01bc*/ 	.byte	0x04, 0x0a
        /*01be*/ 	.short	(.L_244 - .L_243)
	.align		4
.L_243:
        /*01c0*/ 	.word	index@(.nv.constant0._ZN5flash44flash_bwd_dq_dk_dv_loop_seqk_parallel_kernelI23Flash_bwd_kernel_traitsILi96ELi64ELi128ELi8ELi2ELi4ELi4ELb1ELb0EN7cutlass6half_tE19Flash_kernel_traitsILi96ELi64ELi128ELi8ES3_EELb1ELb1ELb0ELb0ELb0ELb0ELb0EEEvNS_16Flash_bwd_paramsE)
        /*01c4*/ 	.short	0x0210
        /*01c6*/ 	.short	0x0280


	//----- nvinfo : EIATTR_SW_WAR
	.align		4
.L_244:
        /*01c8*/ 	.byte	0x04, 0x36
        /*01ca*/ 	.short	(.L_246 - .L_245)
.L_245:
        /*01cc*/ 	.word	0x00000008
.L_246:


//--------------------- .nv.info._ZN5flash44flash_bwd_dq_dk_dv_loop_seqk_parallel_kernelI23Flash_bwd_kernel_traitsILi96ELi64ELi128ELi8ELi2ELi4ELi4ELb1ELb0EN7cutlass6half_tE19Flash_kernel_traitsILi96ELi64ELi128ELi8ES3_EELb0ELb1ELb0ELb0ELb0ELb0ELb1EEEvNS_16Flash_bwd_paramsE --------------------------
	.section	.nv.info._ZN5flash44flash_bwd_dq_dk_dv_loop_seqk_parallel_kernelI23Flash_bwd_kernel_traitsILi96ELi64ELi128ELi8ELi2ELi4ELi4ELb1ELb0EN7cutlass6half_tE19Flash_kernel_traitsILi96ELi64ELi128ELi8ES3_EELb0ELb1ELb0ELb0ELb0ELb0ELb1EEEvNS_16Flash_bwd_paramsE,"",@"SHT_CUDA_INFO"
	.sectionflags	@""
	.align	4


	//----- nvinfo : EIATTR_CUDA_API_VERSION
	.align		4
        /*0000*/ 	.byte	0x04, 0x37
        /*0002*/ 	.short	(.L_248 - .L_247)
.L_247:
        /*0004*/ 	.word	0x00000082


	//----- nvinfo : EIATTR_KPARAM_INFO
	.align		4
.L_248:
        /*0008*/ 	.byte	0x04, 0x17
        /*000a*/ 	.short	(.L_250 - .L_249)
.L_249:
        /*000c*/ 	.word	0x00000000
        /*0010*/ 	.short	0x0000
        /*0012*/ 	.short	0x0000
        /*0014*/ 	.byte	0x00, 0xf0, 0x01, 0x0a


	//----- nvinfo : EIATTR_SPARSE_MMA_MASK
	.align		4
.L_250:
        /*0018*/ 	.byte	0x03, 0x50
        /*001a*/ 	.short	0x0000


	//----- nvinfo : EIATTR_MAXREG_COUNT
	.align		4
        /*001c*/ 	.byte	0x03, 0x1b
        /*001e*/ 	.short	0x00ff


	//----- nvinfo : EIATTR_NUM_BARRIERS
	.align		4
        /*0020*/ 	.byte	0x02, 0x4c
        /*0022*/ 	.byte	0x01
	.zero		1


	//----- nvinfo : EIATTR_ANNOTATIONS
	.align		4
        /*0024*/ 	.byte	0x04, 0x55
        /*0026*/ 	.short	(.L_252 - .L_251)


	//   ....[0]....
.L_251:
        /* <DEDUP_REMOVED lines=64> */


	//----- nvinfo : EIATTR_MERCURY_ISA_VERSION
	.align		4
.L_252:
        /*0410*/ 	.byte	0x03, 0x5f
        /*0412*/ 	.short	0x0101


	//----- nvinfo : EIATTR_EXIT_INSTR_OFFSETS
	.align		4
        /*0414*/ 	.byte	0x04, 0x1c
        /*0416*/ 	.short	(.L_254 - .L_253)


	//   ....[0]....
.L_253:
        /*0418*/ 	.word	0x000000c0


	//   ....[1]....
        /*041c*/ 	.word	0x0000a220


	//----- nvinfo : EIATTR_CRS_STACK_SIZE
	.align		4
.L_254:
        /*0420*/ 	.byte	0x04, 0x1e
        /*0422*/ 	.short	(.L_256 - .L_255)
.L_255:
        /*0424*/ 	.word	0x00000000


	//----- nvinfo : EIATTR_CBANK_PARAM_SIZE
	.align		4
.L_256:
        /*0428*/ 	.byte	0x03, 0x19
        /*042a*/ 	.short	0x0280


	//----- nvinfo : EIATTR_PARAM_CBANK
	.align		4
        /*042c*/ 	.byte	0x04, 0x0a
        /*042e*/ 	.short	(.L_258 - .L_257)
	.align		4
.L_257:
        /*0430*/ 	.word	index@(.nv.constant0._ZN5flash44flash_bwd_dq_dk_dv_loop_seqk_parallel_kernelI23Flash_bwd_kernel_traitsILi96ELi64ELi128ELi8ELi2ELi4ELi4ELb1ELb0EN7cutlass6half_tE19Flash_kernel_traitsILi96ELi64ELi128ELi8ES3_EELb0ELb1ELb0ELb0ELb0ELb0ELb1EEEvNS_16Flash_bwd_paramsE)
        /*0434*/ 	.short	0x0210
        /*0436*/ 	.short	0x0280


	//----- nvinfo : EIATTR_SW_WAR
	.align		4
.L_258:
        /*0438*/ 	.byte	0x04, 0x36
        /*043a*/ 	.short	(.L_260 - .L_259)
.L_259:
        /*043c*/ 	.word	0x00000008
.L_260:


//--------------------- .nv.info._ZN5flash44flash_bwd_dq_dk_dv_loop_seqk_parallel_kernelI23Flash_bwd_kernel_traitsILi96ELi64ELi128ELi8ELi2ELi4ELi4ELb1ELb0EN7cutlass6half_tE19Flash_kernel_traitsILi96ELi64ELi128ELi8ES3_EELb1ELb1ELb0ELb0ELb1ELb1ELb0EEEvNS_16Flash_bwd_paramsE --------------------------
	.section	.nv.info._ZN5flash44flash_bwd_dq_dk_dv_loop_seqk_parallel_kernelI23Flash_bwd_kernel_traitsILi96ELi64ELi128ELi8ELi2ELi4ELi4ELb1ELb0EN7cutlass6half_tE19Flash_kernel_traitsILi96ELi64ELi128ELi8ES3_EELb1ELb1ELb0ELb0ELb1ELb1ELb0EEEvNS_16Flash_bwd_paramsE,"",@"SHT_CUDA_INFO"
	.sectionflags	@""
	.align	4


	//----- nvinfo : EIATTR_CUDA_API_VERSION
	.align		4
        /*0000*/ 	.byte	0x04, 0x37
        /*0002*/ 	.short	(.L_262 - .L_261)
.L_261:
        /*0004*/ 	.word	0x00000082


	//----- nvinfo : EIATTR_KPARAM_INFO
	.align		4
.L_262:
        /*0008*/ 	.byte	0x04, 0x17
        /*000a*/ 	.short	(.L_264 - .L_263)
.L_263:
        /*000c*/ 	.word	0x00000000
        /*0010*/ 	.short	0x0000
        /*0012*/ 	.short	0x0000
        /*0014*/ 	.byte	0x00, 0xf0, 0x01, 0x0a


	//----- nvinfo : EIATTR_SPARSE_MMA_MASK
	.align		4
.L_264:
        /*0018*/ 	.byte	0x03, 0x50
        /*001a*/ 	.short	0x0000


	//----- nvinfo : EIATTR_MAXREG_COUNT
	.align		4
        /*001c*/ 	.byte	0x03, 0x1b
        /*001e*/ 	.short	0x00ff


	//----- nvinfo : EIATTR_NUM_BARRIERS
	.align		4
        /*0020*/ 	.byte	0x02, 0x4c
        /*0022*/ 	.byte	0x01
	.zero		1


	//----- nvinfo : EIATTR_ANNOTATIONS
	.align		4
        /*0024*/ 	.byte	0x04, 0x55
        /*0026*/ 	.short	(.L_266 - .L_265)


	//   ....[0]....
.L_265:
        /* <DEDUP_REMOVED lines=11> */


	//----- nvinfo : EIATTR_MERCURY_ISA_VERSION
	.align		4
.L_266:
        /*00c0*/ 	.byte	0x03, 0x5f
        /*00c2*/ 	.short	0x0101


	//----- nvinfo : EIATTR_EXIT_INSTR_OFFSETS
	.align		4
        /*00c4*/ 	.byte	0x04, 0x1c
        /*00c6*/ 	.short	(.L_268 - .L_267)


	//   ....[0]....
.L_267:
        /*00c8*/ 	.word	0x000000a0


	//   ....[1]....
        /*00cc*/ 	.word	0x00007ce0


	//----- nvinfo : EIATTR_CBANK_PARAM_SIZE
	.align		4
.L_268:
        /*00d0*/ 	.byte	0x03, 0x19
        /*00d2*/ 	.short	0x0280


	//----- nvinfo : EIATTR_PARAM_CBANK
	.align		4
        /*00d4*/ 	.byte	0x04, 0x0a
        /*00d6*/ 	.short	(.L_270 - .L_269)
	.align		4
.L_269:
        /*00d8*/ 	.word	index@(.nv.constant0._ZN5flash44flash_bwd_dq_dk_dv_loop_seqk_parallel_kernelI23Flash_bwd_kernel_traitsILi96ELi64ELi128ELi8ELi2ELi4ELi4ELb1ELb0EN7cutlass6half_tE19Flash_kernel_traitsILi96ELi64ELi128ELi8ES3_EELb1ELb1ELb0ELb0ELb1ELb1ELb0EEEvNS_16Flash_bwd_paramsE)
        /*00dc*/ 	.short	0x0210
        /*00de*/ 	.short	0x0280


	//----- nvinfo : EIATTR_SW_WAR
	.align		4
.L_270:
        /*00e0*/ 	.byte	0x04, 0x36
        /*00e2*/ 	.short	(.L_272 - .L_271)
.L_271:
        /*00e4*/ 	.word	0x00000008
.L_272:


//--------------------- .nv.info._ZN5flash44flash_bwd_dq_dk_dv_loop_seqk_parallel_kernelI23Flash_bwd_kernel_traitsILi96ELi64ELi128ELi8ELi2ELi4ELi4ELb1ELb0EN7cutlass6half_tE19Flash_kernel_traitsILi96ELi64ELi128ELi8ES3_EELb0ELb1ELb0ELb0ELb1ELb1ELb1EEEvNS_16Flash_bwd_paramsE --------------------------
	.section	.nv.info._ZN5flash44flash_bwd_dq_dk_dv_loop_seqk_parallel_kernelI23Flash_bwd_kernel_traitsILi96ELi64ELi128ELi8ELi2ELi4ELi4ELb1ELb0EN7cutlass6half_tE19Flash_kernel_traitsILi96ELi64ELi128ELi8ES3_EELb0ELb1ELb0ELb0ELb1ELb1ELb1EEEvNS_16Flash_bwd_paramsE,"",@"SHT_CUDA_INFO"
	.sectionflags	@""
	.align	4


	//----- nvinfo : EIATTR_CUDA_API_VERSION
	.align		4
        /*0000*/ 	.byte	0x04, 0x37
        /*0002*/ 	.short	(.L_274 - .L_273)
.L_273:
        /*0004*/ 	.word	0x00000082


	//----- nvinfo : EIATTR_KPARAM_INFO
	.align		4
.L_274:
        /*0008*/ 	.byte	0x04, 0x17
        /*000a*/ 	.short	(.L_276 - .L_275)
.L_275:
        /*000c*/ 	.word	0x00000000
        /*0010*/ 	.short	0x0000
        /*0012*/ 	.short	0x0000
        /*0014*/ 	.byte	0x00, 0xf0, 0x01, 0x0a


	//----- nvinfo : EIATTR_SPARSE_MMA_MASK
	.align		4
.L_276:
        /*0018*/ 	.byte	0x03, 0x50
        /*001a*/ 	.short	0x0000


	//----- nvinfo : EIATTR_MAXREG_COUNT
	.align		4
        /*001c*/ 	.byte	0x03, 0x1b
        /*001e*/ 	.short	0x00ff


	//----- nvinfo : EIATTR_NUM_BARRIERS
	.align		4
        /*0020*/ 	.byte	0x02, 0x4c
        /*0022*/ 	.byte	0x01
	.zero		1


	//----- nvinfo : EIATTR_ANNOTATIONS
	.align		4
        /*0024*/ 	.byte	0x04, 0x55
        /*0026*/ 	.short	(.L_278 - .L_277)


	//   ....[0]....
.L_277:
        /* <DEDUP_REMOVED lines=49> */
        /*032c*/ 	.byte	0x20, 0x6a, 0x00, 0x00, 0x01, 0x00, 0x00, 0x00, 0x30, 0x6a, 0x00, 0x00


	//----- nvinfo : EIATTR_MERCURY_ISA_VERSION
	.align		4
.L_278:
        /*0338*/ 	.byte	0x03, 0x5f
        /*033a*/ 	.short	0x0101


	//----- nvinfo : EIATTR_EXIT_INSTR_OFFSETS
	.align		4
        /*033c*/ 	.byte	0x04, 0x1c
        /*033e*/ 	.short	(.L_280 - .L_279)


	//   ....[0]....
.L_279:
        /*0340*/ 	.word	0x000000a0


	//   ....[1]....
        /*0344*/ 	.word	0x00007920


	//----- nvinfo : EIATTR_CBANK_PARAM_SIZE
	.align		4
.L_280:
        /*0348*/ 	.byte	0x03, 0x19
        /*034a*/ 	.short	0x0280


	//----- nvinfo : EIATTR_PARAM_CBANK
	.align		4
        /*034c*/ 	.byte	0x04, 0x0a
        /*034e*/ 	.short	(.L_282 - .L_281)
	.align		4
.L_281:
        /*0350*/ 	.word	index@(.nv.constant0._ZN5flash44flash_bwd_dq_dk_dv_loop_seqk_parallel_kernelI23Flash_bwd_kernel_traitsILi96ELi64ELi128ELi8ELi2ELi4ELi4ELb1ELb0EN7cutlass6half_tE19Flash_kernel_traitsILi96ELi64ELi128ELi8ES3_EELb0ELb1ELb0ELb0ELb1ELb1ELb1EEEvNS_16Flash_bwd_paramsE)
        /*0354*/ 	.short	0x0210
        /*0356*/ 	.short	0x0280


	//----- nvinfo : EIATTR_SW_WAR
	.align		4
.L_282:
        /*0358*/ 	.byte	0x04, 0x36
        /*035a*/ 	.short	(.L_284 - .L_283)
.L_283:
        /*035c*/ 	.word	0x00000008
.L_284:


//--------------------- .nv.info._ZN5flash44flash_bwd_dq_dk_dv_loop_seqk_parallel_kernelI23Flash_bwd_kernel_traitsILi96ELi64ELi128ELi8ELi2ELi4ELi4ELb1ELb0EN7cutlass6half_tE19Flash_kernel_traitsILi96ELi64ELi128ELi8ES3_EELb1ELb1ELb0ELb0ELb0ELb1ELb0EEEvNS_16Flash_bwd_paramsE --------------------------
	.section	.nv.info._ZN5flash44flash_bwd_dq_dk_dv_loop_seqk_parallel_kernelI23Flash_bwd_kernel_traitsILi96ELi64ELi128ELi8ELi2ELi4ELi4ELb1ELb0EN7cutlass6half_tE19Flash_kernel_traitsILi96ELi64ELi128ELi8ES3_EELb1ELb1ELb0ELb0ELb0ELb1ELb0EEEvNS_16Flash_bwd_paramsE,"",@"SHT_CUDA_INFO"
	.sectionflags	@""
	.align	4


	//----- nvinfo : EIATTR_CUDA_API_VERSION
	.align		4
        /*0000*/ 	.byte	0x04, 0x37
        /*0002*/ 	.short	(.L_286 - .L_285)
.L_285:
        /*0004*/ 	.word	0x00000082


	//----- nvinfo : EIATTR_KPARAM_INFO
	.align		4
.L_286:
        /*0008*/ 	.byte	0x04, 0x17
        /*000a*/ 	.short	(.L_288 - .L_287)
.L_287:
        /*000c*/ 	.word	0x00000000
        /*0010*/ 	.short	0x0000
        /*0012*/ 	.short	0x0000
        /*0014*/ 	.byte	0x00, 0xf0, 0x01, 0x0a


	//----- nvinfo : EIATTR_SPARSE_MMA_MASK
	.align		4
.L_288:
        /*0018*/ 	.byte	0x03, 0x50
        /*001a*/ 	.short	0x0000


	//----- nvinfo : EIATTR_MAXREG_COUNT
	.align		4
        /*001c*/ 	.byte	0x03, 0x1b
        /*001e*/ 	.short	0x00ff


	//----- nvinfo : EIATTR_NUM_BARRIERS
	.align		4
        /*0020*/ 	.byte	0x02, 0x4c
        /*0022*/ 	.byte	0x01
	.zero		1


	//----- nvinfo : EIATTR_ANNOTATIONS
	.align		4
        /*0024*/ 	.byte	0x04, 0x55
        /*0026*/ 	.short	(.L_290 - .L_289)


	//   ....[0]....
.L_289:
        /* <DEDUP_REMOVED lines=13> */


	//----- nvinfo : EIATTR_MERCURY_ISA_VERSION
	.align		4
.L_290:
        /*00e8*/ 	.byte	0x03, 0x5f
        /*00ea*/ 	.short	0x0101


	//----- nvinfo : EIATTR_EXIT_INSTR_OFFSETS
	.align		4
        /*00ec*/ 	.byte	0x04, 0x1c
        /*00ee*/ 	.short	(.L_292 - .L_291)


	//   ....[0]....
.L_291:
        /*00f0*/ 	.word	0x000000c0


	//   ....[1]....
        /*00f4*/ 	.word	0x00009430


	//----- nvinfo : EIATTR_CRS_STACK_SIZE
	.align		4
.L_292:
        /*00f8*/ 	.byte	0x04, 0x1e
        /*00fa*/ 	.short	(.L_294 - .L_293)
.L_293:
        /*00fc*/ 	.word	0x00000000


	//----- nvinfo : EIATTR_CBANK_PARAM_SIZE
	.align		4
.L_294:
        /*0100*/ 	.byte	0x03, 0x19
        /*0102*/ 	.short	0x0280


	//----- nvinfo : EIATTR_PARAM_CBANK
	.align		4
        /*0104*/ 	.byte	0x04, 0x0a
        /*0106*/ 	.short	(.L_296 - .L_295)
	.align		4
.L_295:
        /*0108*/ 	.word	index@(.nv.constant0._ZN5flash44flash_bwd_dq_dk_dv_loop_seqk_parallel_kernelI23Flash_bwd_kernel_traitsILi96ELi64ELi128ELi8ELi2ELi4ELi4ELb1ELb0EN7cutlass6half_tE19Flash_kernel_traitsILi96ELi64ELi128ELi8ES3_EELb1ELb1ELb0ELb0ELb0ELb1ELb0EEEvNS_16Flash_bwd_paramsE)
        /*010c*/ 	.short	0x0210
        /*010e*/ 	.short	0x0280


	//----- nvinfo : EIATTR_SW_WAR
	.align		4
.L_296:
        /*0110*/ 	.byte	0x04, 0x36
        /*0112*/ 	.short	(.L_298 - .L_297)
.L_297:
        /*0114*/ 	.word	0x00000008
.L_298:


//--------------------- .nv.info._ZN5flash44flash_bwd_dq_dk_dv_loop_seqk_parallel_kernelI23Flash_bwd_kernel_traitsILi96ELi64ELi128ELi8ELi2ELi4ELi4ELb1ELb0EN7cutlass6half_tE19Flash_kernel_traitsILi96ELi64ELi128ELi8ES3_EELb0ELb1ELb0ELb0ELb0ELb1ELb1EEEvNS_16Flash_bwd_paramsE --------------------------
	.section	.nv.info._ZN5flash44flash_bwd_dq_dk_dv_loop_seqk_parallel_kernelI23Flash_bwd_kernel_traitsILi96ELi64ELi128ELi8ELi2ELi4ELi4ELb1ELb0EN7cutlass6half_tE19Flash_kernel_traitsILi96ELi64ELi128ELi8ES3_EELb0ELb1ELb0ELb0ELb0ELb1ELb1EEEvNS_16Flash_bwd_paramsE,"",@"SHT_CUDA_INFO"
	.sectionflags	@""
	.align	4


	//----- nvinfo : EIATTR_CUDA_API_VERSION
	.align		4
        /*0000*/ 	.byte	0x04, 0x37
        /*0002*/ 	.short	(.L_300 - .L_299)
.L_299:
        /*0004*/ 	.word	0x00000082


	//----- nvinfo : EIATTR_KPARAM_INFO
	.align		4
.L_300:
        /*0008*/ 	.byte	0x04, 0x17
        /*000a*/ 	.short	(.L_302 - .L_301)
.L_301:
        /*000c*/ 	.word	0x00000000
        /*0010*/ 	.short	0x0000
        /*0012*/ 	.short	0x0000
        /*0014*/ 	.byte	0x00, 0xf0, 0x01, 0x0a


	//----- nvinfo : EIATTR_SPARSE_MMA_MASK
	.align		4
.L_302:
        /*0018*/ 	.byte	0x03, 0x50
        /*001a*/ 	.short	0x0000


	//----- nvinfo : EIATTR_MAXREG_COUNT
	.align		4
        /*001c*/ 	.byte	0x03, 0x1b
        /*001e*/ 	.short	0x00ff


	//----- nvinfo : EIATTR_NUM_BARRIERS
	.align		4
        /*0020*/ 	.byte	0x02, 0x4c
        /*0022*/ 	.byte	0x01
	.zero		1


	//----- nvinfo : EIATTR_ANNOTATIONS
	.align		4
        /*0024*/ 	.byte	0x04, 0x55
        /*0026*/ 	.short	(.L_304 - .L_303)


	//   ....[0]....
.L_303:
        /* <DEDUP_REMOVED lines=53> */


	//----- nvinfo : EIATTR_MERCURY_ISA_VERSION
	.align		4
.L_304:
        /*0368*/ 	.byte	0x03, 0x5f
        /*036a*/ 	.short	0x0101


	//----- nvinfo : EIATTR_EXIT_INSTR_OFFSETS
	.align		4
        /*036c*/ 	.byte	0x04, 0x1c
        /*036e*/ 	.short	(.L_306 - .L_305)


	//   ....[0]....
.L_305:
        /*0370*/ 	.word	0x000000c0


	//   ....[1]....
        /*0374*/ 	.word	0x000091b0


	//----- nvinfo : EIATTR_CRS_STACK_SIZE
	.align		4
.L_306:
        /*0378*/ 	.byte	0x04, 0x1e
        /*037a*/ 	.short	(.L_308 - .L_307)
.L_307:
        /*037c*/ 	.word	0x00000000


	//----- nvinfo : EIATTR_CBANK_PARAM_SIZE
	.align		4
.L_308:
        /*0380*/ 	.byte	0x03, 0x19
        /*0382*/ 	.short	0x0280


	//----- nvinfo : EIATTR_PARAM_CBANK
	.align		4
        /*0384*/ 	.byte	0x04, 0x0a
        /*0386*/ 	.short	(.L_310 - .L_309)
	.align		4
.L_309:
        /*0388*/ 	.word	index@(.nv.constant0._ZN5flash44flash_bwd_dq_dk_dv_loop_seqk_parallel_kernelI23Flash_bwd_kernel_traitsILi96ELi64ELi128ELi8ELi2ELi4ELi4ELb1ELb0EN7cutlass6half_tE19Flash_kernel_traitsILi96ELi64ELi128ELi8ES3_EELb0ELb1ELb0ELb0ELb0ELb1ELb1EEEvNS_16Flash_bwd_paramsE)
        /*038c*/ 	.short	0x0210
        /*038e*/ 	.short	0x0280


	//----- nvinfo : EIATTR_SW_WAR
	.align		4
.L_310:
        /*0390*/ 	.byte	0x04, 0x36
        /*0392*/ 	.short	(.L_312 - .L_311)
.L_311:
        /*0394*/ 	.word	0x00000008
.L_312:


//--------------------- .nv.info._ZN5flash44flash_bwd_dq_dk_dv_loop_seqk_parallel_kernelI23Flash_bwd_kernel_traitsILi96ELi64ELi128ELi8ELi2ELi4ELi4ELb1ELb0EN7cutlass6half_tE19Flash_kernel_traitsILi96ELi64ELi128ELi8ES3_EELb1ELb1ELb0ELb1ELb0ELb0ELb0EEEvNS_16Flash_bwd_paramsE --------------------------
	.section	.nv.info._ZN5flash44flash_bwd_dq_dk_dv_loop_seqk_parallel_kernelI23Flash_bwd_kernel_traitsILi96ELi64ELi128ELi8ELi2ELi4ELi4ELb1ELb0EN7cutlass6half_tE19Flash_kernel_traitsILi96ELi64ELi128ELi8ES3_EELb1ELb1ELb0ELb1ELb0ELb0ELb0EEEvNS_16Flash_bwd_paramsE,"",@"SHT_CUDA_INFO"
	.sectionflags	@""
	.align	4


	//----- nvinfo : EIATTR_CUDA_API_VERSION
	.align		4
        /*0000*/ 	.byte	0x04, 0x37
        /*0002*/ 	.short	(.L_314 - .L_313)
.L_313:
        /*0004*/ 	.word	0x00000082


	//----- nvinfo : EIATTR_KPARAM_INFO
	.align		4
.L_314:
        /*0008*/ 	.byte	0x04, 0x17
        /*000a*/ 	.short	(.L_316 - .L_315)
.L_315:
        /*000c*/ 	.word	0x00000000
        /*0010*/ 	.short	0x0000
        /*0012*/ 	.short	0x0000
        /*0014*/ 	.byte	0x00, 0xf0, 0x01, 0x0a


	//----- nvinfo : EIATTR_SPARSE_MMA_MASK
	.align		4
.L_316:
        /*0018*/ 	.byte	0x03, 0x50
        /*001a*/ 	.short	0x0000


	//----- nvinfo : EIATTR_MAXREG_COUNT
	.align		4
        /*001c*/ 	.byte	0x03, 0x1b
        /*001e*/ 	.short	0x00ff


	//----- nvinfo : EIATTR_NUM_BARRIERS
	.align		4
        /*0020*/ 	.byte	0x02, 0x4c
        /*0022*/ 	.byte	0x01
	.zero		1


	//----- nvinfo : EIATTR_ANNOTATIONS
	.align		4
        /*0024*/ 	.byte	0x04, 0x55
        /*0026*/ 	.short	(.L_318 - .L_317)


	//   ....[0]....
.L_317:
        /* <DEDUP_REMOVED lines=39> */


	//----- nvinfo : EIATTR_MERCURY_ISA_VERSION
	.align		4
.L_318:
        /*0280*/ 	.byte	0x03, 0x5f
        /*0282*/ 	.short	0x0101


	//----- nvinfo : EIATTR_EXIT_INSTR_OFFSETS
	.align		4
        /*0284*/ 	.byte	0x04, 0x1c
        /*0286*/ 	.short	(.L_320 - .L_319)


	//   ....[0]....
.L_319:
        /*0288*/ 	.word	0x000000c0


	//   ....[1]....
        /*028c*/ 	.word	0x0000ac40


	//----- nvinfo : EIATTR_CRS_STACK_SIZE
	.align		4
.L_320:
        /*0290*/ 	.byte	0x04, 0x1e
        /*0292*/ 	.short	(.L_322 - .L_321)
.L_321:
        /*0294*/ 	.word	0x00000000


	//----- nvinfo : EIATTR_CBANK_PARAM_SIZE
	.align		4
.L_322:
        /*0298*/ 	.byte	0x03, 0x19
        /*029a*/ 	.short	0x0280


	//----- nvinfo : EIATTR_PARAM_CBANK
	.align		4
        /*029c*/ 	.byte	0x04, 0x0a
        /*029e*/ 	.short	(.L_324 - .L_323)
	.align		4
.L_323:
        /*02a0*/ 	.word	index@(.nv.constant0._ZN5flash44flash_bwd_dq_dk_dv_loop_seqk_parallel_kernelI23Flash_bwd_kernel_traitsILi96ELi64ELi128ELi8ELi2ELi4ELi4ELb1ELb0EN7cutlass6half_tE19Flash_kernel_traitsILi96ELi64ELi128ELi8ES3_EELb1ELb1ELb0ELb1ELb0ELb0ELb0EEEvNS_16Flash_bwd_paramsE)
        /*02a4*/ 	.short	0x0210
        /*02a6*/ 	.short	0x0280


	//----- nvinfo : EIATTR_SW_WAR
	.align		4
.L_324:
        /*02a8*/ 	.byte	0x04, 0x36
        /*02aa*/ 	.short	(.L_326 - .L_325)
.L_325:
        /*02ac*/ 	.word	0x00000008
.L_326:


//--------------------- .nv.info._ZN5flash44flash_bwd_dq_dk_dv_loop_seqk_parallel_kernelI23Flash_bwd_kernel_traitsILi96ELi64ELi128ELi8ELi2ELi4ELi4ELb1ELb0EN7cutlass6half_tE19Flash_kernel_traitsILi96ELi64ELi128ELi8ES3_EELb0ELb1ELb0ELb1ELb0ELb0ELb1EEEvNS_16Flash_bwd_paramsE --------------------------
	.section	.nv.info._ZN5flash44flash_bwd_dq_dk_dv_loop_seqk_parallel_kernelI23Flash_bwd_kernel_traitsILi96ELi64ELi128ELi8ELi2ELi4ELi4ELb1ELb0EN7cutlass6half_tE19Flash_kernel_traitsILi96ELi64ELi128ELi8ES3_EELb0ELb1ELb0ELb1ELb0ELb0ELb1EEEvNS_16Flash_bwd_paramsE,"",@"SHT_CUDA_INFO"
	.sectionflags	@""
	.align	4


	//----- nvinfo : EIATTR_CUDA_API_VERSION
	.align		4
        /*0000*/ 	.byte	0x04, 0x37
        /*0002*/ 	.short	(.L_328 - .L_327)
.L_327:
        /*0004*/ 	.word	0x00000082


	//----- nvinfo : EIATTR_KPARAM_INFO
	.align		4
.L_328:
        /*0008*/ 	.byte	0x04, 0x17
        /*000a*/ 	.short	(.L_330 - .L_329)
.L_329:
        /*000c*/ 	.word	0x00000000
        /*0010*/ 	.short	0x0000
        /*0012*/ 	.short	0x0000
        /*0014*/ 	.byte	0x00, 0xf0, 0x01, 0x0a


	//----- nvinfo : EIATTR_SPARSE_MMA_MASK
	.align		4
.L_330:
        /*0018*/ 	.byte	0x03, 0x50
        /*001a*/ 	.short	0x0000


	//----- nvinfo : EIATTR_MAXREG_COUNT
	.align		4
        /*001c*/ 	.byte	0x03, 0x1b
        /*001e*/ 	.short	0x00ff


	//----- nvinfo : EIATTR_NUM_BARRIERS
	.align		4
        /*0020*/ 	.byte	0x02, 0x4c
        /*0022*/ 	.byte	0x01
	.zero		1


	//----- nvinfo : EIATTR_ANNOTATIONS
	.align		4
        /*0024*/ 	.byte	0x04, 0x55
        /*0026*/ 	.short	(.L_332 - .L_331)


	//   ....[0]....
.L_331:
        /* <DEDUP_REMOVED lines=72> */


	//----- nvinfo : EIATTR_MERCURY_ISA_VERSION
	.align		4
.L_332:
        /*0490*/ 	.byte	0x03, 0x5f
        /*0492*/ 	.short	0x0101


	//----- nvinfo : EIATTR_EXIT_INSTR_OFFSETS
	.align		4
        /*0494*/ 	.byte	0x04, 0x1c
        /*0496*/ 	.short	(.L_334 - .L_333)


	//   ....[0]....
.L_333:
        /*0498*/ 	.word	0x000000c0


	//   ....[1]....
        /*049c*/ 	.word	0x0000a630


	//----- nvinfo : EIATTR_CRS_STACK_SIZE
	.align		4
.L_334:
        /*04a0*/ 	.byte	0x04, 0x1e
        /*04a2*/ 	.short	(.L_336 - .L_335)
.L_335:
        /*04a4*/ 	.word	0x00000000


	//----- nvinfo : EIATTR_CBANK_PARAM_SIZE
	.align		4
.L_336:
        /*04a8*/ 	.byte	0x03, 0x19
        /*04aa*/ 	.short	0x0280


	//----- nvinfo : EIATTR_PARAM_CBANK
	.align		4
        /*04ac*/ 	.byte	0x04, 0x0a
        /*04ae*/ 	.short	(.L_338 - .L_337)
	.align		4
.L_337:
        /*04b0*/ 	.word	index@(.nv.constant0._ZN5flash44flash_bwd_dq_dk_dv_loop_seqk_parallel_kernelI23Flash_bwd_kernel_traitsILi96ELi64ELi128ELi8ELi2ELi4ELi4ELb1ELb0EN7cutlass6half_tE19Flash_kernel_traitsILi96ELi64ELi128ELi8ES3_EELb0ELb1ELb0ELb1ELb0ELb0ELb1EEEvNS_16Flash_bwd_paramsE)
        /*04b4*/ 	.short	0x0210
        /*04b6*/ 	.short	0x0280


	//----- nvinfo : EIATTR_SW_WAR
	.align		4
.L_338:
        /*04b8*/ 	.byte	0x04, 0x36
        /*04ba*/ 	.short	(.L_340 - .L_339)
.L_339:
        /*04bc*/ 	.word	0x00000008
.L_340:


//--------------------- .nv.info._ZN5flash25flash_bwd_dot_do_o_kernelILb0E23Flash_bwd_kernel_traitsILi96ELi64ELi128ELi8ELi2ELi4ELi4ELb1ELb0EN7cutlass6half_tE19Flash_kernel_traitsILi96ELi64ELi128ELi8ES3_EEEEvNS_16Flash_bwd_paramsE --------------------------
	.section	.nv.info._ZN5flash25flash_bwd_dot_do_o_kernelILb0E23Flash_bwd_kernel_traitsILi96ELi64ELi128ELi8ELi2ELi4ELi4ELb1ELb0EN7cutlass6half_tE19Flash_kernel_traitsILi96ELi64ELi128ELi8ES3_EEEEvNS_16Flash_bwd_paramsE,"",@"SHT_CUDA_INFO"
	.sectionflags	@""
	.align	4


	//----- nvinfo : EIATTR_CUDA_API_VERSION
	.align		4
        /*0000*/ 	.byte	0x04, 0x37
        /*0002*/ 	.short	(.L_342 - .L_341)
.L_341:
        /*0004*/ 	.word	0x00000082


	//----- nvinfo : EIATTR_KPARAM_INFO
	.align		4
.L_342:
        /*0008*/ 	.byte	0x04, 0x17
        /*000a*/ 	.short	(.L_344 - .L_343)
.L_343:
        /*000c*/ 	.word	0x00000000
        /*0010*/ 	.short	0x0000
        /*0012*/ 	.short	0x0000
        /*0014*/ 	.byte	0x00, 0xf0, 0x01, 0x0a


	//----- nvinfo : EIATTR_SPARSE_MMA_MASK
	.align		4
.L_344:
        /*0018*/ 	.byte	0x03, 0x50
        /*001a*/ 	.short	0x0000


	//----- nvinfo : EIATTR_MAXREG_COUNT
	.align		4
        /*001c*/ 	.byte	0x03, 0x1b
        /*001e*/ 	.short	0x00ff


	//----- nvinfo : EIATTR_MERCURY_ISA_VERSION
	.align		4
        /*0020*/ 	.byte	0x03, 0x5f
        /*0022*/ 	.short	0x0101


	//----- nvinfo : EIATTR_COOP_GROUP_MASK_REGIDS
	.align		4
        /*0024*/ 	.byte	0x04, 0x29
        /*0026*/ 	.short	(.L_346 - .L_345)


	//   ....[0]....
.L_345:
        /*0028*/ 	.word	0xffffffff


	//   ....[1]....
        /*002c*/ 	.word	0xffffffff


	//----- nvinfo : EIATTR_COOP_GROUP_INSTR_OFFSETS
	.align		4
.L_346:
        /*0030*/ 	.byte	0x04, 0x28
        /*0032*/ 	.short	(.L_348 - .L_347)


	//   ....[0]....
.L_347:
        /*0034*/ 	.word	0x00000e40


	//   ....[1]....
        /*0038*/ 	.word	0x00000e60


	//----- nvinfo : EIATTR_EXIT_INSTR_OFFSETS
	.align		4
.L_348:
        /*003c*/ 	.byte	0x04, 0x1c
        /*003e*/ 	.short	(.L_350 - .L_349)


	//   ....[0]....
.L_349:
        /*0040*/ 	.word	0x00000100


	//   ....[1]....
        /*0044*/ 	.word	0x00000e90


	//   ....[2]....
        /*0048*/ 	.word	0x00000f00


	//----- nvinfo : EIATTR_CRS_STACK_SIZE
	.align		4
.L_350:
        /*004c*/ 	.byte	0x04, 0x1e
        /*004e*/ 	.short	(.L_352 - .L_351)
.L_351:
        /*0050*/ 	.word	0x00000000


	//----- nvinfo : EIATTR_CBANK_PARAM_SIZE
	.align		4
.L_352:
        /*0054*/ 	.byte	0x03, 0x19
        /*0056*/ 	.short	0x0280


	//----- nvinfo : EIATTR_PARAM_CBANK
	.align		4
        /*0058*/ 	.byte	0x04, 0x0a
        /*005a*/ 	.short	(.L_354 - .L_353)
	.align		4
.L_353:
        /*005c*/ 	.word	index@(.nv.constant0._ZN5flash25flash_bwd_dot_do_o_kernelILb0E23Flash_bwd_kernel_traitsILi96ELi64ELi128ELi8ELi2ELi4ELi4ELb1ELb0EN7cutlass6half_tE19Flash_kernel_traitsILi96ELi64ELi128ELi8ES3_EEEEvNS_16Flash_bwd_paramsE)
        /*0060*/ 	.short	0x0210
        /*0062*/ 	.short	0x0280


	//----- nvinfo : EIATTR_SW_WAR
	.align		4
.L_354:
        /*0064*/ 	.byte	0x04, 0x36
        /*0066*/ 	.short	(.L_356 - .L_355)
.L_355:
        /*0068*/ 	.word	0x00000008
.L_356:


//--------------------- .nv.info._ZN5flash25flash_bwd_dot_do_o_kernelILb1E23Flash_bwd_kernel_traitsILi96ELi64ELi128ELi8ELi2ELi4ELi4ELb1ELb0EN7cutlass6half_tE19Flash_kernel_traitsILi96ELi64ELi128ELi8ES3_EEEEvNS_16Flash_bwd_paramsE --------------------------
	.section	.nv.info._ZN5flash25flash_bwd_dot_do_o_kernelILb1E23Flash_bwd_kernel_traitsILi96ELi64ELi128ELi8ELi2ELi4ELi4ELb1ELb0EN7cutlass6half_tE19Flash_kernel_traitsILi96ELi64ELi128ELi8ES3_EEEEvNS_16Flash_bwd_paramsE,"",@"SHT_CUDA_INFO"
	.sectionflags	@""
	.align	4


	//----- nvinfo : EIATTR_CUDA_API_VERSION
	.align		4
        /*0000*/ 	.byte	0x04, 0x37
        /*0002*/ 	.short	(.L_358 - .L_357)
.L_357:
        /*0004*/ 	.word	0x00000082


	//----- nvinfo : EIATTR_KPARAM_INFO
	.align		4
.L_358:
        /*0008*/ 	.byte	0x04, 0x17
        /*000a*/ 	.short	(.L_360 - .L_359)
.L_359:
        /*000c*/ 	.word	0x00000000
        /*0010*/ 	.short	0x0000
        /*0012*/ 	.short	0x0000
        /*0014*/ 	.byte	0x00, 0xf0, 0x01, 0x0a


	//----- nvinfo : EIATTR_SPARSE_MMA_MASK
	.align		4
.L_360:
        /*0018*/ 	.byte	0x03, 0x50
        /*001a*/ 	.short	0x0000


	//----- nvinfo : EIATTR_MAXREG_COUNT
	.align		4
        /*001c*/ 	.byte	0x03, 0x1b
        /*001e*/ 	.short	0x00ff


	//----- nvinfo : EIATTR_MERCURY_ISA_VERSION
	.align		4
        /*0020*/ 	.byte	0x03, 0x5f
        /*0022*/ 	.short	0x0101


	//----- nvinfo : EIATTR_COOP_GROUP_MASK_REGIDS
	.align		4
        /*0024*/ 	.byte	0x04, 0x29
        /*0026*/ 	.short	(.L_362 - .L_361)


	//   ....[0]....
.L_361:
        /*0028*/ 	.word	0xffffffff


	//   ....[1]....
        /*002c*/ 	.word	0xffffffff


	//----- nvinfo : EIATTR_COOP_GROUP_INSTR_OFFSETS
	.align		4
.L_362:
        /*0030*/ 	.byte	0x04, 0x28
        /*0032*/ 	.short	(.L_364 - .L_363)


	//   ....[0]....
.L_363:
        /*0034*/ 	.word	0x00001110


	//   ....[1]....
        /*0038*/ 	.word	0x00001150


	//----- nvinfo : EIATTR_EXIT_INSTR_OFFSETS
	.align		4
.L_364:
        /*003c*/ 	.byte	0x04, 0x1c
        /*003e*/ 	.short	(.L_366 - .L_365)


	//   ....[0]....
.L_365:
        /*0040*/ 	.word	0x00000100


	//   ....[1]....
        /*0044*/ 	.word	0x00001200


	//----- nvinfo : EIATTR_CRS_STACK_SIZE
	.align		4
.L_366:
        /*0048*/ 	.byte	0x04, 0x1e
        /*004a*/ 	.short	(.L_368 - .L_367)
.L_367:
        /*004c*/ 	.word	0x00000000


	//----- nvinfo : EIATTR_CBANK_PARAM_SIZE
	.align		4
.L_368:
        /*0050*/ 	.byte	0x03, 0x19
        /*0052*/ 	.short	0x0280


	//----- nvinfo : EIATTR_PARAM_CBANK
	.align		4
        /*0054*/ 	.byte	0x04, 0x0a
        /*0056*/ 	.short	(.L_370 - .L_369)
	.align		4
.L_369:
        /*0058*/ 	.word	index@(.nv.constant0._ZN5flash25flash_bwd_dot_do_o_kernelILb1E23Flash_bwd_kernel_traitsILi96ELi64ELi128ELi8ELi2ELi4ELi4ELb1ELb0EN7cutlass6half_tE19Flash_kernel_traitsILi96ELi64ELi128ELi8ES3_EEEEvNS_16Flash_bwd_paramsE)
        /*005c*/ 	.short	0x0210
        /*005e*/ 	.short	0x0280


	//----- nvinfo : EIATTR_SW_WAR
	.align		4
.L_370:
        /*0060*/ 	.byte	0x04, 0x36
        /*0062*/ 	.short	(.L_372 - .L_371)
.L_371:
        /*0064*/ 	.word	0x00000008
.L_372:


//--------------------- .nv.info._ZN5flash27flash_bwd_convert_dq_kernelI23Flash_bwd_kernel_traitsILi96ELi64ELi128ELi8ELi2ELi4ELi4ELb0ELb0EN7cutlass6half_tE19Flash_kernel_traitsILi96ELi64ELi128ELi8ES3_EEEEvNS_16Flash_bwd_paramsEi --------------------------
	.section	.nv.info._ZN5flash27flash_bwd_convert_dq_kernelI23Flash_bwd_kernel_traitsILi96ELi64ELi128ELi8ELi2ELi4ELi4ELb0ELb0EN7cutlass6half_tE19Flash_kernel_traitsILi96ELi64ELi128ELi8ES3_EEEEvNS_16Flash_bwd_paramsEi,"",@"SHT_CUDA_INFO"
	.sectionflags	@""
	.align	4


	//----- nvinfo : EIATTR_CUDA_API_VERSION
	.align		4
        /*0000*/ 	.byte	0x04, 0x37
        /*0002*/ 	.short	(.L_374 - .L_373)
.L_373:
        /*0004*/ 	.word	0x00000082


	//----- nvinfo : EIATTR_KPARAM_INFO
	.align		4
.L_374:
        /*0008*/ 	.byte	0x04, 0x17
        /*000a*/ 	.short	(.L_376 - .L_375)
.L_375:
        /*000c*/ 	.word	0x00000000
        /*0010*/ 	.short	0x0001
        /*0012*/ 	.short	0x0280
        /*0014*/ 	.byte	0x00, 0xf0, 0x11, 0x00


	//----- nvinfo : EIATTR_KPARAM_INFO
	.align		4
.L_376:
        /*0018*/ 	.byte	0x04, 0x17
        /*001a*/ 	.short	(.L_378 - .L_377)
.L_377:
        /*001c*/ 	.word	0x00000000
        /*0020*/ 	.short	0x0000
        /*0022*/ 	.short	0x0000
        /*0024*/ 	.byte	0x00, 0xf0, 0x01, 0x0a


	//----- nvinfo : EIATTR_SPARSE_MMA_MASK
	.align		4
.L_378:
        /*0028*/ 	.byte	0x03, 0x50
        /*002a*/ 	.short	0x0000


	//----- nvinfo : EIATTR_MAXREG_COUNT
	.align		4
        /*002c*/ 	.byte	0x03, 0x1b
        /*002e*/ 	.short	0x00ff


	//----- nvinfo : EIATTR_NUM_BARRIERS
	.align		4
        /*0030*/ 	.byte	0x02, 0x4c
        /*0032*/ 	.byte	0x01
	.zero		1


	//----- nvinfo : EIATTR_MERCURY_ISA_VERSION
	.align		4
        /*0034*/ 	.byte	0x03, 0x5f
        /*0036*/ 	.short	0x0101


	//----- nvinfo : EIATTR_EXIT_INSTR_OFFSETS
	.align		4
        /*0038*/ 	.byte	0x04, 0x1c
        /*003a*/ 	.short	(.L_380 - .L_379)


	//   ....[0]....
.L_379:
        /*003c*/ 	.word	0x00000160


	//   ....[1]....
        /*0040*/ 	.word	0x00001550


	//   ....[2]....
        /*0044*/ 	.word	0x000017b0


	//   ....[3]....
        /*0048*/ 	.word	0x000017e0


	//----- nvinfo : EIATTR_CBANK_PARAM_SIZE
	.align		4
.L_380:
        /*004c*/ 	.byte	0x03, 0x19
        /*004e*/ 	.short	0x0284


	//----- nvinfo : EIATTR_PARAM_CBANK
	.align		4
        /*0050*/ 	.byte	0x04, 0x0a
        /*0052*/ 	.short	(.L_382 - .L_381)
	.align		4
.L_381:
        /*0054*/ 	.word	index@(.nv.constant0._ZN5flash27flash_bwd_convert_dq_kernelI23Flash_bwd_kernel_traitsILi96ELi64ELi128ELi8ELi2ELi4ELi4ELb0ELb0EN7cutlass6half_tE19Flash_kernel_traitsILi96ELi64ELi128ELi8ES3_EEEEvNS_16Flash_bwd_paramsEi)
        /*0058*/ 	.short	0x0210
        /*005a*/ 	.short	0x0284


	//----- nvinfo : EIATTR_SW_WAR
	.align		4
.L_382:
        /*005c*/ 	.byte	0x04, 0x36
        /*005e*/ 	.short	(.L_384 - .L_383)
.L_383:
        /*0060*/ 	.word	0x00000008
.L_384:


//--------------------- .nv.info._ZN5flash44flash_bwd_dq_dk_dv_loop_seqk_parallel_kernelI23Flash_bwd_kernel_traitsILi96ELi64ELi128ELi8ELi2ELi4ELi4ELb0ELb0EN7cutlass6half_tE19Flash_kernel_traitsILi96ELi64ELi128ELi8ES3_EELb1ELb1ELb0ELb0ELb0ELb0ELb0EEEvNS_16Flash_bwd_paramsE --------------------------
	.section	.nv.info._ZN5flash44flash_bwd_dq_dk_dv_loop_seqk_parallel_kernelI23Flash_bwd_kernel_traitsILi96ELi64ELi128ELi8ELi2ELi4ELi4ELb0ELb0EN7cutlass6half_tE19Flash_kernel_traitsILi96ELi64ELi128ELi8ES3_EELb1ELb1ELb0ELb0ELb0ELb0ELb0EEEvNS_16Flash_bwd_paramsE,"",@"SHT_CUDA_INFO"
	.sectionflags	@""
	.align	4


	//----- nvinfo : EIATTR_CUDA_API_VERSION
	.align		4
        /*0000*/ 	.byte	0x04, 0x37
        /*0002*/ 	.short	(.L_386 - .L_385)
.L_385:
        /*0004*/ 	.word	0x00000082


	//----- nvinfo : EIATTR_KPARAM_INFO
	.align		4
.L_386:
        /*0008*/ 	.byte	0x04, 0x17
        /*000a*/ 	.short	(.L_388 - .L_387)
.L_387:
        /*000c*/ 	.word	0x00000000
        /*0010*/ 	.short	0x0000
        /*0012*/ 	.short	0x0000
        /*0014*/ 	.byte	0x00, 0xf0, 0x01, 0x0a


	//----- nvinfo : EIATTR_SPARSE_MMA_MASK
	.align		4
.L_388:
        /*0018*/ 	.byte	0x03, 0x50
        /*001a*/ 	.short	0x0000


	//----- nvinfo : EIATTR_MAXREG_COUNT
	.align		4
        /*001c*/ 	.byte	0x03, 0x1b
        /*001e*/ 	.short	0x00ff


	//----- nvinfo : EIATTR_NUM_BARRIERS
	.align		4
        /*0020*/ 	.byte	0x02, 0x4c
        /*0022*/ 	.byte	0x01
	.zero		1


	//----- nvinfo : EIATTR_MERCURY_ISA_VERSION
	.align		4
        /*0024*/ 	.byte	0x03, 0x5f
        /*0026*/ 	.short	0x0101


	//----- nvinfo : EIATTR_EXIT_INSTR_OFFSETS
	.align		4
        /*0028*/ 	.byte	0x04, 0x1c
        /*002a*/ 	.short	(.L_390 - .L_389)


	//   ....[0]....
.L_389:
        /*002c*/ 	.word	0x000000a0


	//   ....[1]....
        /*0030*/ 	.word	0x0000a1c0


	//----- nvinfo : EIATTR_CRS_STACK_SIZE
	.align		4
.L_390:
        /*0034*/ 	.byte	0x04, 0x1e
        /*0036*/ 	.short	(.L_392 - .L_391)
.L_391:
        /*0038*/ 	.word	0x00000000


	//----- nvinfo : EIATTR_CBANK_PARAM_SIZE
	.align		4
.L_392:
        /*003c*/ 	.byte	0x03, 0x19
        /*003e*/ 	.short	0x0280


	//----- nvinfo : EIATTR_PARAM_CBANK
	.align		4
        /*0040*/ 	.byte	0x04, 0x0a
        /*0042*/ 	.short	(.L_394 - .L_393)
	.align		4
.L_393:
        /*0044*/ 	.word	index@(.nv.constant0._ZN5flash44flash_bwd_dq_dk_dv_loop_seqk_parallel_kernelI23Flash_bwd_kernel_traitsILi96ELi64ELi128ELi8ELi2ELi4ELi4ELb0ELb0EN7cutlass6half_tE19Flash_kernel_traitsILi96ELi64ELi128ELi8ES3_EELb1ELb1ELb0ELb0ELb0ELb0ELb0EEEvNS_16Flash_bwd_paramsE)
        /*0048*/ 	.short	0x0210
        /*004a*/ 	.short	0x0280


	//----- nvinfo : EIATTR_SW_WAR
	.align		4
.L_394:
        /*004c*/ 	.byte	0x04, 0x36
        /*004e*/ 	.short	(.L_396 - .L_395)
.L_395:
        /*0050*/ 	.word	0x00000008
.L_396:


//--------------------- .nv.info._ZN5flash44flash_bwd_dq_dk_dv_loop_seqk_parallel_kernelI23Flash_bwd_kernel_traitsILi96ELi64ELi128ELi8ELi2ELi4ELi4ELb0ELb0EN7cutlass6half_tE19Flash_kernel_traitsILi96ELi64ELi128ELi8ES3_EELb0ELb1ELb0ELb0ELb0ELb0ELb1EEEvNS_16Flash_bwd_paramsE --------------------------
	.section	.nv.info._ZN5flash44flash_bwd_dq_dk_dv_loop_seqk_parallel_kernelI23Flash_bwd_kernel_traitsILi96ELi64ELi128ELi8ELi2ELi4ELi4ELb0ELb0EN7cutlass6half_tE19Flash_kernel_traitsILi96ELi64ELi128ELi8ES3_EELb0ELb1ELb0ELb0ELb0ELb0ELb1EEEvNS_16Flash_bwd_paramsE,"",@"SHT_CUDA_INFO"
	.sectionflags	@""
	.align	4


	//----- nvinfo : EIATTR_CUDA_API_VERSION
	.align		4
        /*0000*/ 	.byte	0x04, 0x37
        /*0002*/ 	.short	(.L_398 - .L_397)
.L_397:
        /*0004*/ 	.word	0x00000082


	//----- nvinfo : EIATTR_KPARAM_INFO
	.align		4
.L_398:
        /*0008*/ 	.byte	0x04, 0x17
        /*000a*/ 	.short	(.L_400 - .L_399)
.L_399:
        /*000c*/ 	.word	0x00000000
        /*0010*/ 	.short	0x0000
        /*0012*/ 	.short	0x0000
        /*0014*/ 	.byte	0x00, 0xf0, 0x01, 0x0a


	//----- nvinfo : EIATTR_SPARSE_MMA_MASK
	.align		4
.L_400:
        /*0018*/ 	.byte	0x03, 0x50
        /*001a*/ 	.short	0x0000


	//----- nvinfo : EIATTR_MAXREG_COUNT
	.align		4
        /*001c*/ 	.byte	0x03, 0x1b
        /*001e*/ 	.short	0x00ff


	//----- nvinfo : EIATTR_NUM_BARRIERS
	.align		4
        /*0020*/ 	.byte	0x02, 0x4c
        /*0022*/ 	.byte	0x01
	.zero		1


	//----- nvinfo : EIATTR_ANNOTATIONS
	.align		4
        /*0024*/ 	.byte	0x04, 0x55
        /*0026*/ 	.short	(.L_402 - .L_401)


	//   ....[0]....
.L_401:
        /*0028*/ 	.word	0x00000001
        /*002c*/ 	.byte	0xa0, 0x00, 0x00, 0x00, 0x01, 0x00, 0x00, 0x00, 0xc0, 0x9a, 0x00, 0x00


	//----- nvinfo : EIATTR_MERCURY_ISA_VERSION
	.align		4
.L_402:
        /*0038*/ 	.byte	0x03, 0x5f
        /*003a*/ 	.short	0x0101


	//----- nvinfo : EIATTR_EXIT_INSTR_OFFSETS
	.align		4
        /*003c*/ 	.byte	0x04, 0x1c
        /*003e*/ 	.short	(.L_404 - .L_403)


	//   ....[0]....
.L_403:
        /*0040*/ 	.word	0x000000c0


	//   ....[1]....
        /*0044*/ 	.word	0x00009b40


	//----- nvinfo : EIATTR_CRS_STACK_SIZE
	.align		4
.L_404:
        /*0048*/ 	.byte	0x04, 0x1e
        /*004a*/ 	.short	(.L_406 - .L_405)
.L_405:
        /*004c*/ 	.word	0x00000000


	//----- nvinfo : EIATTR_CBANK_PARAM_SIZE
	.align		4
.L_406:
        /*0050*/ 	.byte	0x03, 0x19
        /*0052*/ 	.short	0x0280


	//----- nvinfo : EIATTR_PARAM_CBANK
	.align		4
        /*0054*/ 	.byte	0x04, 0x0a
        /*0056*/ 	.short	(.L_408 - .L_407)
	.align		4
.L_407:
        /*0058*/ 	.word	index@(.nv.constant0._ZN5flash44flash_bwd_dq_dk_dv_loop_seqk_parallel_kernelI23Flash_bwd_kernel_traitsILi96ELi64ELi128ELi8ELi2ELi4ELi4ELb0ELb0EN7cutlass6half_tE19Flash_kernel_traitsILi96ELi64ELi128ELi8ES3_EELb0ELb1ELb0ELb0ELb0ELb0ELb1EEEvNS_16Flash_bwd_paramsE)
        /*005c*/ 	.short	0x0210
        /*005e*/ 	.short	0x0280


	//----- nvinfo : EIATTR_SW_WAR
	.align		4
.L_408:
        /*0060*/ 	.byte	0x04, 0x36
        /*0062*/ 	.short	(.L_410 - .L_409)
.L_409:
        /*0064*/ 	.word	0x00000008
.L_410:


//--------------------- .nv.info._ZN5flash44flash_bwd_dq_dk_dv_loop_seqk_parallel_kernelI23Flash_bwd_kernel_traitsILi96ELi64ELi128ELi8ELi2ELi4ELi4ELb0ELb0EN7cutlass6half_tE19Flash_kernel_traitsILi96ELi64ELi128ELi8ES3_EELb1ELb1ELb0ELb0ELb1ELb1ELb0EEEvNS_16Flash_bwd_paramsE --------------------------
	.section	.nv.info._ZN5flash44flash_bwd_dq_dk_dv_loop_seqk_parallel_kernelI23Flash_bwd_kernel_traitsILi96ELi64ELi128ELi8ELi2ELi4ELi4ELb0ELb0EN7cutlass6half_tE19Flash_kernel_traitsILi96ELi64ELi128ELi8ES3_EELb1ELb1ELb0ELb0ELb1ELb1ELb0EEEvNS_16Flash_bwd_paramsE,"",@"SHT_CUDA_INFO"
	.sectionflags	@""
	.align	4


	//----- nvinfo : EIATTR_CUDA_API_VERSION
	.align		4
        /*0000*/ 	.byte	0x04, 0x37
        /*0002*/ 	.short	(.L_412 - .L_411)
.L_411:
        /*0004*/ 	.word	0x00000082


	//----- nvinfo : EIATTR_KPARAM_INFO
	.align		4
.L_412:
        /*0008*/ 	.byte	0x04, 0x17
        /*000a*/ 	.short	(.L_414 - .L_413)
.L_413:
        /*000c*/ 	.word	0x00000000
        /*0010*/ 	.short	0x0000
        /*0012*/ 	.short	0x0000
        /*0014*/ 	.byte	0x00, 0xf0, 0x01, 0x0a


	//----- nvinfo : EIATTR_SPARSE_MMA_MASK
	.align		4
.L_414:
        /*0018*/ 	.byte	0x03, 0x50
        /*001a*/ 	.short	0x0000


	//----- nvinfo : EIATTR_MAXREG_COUNT
	.align		4
        /*001c*/ 	.byte	0x03, 0x1b
        /*001e*/ 	.short	0x00ff


	//----- nvinfo : EIATTR_NUM_BARRIERS
	.align		4
        /*0020*/ 	.byte	0x02, 0x4c
        /*0022*/ 	.byte	0x01
	.zero		1


	//----- nvinfo : EIATTR_MERCURY_ISA_VERSION
	.align		4
        /*0024*/ 	.byte	0x03, 0x5f
        /*0026*/ 	.short	0x0101


	//----- nvinfo : EIATTR_EXIT_INSTR_OFFSETS
	.align		4
        /*0028*/ 	.byte	0x04, 0x1c
        /*002a*/ 	.short	(.L_416 - .L_415)


	//   ....[0]....
.L_415:
        /*002c*/ 	.word	0x00000090


	//   ....[1]....
        /*0030*/ 	.word	0x000079d0


	//----- nvinfo : EIATTR_CBANK_PARAM_SIZE
	.align		4
.L_416:
        /*0034*/ 	.byte	0x03, 0x19
        /*0036*/ 	.short	0x0280


	//----- nvinfo : EIATTR_PARAM_CBANK
	.align		4
        /*0038*/ 	.byte	0x04, 0x0a
        /*003a*/ 	.short	(.L_418 - .L_417)
	.align		4
.L_417:
        /*003c*/ 	.word	index@(.nv.constant0._ZN5flash44flash_bwd_dq_dk_dv_loop_seqk_parallel_kernelI23Flash_bwd_kernel_traitsILi96ELi64ELi128ELi8ELi2ELi4ELi4ELb0ELb0EN7cutlass6half_tE19Flash_kernel_traitsILi96ELi64ELi128ELi8ES3_EELb1ELb1ELb0ELb0ELb1ELb1ELb0EEEvNS_16Flash_bwd_paramsE)
        /*0040*/ 	.short	0x0210
        /*0042*/ 	.short	0x0280


	//----- nvinfo : EIATTR_SW_WAR
	.align		4
.L_418:
        /*0044*/ 	.byte	0x04, 0x36
        /*0046*/ 	.short	(.L_420 - .L_419)
.L_419:
        /*0048*/ 	.word	0x00000008
.L_420:


//--------------------- .nv.info._ZN5flash44flash_bwd_dq_dk_dv_loop_seqk_parallel_kernelI23Flash_bwd_kernel_traitsILi96ELi64ELi128ELi8ELi2ELi4ELi4ELb0ELb0EN7cutlass6half_tE19Flash_kernel_traitsILi96ELi64ELi128ELi8ES3_EELb0ELb1ELb0ELb0ELb1ELb1ELb1EEEvNS_16Flash_bwd_paramsE --------------------------
	.section	.nv.info._ZN5flash44flash_bwd_dq_dk_dv_loop_seqk_parallel_kernelI23Flash_bwd_kernel_traitsILi96ELi64ELi128ELi8ELi2ELi4ELi4ELb0ELb0EN7cutlass6half_tE19Flash_kernel_traitsILi96ELi64ELi128ELi8ES3_EELb0ELb1ELb0ELb0ELb1ELb1ELb1EEEvNS_16Flash_bwd_paramsE,"",@"SHT_CUDA_INFO"
	.sectionflags	@""
	.align	4


	//----- nvinfo : EIATTR_CUDA_API_VERSION
	.align		4
        /*0000*/ 	.byte	0x04, 0x37
        /*0002*/ 	.short	(.L_422 - .L_421)
.L_421:
        /*0004*/ 	.word	0x00000082


	//----- nvinfo : EIATTR_KPARAM_INFO
	.align		4
.L_422:
        /*0008*/ 	.byte	0x04, 0x17
        /*000a*/ 	.short	(.L_424 - .L_423)
.L_423:
        /*000c*/ 	.word	0x00000000
        /*0010*/ 	.short	0x0000
        /*0012*/ 	.short	0x0000
        /*0014*/ 	.byte	0x00, 0xf0, 0x01, 0x0a


	//----- nvinfo : EIATTR_SPARSE_MMA_MASK
	.align		4
.L_424:
        /*0018*/ 	.byte	0x03, 0x50
        /*001a*/ 	.short	0x0000


	//----- nvinfo : EIATTR_MAXREG_COUNT
	.align		4
        /*001c*/ 	.byte	0x03, 0x1b
        /*001e*/ 	.short	0x00ff


	//----- nvinfo : EIATTR_NUM_BARRIERS
	.align		4
        /*0020*/ 	.byte	0x02, 0x4c
        /*0022*/ 	.byte	0x01
	.zero		1


	//----- nvinfo : EIATTR_MERCURY_ISA_VERSION
	.align		4
        /*0024*/ 	.byte	0x03, 0x5f
        /*0026*/ 	.short	0x0101


	//----- nvinfo : EIATTR_EXIT_INSTR_OFFSETS
	.align		4
        /*0028*/ 	.byte	0x04, 0x1c
        /*002a*/ 	.short	(.L_426 - .L_425)


	//   ....[0]....
.L_425:
        /*002c*/ 	.word	0x00000090


	//   ....[1]....
        /*0030*/ 	.word	0x000071f0


	//----- nvinfo : EIATTR_CBANK_PARAM_SIZE
	.align		4
.L_426:
        /*0034*/ 	.byte	0x03, 0x19
        /*0036*/ 	.short	0x0280


	//----- nvinfo : EIATTR_PARAM_CBANK
	.align		4
        /*0038*/ 	.byte	0x04, 0x0a
        /*003a*/ 	.short	(.L_428 - .L_427)
	.align		4
.L_427:
        /*003c*/ 	.word	index@(.nv.constant0._ZN5flash44flash_bwd_dq_dk_dv_loop_seqk_parallel_kernelI23Flash_bwd_kernel_traitsILi96ELi64ELi128ELi8ELi2ELi4ELi4ELb0ELb0EN7cutlass6half_tE19Flash_kernel_traitsILi96ELi64ELi128ELi8ES3_EELb0ELb1ELb0ELb0ELb1ELb1ELb1EEEvNS_16Flash_bwd_paramsE)
        /*0040*/ 	.short	0x0210
        /*0042*/ 	.short	0x0280


	//----- nvinfo : EIATTR_SW_WAR
	.align		4
.L_428:
        /*0044*/ 	.byte	0x04, 0x36
        /*0046*/ 	.short	(.L_430 - .L_429)
.L_429:
        /*0048*/ 	.word	0x00000008
.L_430:


//--------------------- .nv.info._ZN5flash44flash_bwd_dq_dk_dv_loop_seqk_parallel_kernelI23Flash_bwd_kernel_traitsILi96ELi64ELi128ELi8ELi2ELi4ELi4ELb0ELb0EN7cutlass6half_tE19Flash_kernel_traitsILi96ELi64ELi128ELi8ES3_EELb1ELb1ELb0ELb0ELb0ELb1ELb0EEEvNS_16Flash_bwd_paramsE --------------------------
	.section	.nv.info._ZN5flash44flash_bwd_dq_dk_dv_loop_seqk_parallel_kernelI23Flash_bwd_kernel_traitsILi96ELi64ELi128ELi8ELi2ELi4ELi4ELb0ELb0EN7cutlass6half_tE19Flash_kernel_traitsILi96ELi64ELi128ELi8ES3_EELb1ELb1ELb0ELb0ELb0ELb1ELb0EEEvNS_16Flash_bwd_paramsE,"",@"SHT_CUDA_INFO"
	.sectionflags	@""
	.align	4


	//----- nvinfo : EIATTR_CUDA_API_VERSION
	.align		4
        /*0000*/ 	.byte	0x04, 0x37
        /*0002*/ 	.short	(.L_432 - .L_431)
.L_431:
        /*0004*/ 	.word	0x00000082


	//----- nvinfo : EIATTR_KPARAM_INFO
	.align		4
.L_432:
        /*0008*/ 	.byte	0x04, 0x17
        /*000a*/ 	.short	(.L_434 - .L_433)
.L_433:
        /*000c*/ 	.word	0x00000000
        /*0010*/ 	.short	0x0000
        /*0012*/ 	.short	0x0000
        /*0014*/ 	.byte	0x00, 0xf0, 0x01, 0x0a


	//----- nvinfo : EIATTR_SPARSE_MMA_MASK
	.align		4
.L_434:
        /*0018*/ 	.byte	0x03, 0x50
        /*001a*/ 	.short	0x0000


	//----- nvinfo : EIATTR_MAXREG_COUNT
	.align		4
        /*001c*/ 	.byte	0x03, 0x1b
        /*001e*/ 	.short	0x00ff


	//----- nvinfo : EIATTR_NUM_BARRIERS
	.align		4
        /*0020*/ 	.byte	0x02, 0x4c
        /*0022*/ 	.byte	0x01
	.zero		1


	//----- nvinfo : EIATTR_MERCURY_ISA_VERSION
	.align		4
        /*0024*/ 	.byte	0x03, 0x5f
        /*0026*/ 	.short	0x0101


	//----- nvinfo : EIATTR_EXIT_INSTR_OFFSETS
	.align		4
        /*0028*/ 	.byte	0x04, 0x1c
        /*002a*/ 	.short	(.L_436 - .L_435)


	//   ....[0]....
.L_435:
        /*002c*/ 	.word	0x000000a0


	//   ....[1]....
        /*0030*/ 	.word	0x000091a0


	//----- nvinfo : EIATTR_CRS_STACK_SIZE
	.align		4
.L_436:
        /*0034*/ 	.byte	0x04, 0x1e
        /*0036*/ 	.short	(.L_438 - .L_437)
.L_437:
        /*0038*/ 	.word	0x00000000


	//----- nvinfo : EIATTR_CBANK_PARAM_SIZE
	.align		4
.L_438:
        /*003c*/ 	.byte	0x03, 0x19
        /*003e*/ 	.short	0x0280


	//----- nvinfo : EIATTR_PARAM_CBANK
	.align		4
        /*0040*/ 	.byte	0x04, 0x0a
        /*0042*/ 	.short	(.L_440 - .L_439)
	.align		4
.L_439:
        /*0044*/ 	.word	index@(.nv.constant0._ZN5flash44flash_bwd_dq_dk_dv_loop_seqk_parallel_kernelI23Flash_bwd_kernel_traitsILi96ELi64ELi128ELi8ELi2ELi4ELi4ELb0ELb0EN7cutlass6half_tE19Flash_kernel_traitsILi96ELi64ELi128ELi8ES3_EELb1ELb1ELb0ELb0ELb0ELb1ELb0EEEvNS_16Flash_bwd_paramsE)
        /*0048*/ 	.short	0x0210
        /*004a*/ 	.short	0x0280


	//----- nvinfo : EIATTR_SW_WAR
	.align		4
.L_440:
        /*004c*/ 	.byte	0x04, 0x36
        /*004e*/ 	.short	(.L_442 - .L_441)
.L_441:
        /*0050*/ 	.word	0x00000008
.L_442:


//--------------------- .nv.info._ZN5flash44flash_bwd_dq_dk_dv_loop_seqk_parallel_kernelI23Flash_bwd_kernel_traitsILi96ELi64ELi128ELi8ELi2ELi4ELi4ELb0ELb0EN7cutlass6half_tE19Flash_kernel_traitsILi96ELi64ELi128ELi8ES3_EELb0ELb1ELb0ELb0ELb0ELb1ELb1EEEvNS_16Flash_bwd_paramsE --------------------------
	.section	.nv.info._ZN5flash44flash_bwd_dq_dk_dv_loop_seqk_parallel_kernelI23Flash_bwd_kernel_traitsILi96ELi64ELi128ELi8ELi2ELi4ELi4ELb0ELb0EN7cutlass6half_tE19Flash_kernel_traitsILi96ELi64ELi128ELi8ES3_EELb0ELb1ELb0ELb0ELb0ELb1ELb1EEEvNS_16Flash_bwd_paramsE,"",@"SHT_CUDA_INFO"
	.sectionflags	@""
	.align	4


	//----- nvinfo : EIATTR_CUDA_API_VERSION
	.align		4
        /*0000*/ 	.byte	0x04, 0x37
        /*0002*/ 	.short	(.L_444 - .L_443)
.L_443:
        /*0004*/ 	.word	0x00000082


	//----- nvinfo : EIATTR_KPARAM_INFO
	.align		4
.L_444:
        /*0008*/ 	.byte	0x04, 0x17
        /*000a*/ 	.short	(.L_446 - .L_445)
.L_445:
        /*000c*/ 	.word	0x00000000
        /*0010*/ 	.short	0x0000
        /*0012*/ 	.short	0x0000
        /*0014*/ 	.byte	0x00, 0xf0, 0x01, 0x0a


	//----- nvinfo : EIATTR_SPARSE_MMA_MASK
	.align		4
.L_446:
        /*0018*/ 	.byte	0x03, 0x50
        /*001a*/ 	.short	0x0000


	//----- nvinfo : EIATTR_MAXREG_COUNT
	.align		4
        /*001c*/ 	.byte	0x03, 0x1b
        /*001e*/ 	.short	0x00ff


	//----- nvinfo : EIATTR_NUM_BARRIERS
	.align		4
        /*0020*/ 	.byte	0x02, 0x4c
        /*0022*/ 	.byte	0x01
	.zero		1


	//----- nvinfo : EIATTR_ANNOTATIONS
	.align		4
        /*0024*/ 	.byte	0x04, 0x55
        /*0026*/ 	.short	(.L_448 - .L_447)


	//   ....[0]....
.L_447:
        /*0028*/ 	.word	0x00000001
        /*002c*/ 	.byte	0xa0, 0x00, 0x00, 0x00, 0x01, 0x00, 0x00, 0x00, 0x60, 0x05, 0x00, 0x00, 0x01, 0x00, 0x00, 0x00
        /*003c*/ 	.byte	0x50, 0x1a, 0x00, 0x00, 0x01, 0x00, 0x00, 0x00, 0x20, 0x8a, 0x00, 0x00


	//----- nvinfo : EIATTR_MERCURY_ISA_VERSION
	.align		4
.L_448:
        /*0048*/ 	.byte	0x03, 0x5f
        /*004a*/ 	.short	0x0101


	//----- nvinfo : EIATTR_EXIT_INSTR_OFFSETS
	.align		4
        /*004c*/ 	.byte	0x04, 0x1c
        /*004e*/ 	.short	(.L_450 - .L_449)


	//   ....[0]....
.L_449:
        /*0050*/ 	.word	0x000000c0


	//   ....[1]....
        /*0054*/ 	.word	0x00008aa0


	//----- nvinfo : EIATTR_CRS_STACK_SIZE
	.align		4
.L_450:
        /*0058*/ 	.byte	0x04, 0x1e
        /*005a*/ 	.short	(.L_452 - .L_451)
.L_451:
        /*005c*/ 	.word	0x00000000


	//----- nvinfo : EIATTR_CBANK_PARAM_SIZE
	.align		4
.L_452:
        /*0060*/ 	.byte	0x03, 0x19
        /*0062*/ 	.short	0x0280


	//----- nvinfo : EIATTR_PARAM_CBANK
	.align		4
        /*0064*/ 	.byte	0x04, 0x0a
        /*0066*/ 	.short	(.L_454 - .L_453)
	.align		4
.L_453:
        /*0068*/ 	.word	index@(.nv.constant0._ZN5flash44flash_bwd_dq_dk_dv_loop_seqk_parallel_kernelI23Flash_bwd_kernel_traitsILi96ELi64ELi128ELi8ELi2ELi4ELi4ELb0ELb0EN7cutlass6half_tE19Flash_kernel_traitsILi96ELi64ELi128ELi8ES3_EELb0ELb1ELb0ELb0ELb0ELb1ELb1EEEvNS_16Flash_bwd_paramsE)
        /*006c*/ 	.short	0x0210
        /*006e*/ 	.short	0x0280


	//----- nvinfo : EIATTR_SW_WAR
	.align		4
.L_454:
        /*0070*/ 	.byte	0x04, 0x36
        /*0072*/ 	.short	(.L_456 - .L_455)
.L_455:
        /*0074*/ 	.word	0x00000008
.L_456:


//--------------------- .nv.info._ZN5flash44flash_bwd_dq_dk_dv_loop_seqk_parallel_kernelI23Flash_bwd_kernel_traitsILi96ELi64ELi128ELi8ELi2ELi4ELi4ELb0ELb0EN7cutlass6half_tE19Flash_kernel_traitsILi96ELi64ELi128ELi8ES3_EELb1ELb1ELb0ELb1ELb0ELb0ELb0EEEvNS_16Flash_bwd_paramsE --------------------------
	.section	.nv.info._ZN5flash44flash_bwd_dq_dk_dv_loop_seqk_parallel_kernelI23Flash_bwd_kernel_traitsILi96ELi64ELi128ELi8ELi2ELi4ELi4ELb0ELb0EN7cutlass6half_tE19Flash_kernel_traitsILi96ELi64ELi128ELi8ES3_EELb1ELb1ELb0ELb1ELb0ELb0ELb0EEEvNS_16Flash_bwd_paramsE,"",@"SHT_CUDA_INFO"
	.sectionflags	@""
	.align	4


	//----- nvinfo : EIATTR_CUDA_API_VERSION
	.align		4
        /*0000*/ 	.byte	0x04, 0x37
        /*0002*/ 	.short	(.L_458 - .L_457)
.L_457:
        /*0004*/ 	.word	0x00000082


	//----- nvinfo : EIATTR_KPARAM_INFO
	.align		4
.L_458:
        /*0008*/ 	.byte	0x04, 0x17
        /*000a*/ 	.short	(.L_460 - .L_459)
.L_459:
        /*000c*/ 	.word	0x00000000
        /*0010*/ 	.short	0x0000
        /*0012*/ 	.short	0x0000
        /*0014*/ 	.byte	0x00, 0xf0, 0x01, 0x0a


	//----- nvinfo : EIATTR_SPARSE_MMA_MASK
	.align		4
.L_460:
        /*0018*/ 	.byte	0x03, 0x50
        /*001a*/ 	.short	0x0000


	//----- nvinfo : EIATTR_MAXREG_COUNT
	.align		4
        /*001c*/ 	.byte	0x03, 0x1b
        /*001e*/ 	.short	0x00ff


	//----- nvinfo : EIATTR_NUM_BARRIERS
	.align		4
        /*0020*/ 	.byte	0x02, 0x4c
        /*0022*/ 	.byte	0x01
	.zero		1


	//----- nvinfo : EIATTR_MERCURY_ISA_VERSION
	.align		4
        /*0024*/ 	.byte	0x03, 0x5f
        /*0026*/ 	.short	0x0101


	//----- nvinfo : EIATTR_EXIT_INSTR_OFFSETS
	.align		4
        /*0028*/ 	.byte	0x04, 0x1c
        /*002a*/ 	.short	(.L_462 - .L_461)


	//   ....[0]....
.L_461:
        /*002c*/ 	.word	0x000000a0


	//   ....[1]....
        /*0030*/ 	.word	0x0000a5d0


	//----- nvinfo : EIATTR_CRS_STACK_SIZE
	.align		4
.L_462:
        /*0034*/ 	.byte	0x04, 0x1e
        /*0036*/ 	.short	(.L_464 - .L_463)
.L_463:
        /*0038*/ 	.word	0x00000000


	//----- nvinfo : EIATTR_CBANK_PARAM_SIZE
	.align		4
.L_464:
        /*003c*/ 	.byte	0x03, 0x19
        /*003e*/ 	.short	0x0280


	//----- nvinfo : EIATTR_PARAM_CBANK
	.align		4
        /*0040*/ 	.byte	0x04, 0x0a
        /*0042*/ 	.short	(.L_466 - .L_465)
	.align		4
.L_465:
        /*0044*/ 	.word	index@(.nv.constant0._ZN5flash44flash_bwd_dq_dk_dv_loop_seqk_parallel_kernelI23Flash_bwd_kernel_traitsILi96ELi64ELi128ELi8ELi2ELi4ELi4ELb0ELb0EN7cutlass6half_tE19Flash_kernel_traitsILi96ELi64ELi128ELi8ES3_EELb1ELb1ELb0ELb1ELb0ELb0ELb0EEEvNS_16Flash_bwd_paramsE)
        /*0048*/ 	.short	0x0210
        /*004a*/ 	.short	0x0280


	//----- nvinfo : EIATTR_SW_WAR
	.align		4
.L_466:
        /*004c*/ 	.byte	0x04, 0x36
        /*004e*/ 	.short	(.L_468 - .L_467)
.L_467:
        /*0050*/ 	.word	0x00000008
.L_468:


//--------------------- .nv.info._ZN5flash44flash_bwd_dq_dk_dv_loop_seqk_parallel_kernelI23Flash_bwd_kernel_traitsILi96ELi64ELi128ELi8ELi2ELi4ELi4ELb0ELb0EN7cutlass6half_tE19Flash_kernel_traitsILi96ELi64ELi128ELi8ES3_EELb0ELb1ELb0ELb1ELb0ELb0ELb1EEEvNS_16Flash_bwd_paramsE --------------------------
	.section	.nv.info._ZN5flash44flash_bwd_dq_dk_dv_loop_seqk_parallel_kernelI23Flash_bwd_kernel_traitsILi96ELi64ELi128ELi8ELi2ELi4ELi4ELb0ELb0EN7cutlass6half_tE19Flash_kernel_traitsILi96ELi64ELi128ELi8ES3_EELb0ELb1ELb0ELb1ELb0ELb0ELb1EEEvNS_16Flash_bwd_paramsE,"",@"SHT_CUDA_INFO"
	.sectionflags	@""
	.align	4


	//----- nvinfo : EIATTR_CUDA_API_VERSION
	.align		4
        /*0000*/ 	.byte	0x04, 0x37
        /*0002*/ 	.short	(.L_470 - .L_469)
.L_469:
        /*0004*/ 	.word	0x00000082


	//----- nvinfo : EIATTR_KPARAM_INFO
	.align		4
.L_470:
        /*0008*/ 	.byte	0x04, 0x17
        /*000a*/ 	.short	(.L_472 - .L_471)
.L_471:
        /*000c*/ 	.word	0x00000000
        /*0010*/ 	.short	0x0000
        /*0012*/ 	.short	0x0000
        /*0014*/ 	.byte	0x00, 0xf0, 0x01, 0x0a


	//----- nvinfo : EIATTR_SPARSE_MMA_MASK
	.align		4
.L_472:
        /*0018*/ 	.byte	0x03, 0x50
        /*001a*/ 	.short	0x0000


	//----- nvinfo : EIATTR_MAXREG_COUNT
	.align		4
        /*001c*/ 	.byte	0x03, 0x1b
        /*001e*/ 	.short	0x00ff


	//----- nvinfo : EIATTR_NUM_BARRIERS
	.align		4
        /*0020*/ 	.byte	0x02, 0x4c
        /*0022*/ 	.byte	0x01
	.zero		1


	//----- nvinfo : EIATTR_ANNOTATIONS
	.align		4
        /*0024*/ 	.byte	0x04, 0x55
        /*0026*/ 	.short	(.L_474 - .L_473)


	//   ....[0]....
.L_473:
        /* <DEDUP_REMOVED lines=12> */


	//----- nvinfo : EIATTR_MERCURY_ISA_VERSION
	.align		4
.L_474:
        /*00d0*/ 	.byte	0x03, 0x5f
        /*00d2*/ 	.short	0x0101


	//----- nvinfo : EIATTR_EXIT_INSTR_OFFSETS
	.align		4
        /*00d4*/ 	.byte	0x04, 0x1c
        /*00d6*/ 	.short	(.L_476 - .L_475)


	//   ....[0]....
.L_475:
        /*00d8*/ 	.word	0x000000c0


	//   ....[1]....
        /*00dc*/ 	.word	0x00009e30


	//----- nvinfo : EIATTR_CRS_STACK_SIZE
	.align		4
.L_476:
        /*00e0*/ 	.byte	0x04, 0x1e
        /*00e2*/ 	.short	(.L_478 - .L_477)
.L_477:
        /*00e4*/ 	.word	0x00000000


	//----- nvinfo : EIATTR_CBANK_PARAM_SIZE
	.align		4
.L_478:
        /*00e8*/ 	.byte	0x03, 0x19
        /*00ea*/ 	.short	0x0280


	//----- nvinfo : EIATTR_PARAM_CBANK
	.align		4
        /*00ec*/ 	.byte	0x04, 0x0a
        /*00ee*/ 	.short	(.L_480 - .L_479)
	.align		4
.L_479:
        /*00f0*/ 	.word	index@(.nv.constant0._ZN5flash44flash_bwd_dq_dk_dv_loop_seqk_parallel_kernelI23Flash_bwd_kernel_traitsILi96ELi64ELi128ELi8ELi2ELi4ELi4ELb0ELb0EN7cutlass6half_tE19Flash_kernel_traitsILi96ELi64ELi128ELi8ES3_EELb0ELb1ELb0ELb1ELb0ELb0ELb1EEEvNS_16Flash_bwd_paramsE)
        /*00f4*/ 	.short	0x0210
        /*00f6*/ 	.short	0x0280


	//----- nvinfo : EIATTR_SW_WAR
	.align		4
.L_480:
        /*00f8*/ 	.byte	0x04, 0x36
        /*00fa*/ 	.short	(.L_482 - .L_481)
.L_481:
        /*00fc*/ 	.word	0x00000008
.L_482:


//--------------------- .nv.info._ZN5flash25flash_bwd_dot_do_o_kernelILb0E23Flash_bwd_kernel_traitsILi96ELi64ELi128ELi8ELi2ELi4ELi4ELb0ELb0EN7cutlass6half_tE19Flash_kernel_traitsILi96ELi64ELi128ELi8ES3_EEEEvNS_16Flash_bwd_paramsE --------------------------
	.section	.nv.info._ZN5flash25flash_bwd_dot_do_o_kernelILb0E23Flash_bwd_kernel_traitsILi96ELi64ELi128ELi8ELi2ELi4ELi4ELb0ELb0EN7cutlass6half_tE19Flash_kernel_traitsILi96ELi64ELi128ELi8ES3_EEEEvNS_16Flash_bwd_paramsE,"",@"SHT_CUDA_INFO"
	.sectionflags	@""
	.align	4


	//----- nvinfo : EIATTR_CUDA_API_VERSION
	.align		4
        /*0000*/ 	.byte	0x04, 0x37
        /*0002*/ 	.short	(.L_484 - .L_483)
.L_483:
        /*0004*/ 	.word	0x00000082


	//----- nvinfo : EIATTR_KPARAM_INFO
	.align		4
.L_484:
        /*0008*/ 	.byte	0x04, 0x17
        /*000a*/ 	.short	(.L_486 - .L_485)
.L_485:
        /*000c*/ 	.word	0x00000000
        /*0010*/ 	.short	0x0000
        /*0012*/ 	.short	0x0000
        /*0014*/ 	.byte	0x00, 0xf0, 0x01, 0x0a


	//----- nvinfo : EIATTR_SPARSE_MMA_MASK
	.align		4
.L_486:
        /*0018*/ 	.byte	0x03, 0x50
        /*001a*/ 	.short	0x0000


	//----- nvinfo : EIATTR_MAXREG_COUNT
	.align		4
        /*001c*/ 	.byte	0x03, 0x1b
        /*001e*/ 	.short	0x00ff


	//----- nvinfo : EIATTR_MERCURY_ISA_VERSION
	.align		4
        /*0020*/ 	.byte	0x03, 0x5f
        /*0022*/ 	.short	0x0101


	//----- nvinfo : EIATTR_COOP_GROUP_MASK_REGIDS
	.align		4
        /*0024*/ 	.byte	0x04, 0x29
        /*0026*/ 	.short	(.L_488 - .L_487)


	//   ....[0]....
.L_487:
        /*0028*/ 	.word	0xffffffff


	//   ....[1]....
        /*002c*/ 	.word	0xffffffff


	//----- nvinfo : EIATTR_COOP_GROUP_INSTR_OFFSETS
	.align		4
.L_488:
        /*0030*/ 	.byte	0x04, 0x28
        /*0032*/ 	.short	(.L_490 - .L_489)


	//   ....[0]....
.L_489:
        /*0034*/ 	.word	0x00000e40


	//   ....[1]....
        /*0038*/ 	.word	0x00000e60


	//----- nvinfo : EIATTR_EXIT_INSTR_OFFSETS
	.align		4
.L_490:
        /*003c*/ 	.byte	0x04, 0x1c
        /*003e*/ 	.short	(.L_492 - .L_491)


	//   ....[0]....
.L_491:
        /*0040*/ 	.word	0x00000100


	//   ....[1]....
        /*0044*/ 	.word	0x00000e90


	//   ....[2]....
        /*0048*/ 	.word	0x00000f00


	//----- nvinfo : EIATTR_CRS_STACK_SIZE
	.align		4
.L_492:
        /*004c*/ 	.byte	0x04, 0x1e
        /*004e*/ 	.short	(.L_494 - .L_493)
.L_493:
        /*0050*/ 	.word	0x00000000


	//----- nvinfo : EIATTR_CBANK_PARAM_SIZE
	.align		4
.L_494:
        /*0054*/ 	.byte	0x03, 0x19
        /*0056*/ 	.short	0x0280


	//----- nvinfo : EIATTR_PARAM_CBANK
	.align		4
        /*0058*/ 	.byte	0x04, 0x0a
        /*005a*/ 	.short	(.L_496 - .L_495)
	.align		4
.L_495:
        /*005c*/ 	.word	index@(.nv.constant0._ZN5flash25flash_bwd_dot_do_o_kernelILb0E23Flash_bwd_kernel_traitsILi96ELi64ELi128ELi8ELi2ELi4ELi4ELb0ELb0EN7cutlass6half_tE19Flash_kernel_traitsILi96ELi64ELi128ELi8ES3_EEEEvNS_16Flash_bwd_paramsE)
        /*0060*/ 	.short	0x0210
        /*0062*/ 	.short	0x0280


	//----- nvinfo : EIATTR_SW_WAR
	.align		4
.L_496:
        /*0064*/ 	.byte	0x04, 0x36
        /*0066*/ 	.short	(.L_498 - .L_497)
.L_497:
        /*0068*/ 	.word	0x00000008
.L_498:


//--------------------- .nv.info._ZN5flash25flash_bwd_dot_do_o_kernelILb1E23Flash_bwd_kernel_traitsILi96ELi64ELi128ELi8ELi2ELi4ELi4ELb0ELb0EN7cutlass6half_tE19Flash_kernel_traitsILi96ELi64ELi128ELi8ES3_EEEEvNS_16Flash_bwd_paramsE --------------------------
	.section	.nv.info._ZN5flash25flash_bwd_dot_do_o_kernelILb1E23Flash_bwd_kernel_traitsILi96ELi64ELi128ELi8ELi2ELi4ELi4ELb0ELb0EN7cutlass6half_tE19Flash_kernel_traitsILi96ELi64ELi128ELi8ES3_EEEEvNS_16Flash_bwd_paramsE,"",@"SHT_CUDA_INFO"
	.sectionflags	@""
	.align	4


	//----- nvinfo : EIATTR_CUDA_API_VERSION
	.align		4
        /*0000*/ 	.byte	0x04, 0x37
        /*0002*/ 	.short	(.L_500 - .L_499)
.L_499:
        /*0004*/ 	.word	0x00000082


	//----- nvinfo : EIATTR_KPARAM_INFO
	.align		4
.L_500:
        /*0008*/ 	.byte	0x04, 0x17
        /*000a*/ 	.short	(.L_502 - .L_501)
.L_501:
        /*000c*/ 	.word	0x00000000
        /*0010*/ 	.short	0x0000
        /*0012*/ 	.short	0x0000
        /*0014*/ 	.byte	0x00, 0xf0, 0x01, 0x0a


	//----- nvinfo : EIATTR_SPARSE_MMA_MASK
	.align		4
.L_502:
        /*0018*/ 	.byte	0x03, 0x50
        /*001a*/ 	.short	0x0000


	//----- nvinfo : EIATTR_MAXREG_COUNT
	.align		4
        /*001c*/ 	.byte	0x03, 0x1b
        /*001e*/ 	.short	0x00ff


	//----- nvinfo : EIATTR_MERCURY_ISA_VERSION
	.align		4
        /*0020*/ 	.byte	0x03, 0x5f
        /*0022*/ 	.short	0x0101


	//----- nvinfo : EIATTR_COOP_GROUP_MASK_REGIDS
	.align		4
        /*0024*/ 	.byte	0x04, 0x29
        /*0026*/ 	.short	(.L_504 - .L_503)


	//   ....[0]....
.L_503:
        /*0028*/ 	.word	0xffffffff


	//   ....[1]....
        /*002c*/ 	.word	0xffffffff


	//----- nvinfo : EIATTR_COOP_GROUP_INSTR_OFFSETS
	.align		4
.L_504:
        /*0030*/ 	.byte	0x04, 0x28
        /*0032*/ 	.short	(.L_506 - .L_505)


	//   ....[0]....
.L_505:
        /*0034*/ 	.word	0x00001110


	//   ....[1]....
        /*0038*/ 	.word	0x00001150


	//----- nvinfo : EIATTR_EXIT_INSTR_OFFSETS
	.align		4
.L_506:
        /*003c*/ 	.byte	0x04, 0x1c
        /*003e*/ 	.short	(.L_508 - .L_507)


	//   ....[0]....
.L_507:
        /*0040*/ 	.word	0x00000100


	//   ....[1]....
        /*0044*/ 	.word	0x00001200


	//----- nvinfo : EIATTR_CRS_STACK_SIZE
	.align		4
.L_508:
        /*0048*/ 	.byte	0x04, 0x1e
        /*004a*/ 	.short	(.L_510 - .L_509)
.L_509:
        /*004c*/ 	.word	0x00000000


	//----- nvinfo : EIATTR_CBANK_PARAM_SIZE
	.align		4
.L_510:
        /*0050*/ 	.byte	0x03, 0x19
        /*0052*/ 	.short	0x0280


	//----- nvinfo : EIATTR_PARAM_CBANK
	.align		4
        /*0054*/ 	.byte	0x04, 0x0a
        /*0056*/ 	.short	(.L_512 - .L_511)
	.align		4
.L_511:
        /*0058*/ 	.word	index@(.nv.constant0._ZN5flash25flash_bwd_dot_do_o_kernelILb1E23Flash_bwd_kernel_traitsILi96ELi64ELi128ELi8ELi2ELi4ELi4ELb0ELb0EN7cutlass6half_tE19Flash_kernel_traitsILi96ELi64ELi128ELi8ES3_EEEEvNS_16Flash_bwd_paramsE)
        /*005c*/ 	.short	0x0210
        /*005e*/ 	.short	0x0280


	//----- nvinfo : EIATTR_SW_WAR
	.align		4
.L_512:
        /*0060*/ 	.byte	0x04, 0x36
        /*0062*/ 	.short	(.L_514 - .L_513)
.L_513:
        /*0064*/ 	.word	0x00000008
.L_514:


//--------------------- .nv.callgraph             --------------------------
	.section	.nv.callgraph,"",@"SHT_CUDA_CALLGRAPH"
	.align	4
	.sectionentsize	8
	.align		4
        /*0000*/ 	.word	0x00000000
	.align		4
        /*0004*/ 	.word	0xffffffff
	.align		4
        /*0008*/ 	.word	0x00000000
	.align		4
        /*000c*/ 	.word	0xfffffffe
	.align		4
        /*0010*/ 	.word	0x00000000
	.align		4
        /*0014*/ 	.word	0xfffffffd
	.align		4
        /*0018*/ 	.word	0x00000000
	.align		4
        /*001c*/ 	.word	0xfffffffc


//--------------------- .nv.constant4             --------------------------
	.section	.nv.constant4,"a",@progbits
	.align	8
	.align		8
.nv.constant4:
        /*0000*/ 	.dword	_ZN72_INTERNAL_63872949_36_flash_bwd_hdim96_fp16_causal_sm80_cu_ea41c527_32674cuda3std3__45__cpo5beginE
	.align		8
        /*0008*/ 	.dword	_ZN72_INTERNAL_63872949_36_flash_bwd_hdim96_fp16_causal_sm80_cu_ea41c527_32674cuda3std3__45__cpo3endE
	.align		8
        /*0010*/ 	.dword	_ZN72_INTERNAL_63872949_36_flash_bwd_hdim96_fp16_causal_sm80_cu_ea41c527_32674cuda3std3__45__cpo6cbeginE
	.align		8
        /*0018*/ 	.dword	_ZN72_INTERNAL_63872949_36_flash_bwd_hdim96_fp16_causal_sm80_cu_ea41c527_32674cuda3std3__45__cpo4cendE
	.align		8
        /*0020*/ 	.dword	_ZN72_INTERNAL_63872949_36_flash_bwd_hdim96_fp16_causal_sm80_cu_ea41c527_32674cuda3std3__474_GLOBAL__N__63872949_36_flash_bwd_hdim96_fp16_causal_sm80_cu_ea41c527_32676ignoreE
	.align		8
        /*0028*/ 	.dword	_ZN72_INTERNAL_63872949_36_flash_bwd_hdim96_fp16_causal_sm80_cu_ea41c527_32674cuda3std3__419piecewise_constructE
	.align		8
        /*0030*/ 	.dword	_ZN72_INTERNAL_63872949_36_flash_bwd_hdim96_fp16_causal_sm80_cu_ea41c527_32674cuda3std3__48in_placeE
	.align		8
        /*0038*/ 	.dword	_ZN72_INTERNAL_63872949_36_flash_bwd_hdim96_fp16_causal_sm80_cu_ea41c527_32674cuda3std6ranges3__45__cpo4swapE
	.align		8
        /*0040*/ 	.dword	_ZN72_INTERNAL_63872949_36_flash_bwd_hdim96_fp16_causal_sm80_cu_ea41c527_32674cuda3std6ranges3__45__cpo9iter_moveE
	.align		8
        /*0048*/ 	.dword	_ZN72_INTERNAL_63872949_36_flash_bwd_hdim96_fp16_causal_sm80_cu_ea41c527_32674cute7productE
	.align		8
        /*0050*/ 	.dword	_ZN72_INTERNAL_63872949_36_flash_bwd_hdim96_fp16_causal_sm80_cu_ea41c527_32674cute1_E


//--------------------- .text._ZN5flash44flash_bwd_dq_dk_dv_loop_seqk_parallel_kernelI23Flash_bwd_kernel_traitsILi96ELi64ELi128ELi8ELi2ELi4ELi4ELb1ELb0EN7cutlass6half_tE19Flash_kernel_traitsILi96ELi64ELi128ELi8ES3_EELb0ELb1ELb0ELb0ELb0ELb0ELb0EEEvNS_16Flash_bwd_paramsE --------------------------
	.section	.text._ZN5flash44flash_bwd_dq_dk_dv_loop_seqk_parallel_kernelI23Flash_bwd_kernel_traitsILi96ELi64ELi128ELi8ELi2ELi4ELi4ELb1ELb0EN7cutlass6half_tE19Flash_kernel_traitsILi96ELi64ELi128ELi8ES3_EELb0ELb1ELb0ELb0ELb0ELb0ELb0EEEvNS_16Flash_bwd_paramsE,"ax",@progbits
	.align	128
        .global         _ZN5flash44flash_bwd_dq_dk_dv_loop_seqk_parallel_kernelI23Flash_bwd_kernel_traitsILi96ELi64ELi128ELi8ELi2ELi4ELi4ELb1ELb0EN7cutlass6half_tE19Flash_kernel_traitsILi96ELi64ELi128ELi8ES3_EELb0ELb1ELb0ELb0ELb0ELb0ELb0EEEvNS_16Flash_bwd_paramsE
        .type           _ZN5flash44flash_bwd_dq_dk_dv_loop_seqk_parallel_kernelI23Flash_bwd_kernel_traitsILi96ELi64ELi128ELi8ELi2ELi4ELi4ELb1ELb0EN7cutlass6half_tE19Flash_kernel_traitsILi96ELi64ELi128ELi8ES3_EELb0ELb1ELb0ELb0ELb0ELb0ELb0EEEvNS_16Flash_bwd_paramsE,@function
        .size           _ZN5flash44flash_bwd_dq_dk_dv_loop_seqk_parallel_kernelI23Flash_bwd_kernel_traitsILi96ELi64ELi128ELi8ELi2ELi4ELi4ELb1ELb0EN7cutlass6half_tE19Flash_kernel_traitsILi96ELi64ELi128ELi8ES3_EELb0ELb1ELb0ELb0ELb0ELb0ELb0EEEvNS_16Flash_bwd_paramsE,(.L_x_668 - _ZN5flash44flash_bwd_dq_dk_dv_loop_seqk_parallel_kernelI23Flash_bwd_kernel_traitsILi96ELi64ELi128ELi8ELi2ELi4ELi4ELb1ELb0EN7cutlass6half_tE19Flash_kernel_traitsILi96ELi64ELi128ELi8ES3_EELb0ELb1ELb0ELb0ELb0ELb0ELb0EEEvNS_16Flash_bwd_paramsE)
        .other          _ZN5flash44flash_bwd_dq_dk_dv_loop_seqk_parallel_kernelI23Flash_bwd_kernel_traitsILi96ELi64ELi128ELi8ELi2ELi4ELi4ELb1ELb0EN7cutlass6half_tE19Flash_kernel_traitsILi96ELi64ELi128ELi8ES3_EELb0ELb1ELb0ELb0ELb0ELb0ELb0EEEvNS_16Flash_bwd_paramsE,@"STO_CUDA_ENTRY STV_DEFAULT"
_ZN5flash44flash_bwd_dq_dk_dv_loop_seqk_parallel_kernelI23Flash_bwd_kernel_traitsILi96ELi64ELi128ELi8ELi2ELi4ELi4ELb1ELb0EN7cutlass6half_tE19Flash_kernel_traitsILi96ELi64ELi128ELi8ES3_EELb0ELb1ELb0ELb0ELb0ELb0ELb0EEEvNS_16Flash_bwd_paramsE:
.text._ZN5flash44flash_bwd_dq_dk_dv_loop_seqk_parallel_kernelI23Flash_bwd_kernel_traitsILi96ELi64ELi128ELi8ELi2ELi4ELi4ELb1ELb0EN7cutlass6half_tE19Flash_kernel_traitsILi96ELi64ELi128ELi8ES3_EELb0ELb1ELb0ELb0ELb0ELb0ELb0EEEvNS_16Flash_bwd_paramsE:
[----:B------:R-:W1:Y:S08]  /*0000*/  LDC R1, c[0x0][0x28] ;  /* 0x00000a00ff017b82 */ /* 0x000e700000000800 */
[----:B------:R-:W2:Y:S01]  /*0010*/  S2UR UR38, SR_CTAID.X ;  /* 0x00000000002679c3 */ /* 0x000ea20000002500 */
[----:B------:R-:W-:Y:S01]  /*0020*/  ULDC UR4, c[0x0][0x2c8] ;  /* 0x0000b20000047ab9 */ /* 0x000fe20000000800 */
[----:B-1----:R-:W-:Y:S01]  /*0030*/  VIADD R1, R1, 0xffffffb8 ;  /* 0xffffffb801017836 */ /* 0x002fe20000000000 */
[----:B------:R-:W-:-:S04]  /*0040*/  UIADD3 UR5, UR4, 0x7f, URZ ;  /* 0x0000007f04057890 */ /* 0x000fc8000fffe03f */
[----:B------:R-:W-:-:S04]  /*0050*/  USHF.R.S32.HI UR4, URZ, 0x1f, UR5 ;  /* 0x0000001f3f047899 */ /* 0x000fc80008011405 */
[----:B------:R-:W-:-:S04]  /*0060*/  ULEA.HI UR4, UR4, UR5, URZ, 0x7 ;  /* 0x0000000504047291 */ /* 0x000fc8000f8f383f */
[----:B------:R-:W-:-:S06]  /*0070*/  USHF.R.S32.HI UR6, URZ, 0x7, UR4 ;  /* 0x000000073f067899 */ /* 0x000fcc0008011404 */
[----:B------:R-:W-:Y:S01]  /*0080*/  MOV R0, UR6 ;  /* 0x0000000600007c02 */ /* 0x000fe20008000f00 */
[----:B--2---:R-:W-:-:S04]  /*0090*/  UISETP.GE.AND UP0, UPT, UR38, UR6, UPT ;  /* 0x000000062600728c */ /* 0x004fc8000bf06270 */
[----:B------:R1:W-:Y:S02]  /*00a0*/  STL [R1+0x40], R0 ;  /* 0x0000400001007387 */ /* 0x0003e40000100800 */
[----:B------:R-:W-:-:S13]  /*00b0*/  PLOP3.LUT P0, PT, PT, PT, UP0, 0x80, 0x0 ;  /* 0x000000000000781c */ /* 0x000fda0003f0f008 */
[----:B------:R-:W-:Y:S05]  /*00c0*/  @P0 EXIT ;  /* 0x000000000000094d */ /* 0x000fea0003800000 */
[----:B------:R-:W2:Y:S01]  /*00d0*/  S2R R20, SR_TID.X ;  /* 0x0000000000147919 */ /* 0x000ea20000002100 */
[----:B------:R-:W3:Y:S01]  /*00e0*/  S2UR UR4, SR_CgaCtaId ;  /* 0x00000000000479c3 */ /* 0x000ee20000008800 */
[----:B------:R-:W-:Y:S01]  /*00f0*/  UMOV UR5, 0x400 ;  /* 0x0000040000057882 */ /* 0x000fe20000000000 */
[----:B------:R-:W-:Y:S01]  /*0100*/  IMAD.MOV.U32 R228, RZ, RZ, 0x20 ;  /* 0x00000020ffe47424 */ /* 0x000fe200078e00ff */
[----:B------:R-:W-:Y:S01]  /*0110*/  UMOV UR60, 0xffffd000 ;  /* 0xffffd000003c7882 */ /* 0x000fe20000000000 */
[----:B------:R-:W-:Y:S02]  /*0120*/  IMAD.MOV.U32 R232, RZ, RZ, -0x10 ;  /* 0xfffffff0ffe87424 */ /* 0x000fe400078e00ff */
[----:B------:R-:W-:Y:S02]  /*0130*/  IMAD.MOV.U32 R226, RZ, RZ, -0x40 ;  /* 0xffffffc0ffe27424 */ /* 0x000fe400078e00ff */
[----:B------:R-:W4:Y:S08]  /*0140*/  S2UR UR56, SR_CTAID.Z ;  /* 0x00000000003879c3 */ /* 0x000f300000002700 */
[----:B------:R-:W5:Y:S01]  /*0150*/  S2UR UR46, SR_CTAID.Y ;  /* 0x00000000002e79c3 */ /* 0x000f620000002600 */
[----:B---3--:R-:W-:Y:S01]  /*0160*/  ULEA UR4, UR4, UR5, 0x18 ;  /* 0x0000000504047291 */ /* 0x008fe2000f8ec03f */
[----:B--2---:R-:W-:Y:S01]  /*0170*/  SHF.R.S32.HI R21, RZ, 0x1f, R20 ;  /* 0x0000001fff157819 */ /* 0x004fe20000011414 */
[----:B----4-:R-:W-:-:S03]  /*0180*/  USHF.R.S32.HI UR5, URZ, 0x1f, UR56 ;  /* 0x0000001f3f057899 */ /* 0x010fc60008011438 */
[CC--:B------:R-:W-:Y:S02]  /*0190*/  LEA.HI R10, R21.reuse, R20.reuse, RZ, 0x4 ;  /* 0x00000014150a7211 */ /* 0x0c0fe400078f20ff */
[CC--:B------:R-:W-:Y:S02]  /*01a0*/  LEA.HI R4, R21.reuse, R20.reuse, RZ, 0x2 ;  /* 0x0000001415047211 */ /* 0x0c0fe400078f10ff */
[----:B------:R-:W-:Y:S01]  /*01b0*/  LEA.HI R17, R21, R20, RZ, 0x3 ;  /* 0x0000001415117211 */ /* 0x000fe200078f18ff */
[----:B-----5:R-:W-:Y:S01]  /*01c0*/  USHF.L.U32 UR6, UR46, 0x7, URZ ;  /* 0x000000072e067899 */ /* 0x020fe2000800063f */
[----:B------:R-:W-:Y:S02]  /*01d0*/  SHF.R.S32.HI R8, RZ, 0x4, R10 ;  /* 0x00000004ff087819 */ /* 0x000fe4000001140a */
[----:B------:R-:W-:Y:S02]  /*01e0*/  LOP3.LUT R5, R4, 0xfffffffc, RZ, 0xc0, !PT ;  /* 0xfffffffc04057812 */ /* 0x000fe400078ec0ff */
[----:B------:R-:W-:-:S02]  /*01f0*/  SHF.R.S32.HI R3, RZ, 0x3, R17 ;  /* 0x00000003ff037819 */ /* 0x000fc40000011411 */
[----:B------:R-:W-:Y:S01]  /*0200*/  LEA.HI R7, R10, R8, RZ, 0x1 ;  /* 0x000000080a077211 */ /* 0x000fe200078f08ff */
[----:B------:R-:W-:Y:S01]  /*0210*/  IMAD.IADD R18, R20, 0x1, -R5 ;  /* 0x0000000114127824 */ /* 0x000fe200078e0a05 */
[--C-:B-1----:R-:W-:Y:S01]  /*0220*/  SHF.R.S32.HI R0, RZ, 0x2, R4.reuse ;  /* 0x00000002ff007819 */ /* 0x102fe20000011404 */
[----:B------:R-:W-:Y:S01]  /*0230*/  IMAD.SHL.U32 R3, R3, 0x40, RZ ;  /* 0x0000004003037824 */ /* 0x000fe200078e00ff */
[----:B------:R-:W-:Y:S01]  /*0240*/  SHF.R.S32.HI R2, RZ, 0x1f, R4 ;  /* 0x0000001fff027819 */ /* 0x000fe20000011404 */
[----:B------:R-:W-:Y:S01]  /*0250*/  IMAD.SHL.U32 R250, R18, 0x8, RZ ;  /* 0x0000000812fa7824 */ /* 0x000fe200078e00ff */
[----:B------:R-:W-:Y:S02]  /*0260*/  LOP3.LUT R5, R7, 0xfffffffe, RZ, 0xc0, !PT ;  /* 0xfffffffe07057812 */ /* 0x000fe400078ec0ff */
[-C--:B------:R-:W-:Y:S02]  /*0270*/  LEA.HI R6, R4, R0.reuse, RZ, 0x1 ;  /* 0x0000000004067211 */ /* 0x080fe400078f08ff */
[----:B------:R-:W-:Y:S01]  /*0280*/  LEA.HI R4, R2, R0, RZ, 0x3 ;  /* 0x0000000002047211 */ /* 0x000fe200078f18ff */
[----:B------:R-:W-:Y:S01]  /*0290*/  IMAD.IADD R15, R8, 0x1, -R5 ;  /* 0x00000001080f7824 */ /* 0x000fe200078e0a05 */
[----:B------:R-:W-:-:S02]  /*02a0*/  LOP3.LUT R2, R3, 0xc0, RZ, 0xc0, !PT ;  /* 0x000000c003027812 */ /* 0x000fc400078ec0ff */
[----:B------:R-:W-:Y:S02]  /*02b0*/  LOP3.LUT R5, R6, 0x7fffffe, RZ, 0xc0, !PT ;  /* 0x07fffffe06057812 */ /* 0x000fe400078ec0ff */
[----:B------:R-:W-:Y:S02]  /*02c0*/  LOP3.LUT R3, R4, 0xfffffff8, RZ, 0xc0, !PT ;  /* 0xfffffff804037812 */ /* 0x000fe400078ec0ff */
[----:B------:R-:W-:Y:S01]  /*02d0*/  LOP3.LUT R4, R2, 0x18, R250, 0xf8, !PT ;  /* 0x0000001802047812 */ /* 0x000fe200078ef8fa */
[C---:B------:R-:W-:Y:S01]  /*02e0*/  IMAD.IADD R11, R0.reuse, 0x1, -R5 ;  /* 0x00000001000b7824 */ /* 0x040fe200078e0a05 */
[----:B------:R-:W-:Y:S01]  /*02f0*/  SHF.R.U32.HI R2, RZ, 0x3, R2 ;  /* 0x00000003ff027819 */ /* 0x000fe20000011602 */
[----:B------:R-:W-:Y:S01]  /*0300*/  IMAD.IADD R9, R0, 0x1, -R3 ;  /* 0x0000000100097824 */ /* 0x000fe200078e0a03 */
[----:B------:R-:W-:Y:S02]  /*0310*/  LOP3.LUT R0, R10, 0xfffffff0, RZ, 0xc0, !PT ;  /* 0xfffffff00a007812 */ /* 0x000fe400078ec0ff */
[----:B------:R-:W-:-:S02]  /*0320*/  LOP3.LUT R5, R17, 0xfffffff8, RZ, 0xc0, !PT ;  /* 0xfffffff811057812 */ /* 0x000fc400078ec0ff */
[----:B------:R-:W-:Y:S01]  /*0330*/  LOP3.LUT R10, R4, R2, RZ, 0x3c, !PT ;  /* 0x00000002040a7212 */ /* 0x000fe200078e3cff */
[C---:B------:R-:W-:Y:S01]  /*0340*/  IMAD.IADD R0, R20.reuse, 0x1, -R0 ;  /* 0x0000000114007824 */ /* 0x040fe200078e0a00 */
[CC--:B------:R-:W-:Y:S01]  /*0350*/  LEA.HI R3, R21.reuse, R20.reuse, RZ, 0x6 ;  /* 0x0000001415037211 */ /* 0x0c0fe200078f30ff */
[----:B------:R-:W-:Y:S01]  /*0360*/  IMAD.IADD R2, R20, 0x1, -R5 ;  /* 0x0000000114027824 */ /* 0x000fe200078e0a05 */
[----:B------:R-:W-:Y:S02]  /*0370*/  LEA.HI R19, R21, R20, RZ, 0x5 ;  /* 0x0000001415137211 */ /* 0x000fe400078f28ff */
[----:B------:R-:W-:Y:S02]  /*0380*/  SHF.R.S32.HI R5, RZ, 0x1f, R0 ;  /* 0x0000001fff057819 */ /* 0x000fe40000011400 */
[----:B------:R-:W-:Y:S02]  /*0390*/  SHF.R.S32.HI R12, RZ, 0x6, R3 ;  /* 0x00000006ff0c7819 */ /* 0x000fe40000011403 */
[----:B------:R-:W-:-:S02]  /*03a0*/  LEA.HI R4, R2, R2, RZ, 0x1 ;  /* 0x0000000202047211 */ /* 0x000fc400078f08ff */
[-C--:B------:R-:W-:Y:S02]  /*03b0*/  LEA.HI R3, R0, R0.reuse, RZ, 0x1 ;  /* 0x0000000000037211 */ /* 0x080fe400078f08ff */
[----:B------:R-:W-:Y:S02]  /*03c0*/  LEA.HI R13, R5, R0, RZ, 0x3 ;  /* 0x00000000050d7211 */ /* 0x000fe400078f18ff */
[----:B------:R-:W-:Y:S02]  /*03d0*/  LOP3.LUT R5, R4, 0x3fffffe, RZ, 0xc0, !PT ;  /* 0x03fffffe04057812 */ /* 0x000fe400078ec0ff */
[----:B------:R-:W-:Y:S02]  /*03e0*/  LOP3.LUT R6, R3, 0x7fffffe, RZ, 0xc0, !PT ;  /* 0x07fffffe03067812 */ /* 0x000fe400078ec0ff */
[----:B------:R-:W-:Y:S01]  /*03f0*/  SHF.R.S32.HI R24, RZ, 0x5, R19 ;  /* 0x00000005ff187819 */ /* 0x000fe20000011413 */
[----:B------:R-:W-:Y:S01]  /*0400*/  IMAD.IADD R8, R2, 0x1, -R5 ;  /* 0x0000000102087824 */ /* 0x000fe200078e0a05 */
[----:B------:R-:W-:Y:S01]  /*0410*/  LOP3.LUT R7, R13, 0xfffffff8, RZ, 0xc0, !PT ;  /* 0xfffffff80d077812 */ /* 0x000fe200078ec0ff */
[----:B------:R-:W-:Y:S01]  /*0420*/  IMAD.IADD R22, R0, 0x1, -R6 ;  /* 0x0000000100167824 */ /* 0x000fe200078e0a06 */
[----:B------:R-:W-:Y:S01]  /*0430*/  SHF.R.S32.HI R14, RZ, 0x1f, R19 ;  /* 0x0000001fff0e7819 */ /* 0x000fe20000011413 */
[----:B------:R-:W-:Y:S01]  /*0440*/  IMAD R5, R12, 0x4, R15 ;  /* 0x000000040c057824 */ /* 0x000fe200078e020f */
[----:B------:R-:W-:Y:S01]  /*0450*/  LOP3.LUT P2, RZ, R9, 0x2, RZ, 0xc0, !PT ;  /* 0x0000000209ff7812 */ /* 0x000fe2000784c0ff */
[----:B------:R-:W-:Y:S01]  /*0460*/  IMAD.IADD R16, R0, 0x1, -R7 ;  /* 0x0000000100107824 */ /* 0x000fe200078e0a07 */
[----:B------:R-:W-:Y:S01]  /*0470*/  LEA.HI R0, R14, R24, RZ, 0x2 ;  /* 0x000000180e007211 */ /* 0x000fe200078f10ff */
[----:B------:R-:W-:-:S02]  /*0480*/  IMAD R6, R24, 0x8, R11 ;  /* 0x0000000818067824 */ /* 0x000fc400078e020b */
[----:B------:R-:W-:Y:S01]  /*0490*/  IMAD R23, R5, 0x8, R8 ;  /* 0x0000000805177824 */ /* 0x000fe200078e0208 */
[----:B------:R-:W-:Y:S01]  /*04a0*/  LOP3.LUT R5, R0, 0xfffffffc, RZ, 0xc0, !PT ;  /* 0xfffffffc00057812 */ /* 0x000fe200078ec0ff */
[----:B------:R-:W-:Y:S01]  /*04b0*/  IMAD.U32 R6, R6, 0x20, R10 ;  /* 0x0000002006067824 */ /* 0x000fe200078e000a */
[----:B------:R-:W-:Y:S01]  /*04c0*/  SHF.R.S32.HI R0, RZ, 0x1, R4 ;  /* 0x00000001ff007819 */ /* 0x000fe20000011404 */
[----:B------:R-:W-:Y:S01]  /*04d0*/  IMAD.SHL.U32 R2, R2, 0x40, RZ ;  /* 0x0000004002027824 */ /* 0x000fe200078e00ff */
[----:B------:R-:W-:Y:S02]  /*04e0*/  SHF.R.S32.HI R4, RZ, 0x1f, R3 ;  /* 0x0000001fff047819 */ /* 0x000fe40000011403 */
[----:B------:R1:W-:Y:S01]  /*04f0*/  STL [R1+0x14], R6 ;  /* 0x0000140601007387 */ /* 0x0003e20000100800 */
[C---:B------:R-:W-:Y:S01]  /*0500*/  LOP3.LUT P4, RZ, R0.reuse, 0x2, RZ, 0xc0, !PT ;  /* 0x0000000200ff7812 */ /* 0x040fe2000788c0ff */
[----:B------:R-:W-:Y:S01]  /*0510*/  IMAD.SHL.U32 R0, R0, 0x40, RZ ;  /* 0x0000004000007824 */ /* 0x000fe200078e00ff */
[----:B------:R-:W-:-:S02]  /*0520*/  LOP3.LUT R8, R2, 0x1c0, RZ, 0xc0, !PT ;  /* 0x000001c002087812 */ /* 0x000fc400078ec0ff */
[C---:B------:R-:W-:Y:S02]  /*0530*/  LOP3.LUT R2, R9.reuse, 0x1, RZ, 0xc0, !PT ;  /* 0x0000000109027812 */ /* 0x040fe400078ec0ff */
[----:B------:R-:W-:Y:S02]  /*0540*/  LOP3.LUT R0, R0, 0xc0, RZ, 0xc0, !PT ;  /* 0x000000c000007812 */ /* 0x000fe400078ec0ff */
[----:B------:R-:W-:Y:S02]  /*0550*/  ISETP.NE.U32.AND P3, PT, R2, 0x1, PT ;  /* 0x000000010200780c */ /* 0x000fe40003f65070 */
[----:B------:R-:W-:Y:S02]  /*0560*/  LEA.HI R10, R9, R9, RZ, 0x1 ;  /* 0x00000009090a7211 */ /* 0x000fe400078f08ff */
[C---:B------:R-:W-:Y:S02]  /*0570*/  LOP3.LUT P5, RZ, R16.reuse, 0x2, RZ, 0xc0, !PT ;  /* 0x0000000210ff7812 */ /* 0x040fe400078ac0ff */
[----:B------:R-:W-:-:S02]  /*0580*/  LOP3.LUT P6, RZ, R16, 0x4, RZ, 0xc0, !PT ;  /* 0x0000000410ff7812 */ /* 0x000fc400078cc0ff */
[----:B------:R-:W-:Y:S02]  /*0590*/  SEL R225, R228, 0xffffffe0, !P5 ;  /* 0xffffffe0e4e17807 */ /* 0x000fe40006800000 */
[----:B------:R-:W-:Y:S02]  /*05a0*/  SEL R232, R232, 0x10, !P3 ;  /* 0x00000010e8e87807 */ /* 0x000fe40005800000 */
[----:B------:R-:W-:Y:S02]  /*05b0*/  SEL R226, R226, 0x40, P6 ;  /* 0x00000040e2e27807 */ /* 0x000fe40003000000 */
[----:B------:R-:W-:Y:S01]  /*05c0*/  SEL R223, R228, 0xffffffe0, !P4 ;  /* 0xffffffe0e4df7807 */ /* 0x000fe20006000000 */
[----:B-1----:R-:W-:Y:S01]  /*05d0*/  IMAD.IADD R6, R24, 0x1, -R5 ;  /* 0x0000000118067824 */ /* 0x002fe200078e0a05 */
[----:B------:R-:W-:-:S03]  /*05e0*/  SHF.R.S32.HI R5, RZ, 0x1, R3 ;  /* 0x00000001ff057819 */ /* 0x000fc60000011403 */
[----:B------:R-:W-:Y:S01]  /*05f0*/  IMAD.SHL.U32 R3, R6, 0x10, RZ ;  /* 0x0000001006037824 */ /* 0x000fe200078e00ff */
[----:B------:R-:W-:-:S04]  /*0600*/  LEA.HI R4, R4, R5, RZ, 0x2 ;  /* 0x0000000504047211 */ /* 0x000fc800078f10ff */
[----:B------:R-:W-:Y:S02]  /*0610*/  LOP3.LUT R2, R8, 0x30, R3, 0xf8, !PT ;  /* 0x0000003008027812 */ /* 0x000fe400078ef803 */
[----:B------:R-:W-:Y:S02]  /*0620*/  LOP3.LUT R3, R4, 0xfffffffc, RZ, 0xc0, !PT ;  /* 0xfffffffc04037812 */ /* 0x000fe400078ec0ff */
[----:B------:R-:W-:Y:S02]  /*0630*/  LOP3.LUT R4, R0, 0x8, R17, 0xf8, !PT ;  /* 0x0000000800047812 */ /* 0x000fe400078ef811 */
[----:B------:R-:W-:Y:S01]  /*0640*/  SHF.R.U32.HI R0, RZ, 0x3, R0 ;  /* 0x00000003ff007819 */ /* 0x000fe20000011600 */
[----:B------:R-:W-:Y:S01]  /*0650*/  IMAD.IADD R14, R5, 0x1, -R3 ;  /* 0x00000001050e7824 */ /* 0x000fe200078e0a03 */
[----:B------:R-:W-:Y:S01]  /*0660*/  LOP3.LUT R17, R2, 0x8, R17, 0xf8, !PT ;  /* 0x0000000802117812 */ /* 0x000fe200078ef811 */
[----:B------:R-:W-:Y:S01]  /*0670*/  IMAD.SHL.U32 R5, R18, 0x2, RZ ;  /* 0x0000000212057824 */ /* 0x000fe200078e00ff */
[----:B------:R-:W-:Y:S01]  /*0680*/  LOP3.LUT R222, R4, R0, RZ, 0x3c, !PT ;  /* 0x0000000004de7212 */ /* 0x000fe200078e3cff */
[----:B------:R-:W-:Y:S01]  /*0690*/  IMAD.SHL.U32 R4, R12, 0x20, RZ ;  /* 0x000000200c047824 */ /* 0x000fe200078e00ff */
[----:B------:R-:W-:-:S02]  /*06a0*/  LOP3.LUT R3, R19, 0xffffffe0, RZ, 0xc0, !PT ;  /* 0xffffffe013037812 */ /* 0x000fc400078ec0ff */
[----:B------:R-:W-:Y:S01]  /*06b0*/  LEA.HI R0, R21, R20, RZ, 0x7 ;  /* 0x0000001415007211 */ /* 0x000fe200078f38ff */
[----:B------:R-:W-:Y:S01]  /*06c0*/  IMAD.U32 R222, R23, 0x20, R222 ;  /* 0x0000002017de7824 */ /* 0x000fe200078e00de */
[----:B------:R-:W-:Y:S01]  /*06d0*/  LEA.HI R2, R19, R24, RZ, 0x1 ;  /* 0x0000001813027211 */ /* 0x000fe200078f08ff */
[C---:B------:R-:W-:Y:S01]  /*06e0*/  IMAD.IADD R11, R20.reuse, 0x1, -R3 ;  /* 0x00000001140b7824 */ /* 0x040fe200078e0a03 */
[----:B------:R-:W-:Y:S01]  /*06f0*/  SHF.R.S32.HI R7, RZ, 0x7, R0 ;  /* 0x00000007ff077819 */ /* 0x000fe20000011400 */
[----:B------:R-:W-:Y:S01]  /*0700*/  IMAD.SHL.U32 R20, R20, 0x2, RZ ;  /* 0x0000000214147824 */ /* 0x000fe200078e00ff */
[----:B------:R-:W-:Y:S02]  /*0710*/  LOP3.LUT R0, R2, 0xfffffffe, RZ, 0xc0, !PT ;  /* 0xfffffffe02007812 */ /* 0x000fe400078ec0ff */
[----:B------:R-:W-:Y:S01]  /*0720*/  SHF.R.S32.HI R3, RZ, 0x1f, R11 ;  /* 0x0000001fff037819 */ /* 0x000fe2000001140b */
[----:B------:R1:W-:Y:S01]  /*0730*/  STL [R1+0x3c], R11 ;  /* 0x00003c0b01007387 */ /* 0x0003e20000100800 */
[----:B------:R-:W-:Y:S01]  /*0740*/  LOP3.LUT R2, R4, 0x6, R20, 0xf8, !PT ;  /* 0x0000000604027812 */ /* 0x000fe200078ef814 */
[----:B------:R-:W-:Y:S01]  /*0750*/  IMAD.IADD R230, R24, 0x1, -R0 ;  /* 0x0000000118e67824 */ /* 0x000fe200078e0a00 */
[----:B------:R-:W-:-:S02]  /*0760*/  LOP3.LUT R0, R10, 0x3fffffe, RZ, 0xc0, !PT ;  /* 0x03fffffe0a007812 */ /* 0x000fc400078ec0ff */
[----:B------:R-:W-:Y:S01]  /*0770*/  LEA.HI R3, R3, R11, RZ, 0x2 ;  /* 0x0000000b03037211 */ /* 0x000fe200078f10ff */
[----:B------:R2:W-:Y:S01]  /*0780*/  STL [R1+0x34], R2 ;  /* 0x0000340201007387 */ /* 0x0005e20000100800 */
[----:B------:R-:W-:Y:S02]  /*0790*/  SHF.R.U32.HI R8, RZ, 0x3, R8 ;  /* 0x00000003ff087819 */ /* 0x000fe40000011608 */
[----:B------:R-:W-:Y:S02]  /*07a0*/  SHF.R.S32.HI R3, RZ, 0x2, R3 ;  /* 0x00000002ff037819 */ /* 0x000fe40000011403 */
[----:B------:R-:W-:Y:S02]  /*07b0*/  LOP3.LUT R8, R17, R8, RZ, 0x3c, !PT ;  /* 0x0000000811087212 */ /* 0x000fe400078e3cff */
[----:B------:R-:W-:Y:S01]  /*07c0*/  LEA R222, R222, UR4, 0x1 ;  /* 0x00000004dede7c11 */ /* 0x000fe2000f8e08ff */
[----:B------:R-:W-:Y:S01]  /*07d0*/  IMAD R18, R230, 0x10, R3 ;  /* 0x00000010e6127824 */ /* 0x000fe200078e0203 */
[----:B------:R-:W-:-:S03]  /*07e0*/  LOP3.LUT P0, RZ, R14, 0x2, RZ, 0xc0, !PT ;  /* 0x000000020eff7812 */ /* 0x000fc6000780c0ff */
[----:B------:R-:W-:Y:S01]  /*07f0*/  IMAD.IADD R223, R223, 0x1, R222 ;  /* 0x00000001dfdf7824 */ /* 0x000fe200078e02de */
[----:B------:R-:W-:Y:S01]  /*0800*/  STL [R1+0x38], R18 ;  /* 0x0000381201007387 */ /* 0x000fe20000100800 */
[----:B------:R-:W-:Y:S01]  /*0810*/  SEL R228, R228, 0xffffffe0, !P0 ;  /* 0xffffffe0e4e47807 */ /* 0x000fe20004000000 */
[C---:B-1----:R-:W-:Y:S02]  /*0820*/  IMAD.IADD R11, R9.reuse, 0x1, -R0 ;  /* 0x00000001090b7824 */ /* 0x042fe400078e0a00 */
[----:B------:R-:W-:Y:S02]  /*0830*/  IMAD.SHL.U32 R0, R9, 0x40, RZ ;  /* 0x0000004009007824 */ /* 0x000fe400078e00ff */
[----:B------:R-:W-:Y:S01]  /*0840*/  IMAD.SHL.U32 R9, R15, 0x10, RZ ;  /* 0x000000100f097824 */ /* 0x000fe200078e00ff */
[----:B--2---:R-:W-:Y:S02]  /*0850*/  SHF.R.S32.HI R2, RZ, 0x3, R13 ;  /* 0x00000003ff027819 */ /* 0x004fe4000001140d */
[----:B------:R-:W-:-:S03]  /*0860*/  LOP3.LUT R0, R0, 0x1c0, RZ, 0xc0, !PT ;  /* 0x000001c000007812 */ /* 0x000fc600078ec0ff */
[----:B------:R-:W-:Y:S01]  /*0870*/  IMAD R12, R2, 0x8, R22 ;  /* 0x00000008020c7824 */ /* 0x000fe200078e0216 */
[----:B------:R-:W-:Y:S01]  /*0880*/  LOP3.LUT R4, R0, 0x20, R4, 0xf8, !PT ;  /* 0x0000002000047812 */ /* 0x000fe200078ef804 */
[----:B------:R-:W-:Y:S01]  /*0890*/  IMAD R13, R6, 0x2, R2 ;  /* 0x00000002060d7824 */ /* 0x000fe200078e0202 */
[----:B------:R-:W-:Y:S01]  /*08a0*/  SHF.R.U32.HI R3, RZ, 0x3, R0 ;  /* 0x00000003ff037819 */ /* 0x000fe20000011600 */
[--C-:B------:R-:W-:Y:S02]  /*08b0*/  IMAD R2, R7, 0x1000, R5.reuse ;  /* 0x0000100007027824 */ /* 0x100fe400078e0205 */
[----:B------:R-:W-:Y:S01]  /*08c0*/  VIADD R0, R18, 0xffffffc0 ;  /* 0xffffffc012007836 */ /* 0x000fe20000000000 */
[----:B------:R-:W-:Y:S01]  /*08d0*/  LOP3.LUT R4, R4, R3, RZ, 0x3c, !PT ;  /* 0x0000000304047212 */ /* 0x000fe200078e3cff */
[----:B------:R-:W-:Y:S02]  /*08e0*/  IMAD R3, R230, 0x400, R2 ;  /* 0x00000400e6037824 */ /* 0x000fe400078e0202 */
[----:B------:R-:W-:Y:S01]  /*08f0*/  IMAD R6, R6, 0x200, R5 ;  /* 0x0000020006067824 */ /* 0x000fe200078e0205 */
[----:B------:R-:W-:Y:S01]  /*0900*/  SHF.R.S32.HI R2, RZ, 0x1f, R0 ;  /* 0x0000001fff027819 */ /* 0x000fe20000011400 */
[----:B------:R-:W-:-:S02]  /*0910*/  IMAD.IADD R235, R4, 0x1, R3 ;  /* 0x0000000104eb7824 */ /* 0x000fc400078e0203 */
[----:B------:R-:W-:Y:S01]  /*0920*/  IMAD.SHL.U32 R4, R16, 0x40, RZ ;  /* 0x0000004010047824 */ /* 0x000fe200078e00ff */
[----:B------:R-:W-:Y:S01]  /*0930*/  SHF.L.U64.HI R2, R0, 0x2, R2 ;  /* 0x0000000200027819 */ /* 0x000fe20000010202 */
[----:B------:R-:W-:Y:S01]  /*0940*/  IMAD.SHL.U32 R0, R7, 0x8, RZ ;  /* 0x0000000807007824 */ /* 0x000fe200078e00ff */
[----:B------:R-:W-:Y:S01]  /*0950*/  LEA R235, R235, UR4, 0x1 ;  /* 0x00000004ebeb7c11 */ /* 0x000fe2000f8e08ff */
[----:B------:R-:W-:Y:S01]  /*0960*/  IMAD R11, R11, 0x20, R6 ;  /* 0x000000200b0b7824 */ /* 0x000fe200078e0206 */
[----:B------:R-:W-:Y:S01]  /*0970*/  LOP3.LUT R4, R4, 0x1c0, RZ, 0xc0, !PT ;  /* 0x000001c004047812 */ /* 0x000fe200078ec0ff */
[----:B------:R1:W-:Y:S01]  /*0980*/  STL [R1+0x30], R2 ;  /* 0x0000300201007387 */ /* 0x0003e20000100800 */
[----:B------:R-:W-:Y:S01]  /*0990*/  LOP3.LUT R7, R0, 0x8, RZ, 0xc0, !PT ;  /* 0x0000000800077812 */ /* 0x000fe200078ec0ff */
[C---:B------:R-:W-:Y:S01]  /*09a0*/  IMAD.SHL.U32 R6, R15.reuse, 0x8, RZ ;  /* 0x000000080f067824 */ /* 0x040fe200078e00ff */
[----:B------:R-:W-:Y:S01]  /*09b0*/  SHF.R.S32.HI R0, RZ, 0x1, R10 ;  /* 0x00000001ff007819 */ /* 0x000fe2000001140a */
[----:B------:R-:W-:Y:S01]  /*09c0*/  IMAD R3, R15, 0x200, R8 ;  /* 0x000002000f037824 */ /* 0x000fe200078e0208 */
[----:B------:R-:W-:Y:S01]  /*09d0*/  SHF.R.U32.HI R224, RZ, 0x3, R4 ;  /* 0x00000003ffe07819 */ /* 0x000fe20000011604 */
[C---:B------:R-:W-:Y:S01]  /*09e0*/  VIADD R233, R235.reuse, 0x20 ;  /* 0x00000020ebe97836 */ /* 0x040fe20000000000 */
[C---:B------:R-:W-:Y:S01]  /*09f0*/  LOP3.LUT P1, RZ, R0.reuse, 0x2, RZ, 0xc0, !PT ;  /* 0x0000000200ff7812 */ /* 0x040fe2000782c0ff */
[----:B------:R-:W-:Y:S01]  /*0a00*/  IMAD.SHL.U32 R0, R0, 0x40, RZ ;  /* 0x0000004000007824 */ /* 0x000fe200078e00ff */
[----:B------:R-:W-:Y:S01]  /*0a10*/  LOP3.LUT R6, R6, 0x8, RZ, 0xc0, !PT ;  /* 0x0000000806067812 */ /* 0x000fe200078ec0ff */
[----:B------:R-:W-:Y:S01]  /*0a20*/  @P2 VIADD R233, R235, 0xffffffe0 ;  /* 0xffffffe0ebe92836 */ /* 0x000fe20000000000 */
[----:B------:R-:W-:Y:S01]  /*0a30*/  LOP3.LUT R9, R7, 0x10, R9, 0xf8, !PT ;  /* 0x0000001007097812 */ /* 0x000fe200078ef809 */
[----:B------:R-:W-:Y:S01]  /*0a40*/  IMAD.IADD R234, R235, 0x1, R232 ;  /* 0x00000001ebea7824 */ /* 0x000fe200078e02e8 */
[----:B------:R-:W-:Y:S01]  /*0a50*/  LOP3.LUT R0, R0, 0xc0, RZ, 0xc0, !PT ;  /* 0x000000c000007812 */ /* 0x000fe200078ec0ff */
[----:B------:R-:W-:Y:S01]  /*0a60*/  IMAD.IADD R232, R232, 0x1, R233 ;  /* 0x00000001e8e87824 */ /* 0x000fe200078e02e9 */
[----:B------:R-:W-:-:S02]  /*0a70*/  LOP3.LUT R224, R224, R4, R6, 0x1e, !PT ;  /* 0x00000004e0e07212 */ /* 0x000fc400078e1e06 */
[----:B------:R-:W-:-:S03]  /*0a80*/  SHF.R.U32.HI R8, RZ, 0x3, R0 ;  /* 0x00000003ff087819 */ /* 0x000fc60000011600 */
[----:B------:R-:W-:Y:S01]  /*0a90*/  IMAD.U32 R224, R13, 0x200, R224 ;  /* 0x000002000de07824 */ /* 0x000fe200078e00e0 */
[----:B------:R-:W-:Y:S01]  /*0aa0*/  LOP3.LUT R8, R8, R0, R7, 0x1e, !PT ;  /* 0x0000000008087212 */ /* 0x000fe200078e1e07 */
[----:B------:R-:W-:Y:S02]  /*0ab0*/  IMAD.SHL.U32 R0, R12, 0x20, RZ ;  /* 0x000000200c007824 */ /* 0x000fe400078e00ff */
[----:B-1----:R-:W-:Y:S02]  /*0ac0*/  IMAD.SHL.U32 R2, R14, 0x40, RZ ;  /* 0x000000400e027824 */ /* 0x002fe400078e00ff */
[----:B------:R-:W-:Y:S02]  /*0ad0*/  IMAD R230, R230, 0x200, R0 ;  /* 0x00000200e6e67824 */ /* 0x000fe400078e0200 */
[----:B------:R-:W-:Y:S01]  /*0ae0*/  IMAD.IADD R8, R8, 0x1, R11 ;  /* 0x0000000108087824 */ /* 0x000fe200078e020b */
[----:B------:R-:W-:-:S04]  /*0af0*/  LOP3.LUT R2, R2, 0xc0, RZ, 0xc0, !PT ;  /* 0x000000c002027812 */ /* 0x000fc800078ec0ff */
[----:B------:R-:W-:-:S04]  /*0b00*/  SHF.R.U32.HI R5, RZ, 0x3, R2 ;  /* 0x00000003ff057819 */ /* 0x000fc80000011602 */
[C---:B------:R-:W-:Y:S02]  /*0b10*/  LOP3.LUT R6, R5.reuse, R2, R6, 0x1e, !PT ;  /* 0x0000000205067212 */ /* 0x040fe400078e1e06 */
[----:B------:R-:W-:-:S03]  /*0b20*/  LOP3.LUT R2, R5, R9, R2, 0x1e, !PT ;  /* 0x0000000905027212 */ /* 0x000fc600078e1e02 */
[----:B------:R-:W-:Y:S02]  /*0b30*/  IMAD.IADD R230, R230, 0x1, R6 ;  /* 0x00000001e6e67824 */ /* 0x000fe400078e0206 */
[----:B------:R-:W-:Y:S02]  /*0b40*/  IMAD.IADD R229, R0, 0x1, R2 ;  /* 0x0000000100e57824 */ /* 0x000fe400078e0202 */
[----:B------:R-:W-:Y:S01]  /*0b50*/  IMAD.U32 R0, RZ, RZ, UR5 ;  /* 0x00000005ff007e24 */ /* 0x000fe2000f8e00ff */
[----:B------:R-:W-:Y:S01]  /*0b60*/  USHF.R.S32.HI UR5, URZ, 0x1f, UR46 ;  /* 0x0000001f3f057899 */ /* 0x000fe2000801142e */
[----:B------:R-:W-:Y:S01]  /*0b70*/  IMAD.U32 R2, RZ, RZ, UR6 ;  /* 0x00000006ff027e24 */ /* 0x000fe2000f8e00ff */
[----:B------:R-:W-:Y:S01]  /*0b80*/  USHF.R.S32.HI UR6, URZ, 0x1f, UR56 ;  /* 0x0000001f3f067899 */ /* 0x000fe20008011438 */
[----:B------:R-:W-:-:S03]  /*0b90*/  VIADD R2, R250, 0x20 ;  /* 0x00000020fa027836 */ /* 0x000fc60000000000 */
[----:B------:R-:W-:Y:S01]  /*0ba0*/  IMAD.U32 R0, RZ, RZ, UR5 ;  /* 0x00000005ff007e24 */ /* 0x000fe2000f8e00ff */
[----:B------:R-:W-:Y:S01]  /*0bb0*/  UIADD3 UR5, UR4, 0xf000, URZ ;  /* 0x0000f00004057890 */ /* 0x000fe2000fffe03f */
[----:B------:R-:W-:Y:S01]  /*0bc0*/  IMAD.U32 R0, RZ, RZ, UR6 ;  /* 0x00000006ff007e24 */ /* 0x000fe2000f8e00ff */
[----:B------:R-:W-:Y:S01]  /*0bd0*/  UIADD3 UR6, UR4, 0x9000, URZ ;  /* 0x0000900004067890 */ /* 0x000fe2000fffe03f */
[----:B------:R-:W-:Y:S01]  /*0be0*/  VIADD R0, R250, 0x40 ;  /* 0x00000040fa007836 */ /* 0x000fe20000000000 */
[----:B------:R1:W-:Y:S02]  /*0bf0*/  STL [R1+0x8], R2 ;  /* 0x0000080201007387 */ /* 0x0003e40000100800 */
[----:B------:R-:W-:Y:S02]  /*0c00*/  LEA R224, R224, UR5, 0x1 ;  /* 0x00000005e0e07c11 */ /* 0x000fe4000f8e08ff */
[----:B------:R-:W-:Y:S01]  /*0c10*/  LEA R4, R8, UR6, 0x1 ;  /* 0x0000000608047c11 */ /* 0x000fe2000f8e08ff */
[----:B------:R2:W-:Y:S01]  /*0c20*/  STL [R1+0xc], R0 ;  /* 0x00000c0001007387 */ /* 0x0005e20000100800 */
[----:B------:R-:W-:Y:S01]  /*0c30*/  ULDC.64 UR6, c[0x0][0x208] ;  /* 0x0000820000067ab9 */ /* 0x000fe20000000a00 */
[----:B------:R-:W-:-:S02]  /*0c40*/  IMAD.IADD R225, R224, 0x1, R225 ;  /* 0x00000001e0e17824 */ /* 0x000fc400078e02e1 */
[----:B------:R3:W-:Y:S01]  /*0c50*/  STL [R1+0x18], R4 ;  /* 0x0000180401007387 */ /* 0x0007e20000100800 */
[--C-:B------:R-:W-:Y:S02]  /*0c60*/  IMAD.IADD R227, R224, 0x1, R226.reuse ;  /* 0x00000001e0e37824 */ /* 0x100fe400078e02e2 */
[----:B------:R-:W-:Y:S01]  /*0c70*/  IMAD.IADD R226, R225, 0x1, R226 ;  /* 0x00000001e1e27824 */ /* 0x000fe200078e02e2 */
[----:B-1----:R-:W-:Y:S01]  /*0c80*/  LEA R2, R3, UR4, 0x1 ;  /* 0x0000000403027c11 */ /* 0x002fe2000f8e08ff */
[C---:B--2---:R-:W-:Y:S02]  /*0c90*/  VIADD R0, R4.reuse, 0x20 ;  /* 0x0000002004007836 */ /* 0x044fe40000000000 */
[----:B------:R-:W-:-:S05]  /*0ca0*/  @P1 VIADD R0, R4, 0xffffffe0 ;  /* 0xffffffe004001836 */ /* 0x000fca0000000000 */
[----:B------:R3:W-:Y:S02]  /*0cb0*/  STL [R1+0x1c], R0 ;  /* 0x00001c0001007387 */ /* 0x0007e40000100800 */
.L_x_41:
[----:B------:R-:W-:Y:S01]  /*0cc0*/  ULDC.64 UR8, c[0x0][0x308] ;  /* 0x0000c20000087ab9 */ /* 0x000fe20000000a00 */
[----:B------:R-:W-:Y:S01]  /*0cd0*/  ULDC.64 UR10, c[0x0][0x300] ;  /* 0x0000c000000a7ab9 */ /* 0x000fe20000000a00 */
[----:B------:R-:W-:Y:S02]  /*0ce0*/  UISETP.NE.U32.AND UP3, UPT, UR8, URZ, UPT ;  /* 0x0000003f0800728c */ /* 0x000fe4000bf65070 */
[----:B------:R-:W-:Y:S02]  /*0cf0*/  UISETP.NE.U32.AND UP4, UPT, UR10, URZ, UPT ;  /* 0x0000003f0a00728c */ /* 0x000fe4000bf85070 */
[----:B------:R-:W-:Y:S02]  /*0d00*/  UISETP.NE.AND.EX UP3, UPT, UR9, URZ, UPT, UP3 ;  /* 0x0000003f0900728c */ /* 0x000fe4000bf65330 */
[----:B------:R-:W-:Y:S02]  /*0d10*/  UISETP.NE.AND.EX UP4, UPT, UR11, URZ, UPT, UP4 ;  /* 0x0000003f0b00728c */ /* 0x000fe4000bf85340 */
[----:B------:R-:W-:-:S02]  /*0d20*/  USHF.R.S32.HI UR58, URZ, 0x1f, UR46 ;  /* 0x0000001f3f3a7899 */ /* 0x000fc4000801142e */
[----:B------:R-:W-:Y:S01]  /*0d30*/  USHF.L.U32 UR16, UR46, 0x2, URZ ;  /* 0x000000022e107899 */ /* 0x000fe2000800063f */
[----:B------:R-:W-:Y:S01]  /*0d40*/  PLOP3.LUT P0, PT, PT, PT, UP3, 0x80, 0x0 ;  /* 0x000000000000781c */ /* 0x000fe20003f0f038 */
[----:B------:R-:W-:Y:S01]  /*0d50*/  USHF.L.U64.HI UR5, UR46, 0x2, UR58 ;  /* 0x000000022e057899 */ /* 0x000fe2000801023a */
[----:B------:R-:W-:Y:S01]  /*0d60*/  PLOP3.LUT P1, PT, PT, PT, UP4, 0x80, 0x0 ;  /* 0x000000000000781c */ /* 0x000fe20003f2f048 */
[----:B------:R-:W-:Y:S01]  /*0d70*/  ULDC.64 UR12, c[0x0][0x2f0] ;  /* 0x0000bc00000c7ab9 */ /* 0x000fe20000000a00 */
[----:B------:R-:W-:Y:S02]  /*0d80*/  @UP3 UIADD3 UR8, UP0, UR16, UR8, URZ ;  /* 0x0000000810083290 */ /* 0x000fe4000ff1e03f */
[----:B------:R-:W-:Y:S02]  /*0d90*/  @UP4 UIADD3 UR10, UP1, UR16, UR10, URZ ;  /* 0x0000000a100a4290 */ /* 0x000fe4000ff3e03f */
[----:B------:R-:W-:Y:S02]  /*0da0*/  UIADD3 UR15, UP2, UR16, UR12, URZ ;  /* 0x0000000c100f7290 */ /* 0x000fe4000ff5e03f */
[----:B------:R-:W-:Y:S01]  /*0db0*/  @UP3 UIADD3.X UR9, UR5, UR9, URZ, UP0, !UPT ;  /* 0x0000000905093290 */ /* 0x000fe200087fe43f */
[----:B-123--:R-:W-:Y:S01]  /*0dc0*/  IMAD.U32 R4, RZ, RZ, UR8 ;  /* 0x00000008ff047e24 */ /* 0x00efe2000f8e00ff */
[----:B------:R-:W-:Y:S01]  /*0dd0*/  UISETP.NE.U32.AND UP0, UPT, UR12, URZ, UPT ;  /* 0x0000003f0c00728c */ /* 0x000fe2000bf05070 */
[----:B------:R-:W-:Y:S01]  /*0de0*/  IMAD.U32 R6, RZ, RZ, UR10 ;  /* 0x0000000aff067e24 */ /* 0x000fe2000f8e00ff */
[----:B------:R-:W-:-:S02]  /*0df0*/  @UP4 UIADD3.X UR11, UR5, UR11, URZ, UP1, !UPT ;  /* 0x0000000b050b4290 */ /* 0x000fc40008ffe43f */
[----:B------:R-:W-:Y:S01]  /*0e00*/  UIADD3.X UR14, UR5, UR13, URZ, UP2, !UPT ;  /* 0x0000000d050e7290 */ /* 0x000fe200097fe43f */
[----:B------:R-:W-:Y:S01]  /*0e10*/  IMAD.U32 R5, RZ, RZ, UR9 ;  /* 0x00000009ff057e24 */ /* 0x000fe2000f8e00ff */
[----:B------:R-:W-:Y:S01]  /*0e20*/  UISETP.NE.AND.EX UP2, UPT, UR13, URZ, UPT, UP0 ;  /* 0x0000003f0d00728c */ /* 0x000fe2000bf45300 */
[----:B------:R-:W-:Y:S02]  /*0e30*/  ULDC.U8 UR17, c[0x0][0x3c2] ;  /* 0x0000f08000117ab9 */ /* 0x000fe40000000000 */
[----:B------:R-:W-:Y:S01]  /*0e40*/  ULDC.64 UR12, c[0x0][0x2f8] ;  /* 0x0000be00000c7ab9 */ /* 0x000fe20000000a00 */
[----:B------:R-:W-:Y:S01]  /*0e50*/  UISETP.NE.AND UP1, UPT, UR17, URZ, UPT ;  /* 0x0000003f1100728c */ /* 0x000fe2000bf25270 */
[----:B------:R-:W-:Y:S01]  /*0e60*/  IMAD.U32 R7, RZ, RZ, UR11 ;  /* 0x0000000bff077e24 */ /* 0x000fe2000f8e00ff */
[----:B------:R-:W-:Y:S01]  /*0e70*/  UISETP.EQ.U32.AND UP4, UPT, UR12, URZ, UPT ;  /* 0x0000003f0c00728c */ /* 0x000fe2000bf82070 */
[----:B------:R-:W-:-:S03]  /*0e80*/  PLOP3.LUT P3, PT, PT, PT, UP2, 0x80, 0x0 ;  /* 0x000000000000781c */ /* 0x000fc60003f6f028 */
[----:B------:R-:W-:Y:S01]  /*0e90*/  UISETP.EQ.OR.EX UP4, UPT, UR13, URZ, !UP1, UP4 ;  /* 0x0000003f0d00728c */ /* 0x000fe2000cf82740 */
[----:B------:R-:W2:Y:S01]  /*0ea0*/  @P1 LDG.E R8, desc[UR6][R6.64] ;  /* 0x0000000606081981 */ /* 0x000ea2000c1e1900 */
[----:B------:R-:W-:-:S04]  /*0eb0*/  UIADD3 UR8, UP0, UR16, UR12, URZ ;  /* 0x0000000c10087290 */ /* 0x000fc8000ff1e03f */
[----:B------:R-:W-:Y:S01]  /*0ec0*/  PLOP3.LUT P2, PT, PT, PT, UP4, 0x80, 0x0 ;  /* 0x000000000000781c */ /* 0x000fe20003f4f048 */
[----:B------:R-:W-:Y:S01]  /*0ed0*/  UIADD3.X UR5, UR5, UR13, URZ, UP0, !UPT ;  /* 0x0000000d05057290 */ /* 0x000fe200087fe43f */
[----:B------:R1:W3:Y:S02]  /*0ee0*/  @P0 LDG.E R6, desc[UR6][R4.64] ;  /* 0x0000000604060981 */ /* 0x0002e4000c1e1900 */
[----:B-1----:R-:W-:Y:S02]  /*0ef0*/  IMAD.U32 R4, RZ, RZ, UR15 ;  /* 0x0000000fff047e24 */ /* 0x002fe4000f8e00ff */
[----:B------:R-:W-:-:S05]  /*0f00*/  IMAD.U32 R5, RZ, RZ, UR14 ;  /* 0x0000000eff057e24 */ /* 0x000fca000f8e00ff */
[----:B----4-:R-:W4:Y:S04]  /*0f10*/  @P3 LDG.E R7, desc[UR6][R4.64] ;  /* 0x0000000604073981 */ /* 0x010f28000c1e1900 */
[----:B-----5:R1:W5:Y:S02]  /*0f20*/  @P3 LDG.E R0, desc[UR6][R4.64+0x4] ;  /* 0x0000040604003981 */ /* 0x020364000c1e1900 */
[----:B-1----:R-:W-:Y:S01]  /*0f30*/  IMAD.U32 R4, RZ, RZ, UR8 ;  /* 0x00000008ff047e24 */ /* 0x002fe2000f8e00ff */
[----:B------:R-:W-:Y:S01]  /*0f40*/  UMOV UR39, URZ ;  /* 0x0000003f00277c82 */ /* 0x000fe20008000000 */
[----:B------:R-:W-:Y:S01]  /*0f50*/  IMAD.U32 R5, RZ, RZ, UR5 ;  /* 0x00000005ff057e24 */ /* 0x000fe2000f8e00ff */
[----:B------:R-:W-:Y:S01]  /*0f60*/  @!UP3 ULDC.64 UR8, c[0x0][0x318] ;  /* 0x0000c6000008bab9 */ /* 0x000fe20000000a00 */
[----:B------:R-:W-:-:S03]  /*0f70*/  @!UP3 ULDC UR5, c[0x0][0x2cc] ;  /* 0x0000b3000005bab9 */ /* 0x000fc60000000800 */
[----:B------:R-:W5:Y:S01]  /*0f80*/  @!P2 LDG.E R3, desc[UR6][R4.64] ;  /* 0x000000060403a981 */ /* 0x000f62000c1e1900 */
[----:B------:R-:W-:Y:S01]  /*0f90*/  @!UP3 UISETP.NE.U32.AND UP0, UPT, UR8, URZ, UPT ;  /* 0x0000003f0800b28c */ /* 0x000fe2000bf05070 */
[----:B------:R-:W-:Y:S02]  /*0fa0*/  UMOV UR40, 0xffffffff ;  /* 0xffffffff00287882 */ /* 0x000fe40000000000 */
[----:B------:R-:W-:Y:S01]  /*0fb0*/  UMOV UR8, 0xffffffff ;  /* 0xffffffff00087882 */ /* 0x000fe20000000000 */
[----:B------:R-:W-:Y:S02]  /*0fc0*/  @!UP3 UISETP.NE.AND.EX UP0, UPT, UR9, URZ, UPT, UP0 ;  /* 0x0000003f0900b28c */ /* 0x000fe4000bf05300 */
[----:B------:R-:W-:Y:S02]  /*0fd0*/  USHF.L.U32 UR36, UR38, 0x7, URZ ;  /* 0x0000000726247899 */ /* 0x000fe4000800063f */
[----:B------:R-:W-:-:S03]  /*0fe0*/  @!UP3 USEL UR10, UR5, URZ, UP0 ;  /* 0x0000003f050ab287 */ /* 0x000fc60008000000 */
[----:B------:R-:W-:Y:S01]  /*0ff0*/  ULDC UR5, c[0x0][0x2c8] ;  /* 0x0000b20000057ab9 */ /* 0x000fe20000000800 */
[----:B--2---:R-:W-:Y:S02]  /*1000*/  @P1 R2UR UR39, R8 ;  /* 0x00000000082712ca */ /* 0x004fe400000e0000 */
[----:B---3--:R-:W-:Y:S02]  /*1010*/  @P0 R2UR UR11, R6 ;  /* 0x00000000060b02ca */ /* 0x008fe400000e0000 */
[----:B------:R-:W-:-:S04]  /*1020*/  ISETP.NE.U32.AND P0, PT, RZ, UR12, PT ;  /* 0x0000000cff007c0c */ /* 0x000fc8000bf05070 */
[----:B------:R-:W-:-:S07]  /*1030*/  ISETP.NE.AND.EX P0, PT, RZ, UR13, PT, P0 ;  /* 0x0000000dff007c0c */ /* 0x000fce000bf05300 */
[----:B------:R-:W-:Y:S01]  /*1040*/  @UP3 UIADD3 UR9, UR11, -UR39, URZ ;  /* 0x800000270b093290 */ /* 0x000fe2000fffe03f */
[----:B----4-:R-:W-:Y:S02]  /*1050*/  @P3 R2UR UR8, R7 ;  /* 0x00000000070832ca */ /* 0x010fe400000e0000 */
[----:B-----5:R-:W-:Y:S02]  /*1060*/  @P3 R2UR UR12, R0 ;  /* 0x00000000000c32ca */ /* 0x020fe400000e0000 */
[----:B------:R-:W-:Y:S01]  /*1070*/  @!P2 R2UR UR40, R3 ;  /* 0x000000000328a2ca */ /* 0x000fe200000e0000 */
[----:B------:R-:W-:-:S14]  /*1080*/  @!P0 BRA `(.L_x_0) ;  /* 0x0000000000188947 */ /* 0x000fdc0003800000 */
[----:B------:R-:W-:-:S13]  /*1090*/  PLOP3.LUT P0, PT, PT, PT, UP1, 0x80, 0x0 ;  /* 0x000000000000781c */ /* 0x000fda0003f0f018 */
[----:B------:R-:W2:Y:S04]  /*10a0*/  @P0 LDG.E R0, desc[UR6][R4.64+0x4] ;  /* 0x0000040604000981 */ /* 0x000ea8000c1e1900 */
[----:B------:R-:W3:Y:S01]  /*10b0*/  @!P0 LDG.E R4, desc[UR6][R4.64] ;  /* 0x0000000604048981 */ /* 0x000ee2000c1e1900 */
[----:B--2---:R-:W-:-:S13]  /*10c0*/  @P0 R2UR UR5, R0 ;  /* 0x00000000000502ca */ /* 0x004fda00000e0000 */
[----:B------:R-:W-:-:S07]  /*10d0*/  @UP1 UIADD3 UR5, UR5, -UR40, URZ ;  /* 0x8000002805051290 */ /* 0x000fce000fffe03f */
[----:B---3--:R-:W-:-:S15]  /*10e0*/  @!P0 R2UR UR5, R4 ;  /* 0x00000000040582ca */ /* 0x008fde00000e0000 */
.L_x_0:
[----:B------:R-:W-:Y:S02]  /*10f0*/  @!UP3 UIADD3 UR9, UR10, UR5, -UR39 ;  /* 0x000000050a09b290 */ /* 0x000fe4000fffe827 */
[----:B------:R-:W-:Y:S02]  /*1100*/  @UP2 UIADD3 UR26, UR12, -UR8, URZ ;  /* 0x800000080c1a2290 */ /* 0x000fe4000fffe03f */
[----:B------:R-:W-:-:S05]  /*1110*/  UISETP.GT.AND UP0, UPT, UR9, UR36, UPT ;  /* 0x000000240900728c */ /* 0x000fca000bf04270 */
[----:B------:R-:W-:Y:S01]  /*1120*/  @!UP2 ULDC UR26, c[0x0][0x2c4] ;  /* 0x0000b100001aaab9 */ /* 0x000fe20000000800 */
[----:B------:R-:W-:-:S13]  /*1130*/  PLOP3.LUT P0, PT, PT, PT, UP0, 0x80, 0x0 ;  /* 0x000000000000781c */ /* 0x000fda0003f0f008 */
[----:B------:R-:W-:Y:S05]  /*1140*/  @!P0 BRA `(.L_x_1) ;  /* 0x0000007c00fc8947 */ /* 0x000fea0003800000 */
[----:B------:R-:W1:Y:S01]  /*1150*/  LDC R7, c[0x0][0x278] ;  /* 0x00009e00ff077b82 */ /* 0x000e620000000800 */
[----:B------:R-:W-:Y:S01]  /*1160*/  UISETP.NE.AND UP0, UPT, UR8, -0x1, UPT ;  /* 0xffffffff0800788c */ /* 0x000fe2000bf05270 */
[----:B------:R-:W-:Y:S01]  /*1170*/  IABS R3, UR56 ;  /* 0x0000003800037c13 */ /* 0x000fe20008000000 */
[----:B------:R-:W-:Y:S01]  /*1180*/  ULDC.64 UR10, c[0x0][0x228] ;  /* 0x00008a00000a7ab9 */ /* 0x000fe20000000a00 */
[----:B------:R-:W-:Y:S01]  /*1190*/  ULDC.64 UR12, c[0x0][0x488] ;  /* 0x00012200000c7ab9 */ /* 0x000fe20000000a00 */
[----:B------:R-:W-:Y:S02]  /*11a0*/  UIMAD.WIDE.U32 UR16, UR46, UR10, URZ ;  /* 0x0000000a2e1072a5 */ /* 0x000fe4000f8e003f */
[----:B------:R-:W-:Y:S01]  /*11b0*/  UIMAD UR10, UR58, UR10, URZ ;  /* 0x0000000a3a0a72a4 */ /* 0x000fe2000f8e023f */
[----:B------:R-:W2:Y:S01]  /*11c0*/  S2UR UR5, SR_CTAID.X ;  /* 0x00000000000579c3 */ /* 0x000ea20000002500 */
[----:B------:R-:W-:Y:S01]  /*11d0*/  ULDC UR59, c[0x0][0x2d4] ;  /* 0x0000b500003b7ab9 */ /* 0x000fe20000000800 */
[----:B------:R-:W-:-:S02]  /*11e0*/  USHF.L.U32 UR14, UR46, 0x7, URZ ;  /* 0x000000072e0e7899 */ /* 0x000fc4000800063f */
[----:B------:R-:W-:Y:S02]  /*11f0*/  UIMAD UR30, UR46, UR11, UR10 ;  /* 0x0000000b2e1e72a4 */ /* 0x000fe4000f8e020a */
[----:B------:R-:W-:Y:S01]  /*1200*/  USHF.R.S32.HI UR37, URZ, 0x1f, UR59 ;  /* 0x0000001f3f257899 */ /* 0x000fe2000801143b */
[----:B------:R-:W-:Y:S01]  /*1210*/  @!UP0 ULDC.64 UR10, c[0x0][0x418] ;  /* 0x00010600000a8ab9 */ /* 0x000fe20000000a00 */
[----:B------:R-:W-:Y:S01]  /*1220*/  ULDC.64 UR44, c[0x0][0x240] ;  /* 0x00009000002c7ab9 */ /* 0x000fe20000000a00 */
[----:B------:R-:W-:Y:S01]  /*1230*/  ULDC UR22, c[0x0][0x2dc] ;  /* 0x0000b70000167ab9 */ /* 0x000fe20000000800 */
[----:B------:R-:W-:Y:S01]  /*1240*/  ULDC UR61, c[0x0][0x270] ;  /* 0x00009c00003d7ab9 */ /* 0x000fe20000000800 */
[----:B------:R-:W-:Y:S02]  /*1250*/  @!UP0 UIMAD.WIDE.U32 UR34, UR46, UR10, URZ ;  /* 0x0000000a2e2282a5 */ /* 0x000fe4000f8e003f */
[----:B------:R-:W-:Y:S01]  /*1260*/  UIMAD UR25, UR8, UR45, URZ ;  /* 0x0000002d081972a4 */ /* 0x000fe2000f8e023f */
[----:B-1----:R-:W-:Y:S01]  /*1270*/  IABS R6, R7 ;  /* 0x0000000700067213 */ /* 0x002fe20000000000 */
[----:B------:R-:W-:Y:S01]  /*1280*/  UIADD3 UR51, UR17, UR30, URZ ;  /* 0x0000001e11337290 */ /* 0x000fe2000fffe03f */
[----:B------:R-:W-:Y:S01]  /*1290*/  ISETP.NE.AND P3, PT, R7, RZ, PT ;  /* 0x000000ff0700720c */ /* 0x000fe20003f65270 */
[----:B------:R-:W-:Y:S01]  /*12a0*/  ULDC.U8 UR20, c[0x0][0x3d8] ;  /* 0x0000f60000147ab9 */ /* 0x000fe20000000000 */
[----:B------:R-:W1:Y:S01]  /*12b0*/  I2F.RP R4, R6 ;  /* 0x0000000600047306 */ /* 0x000e620000209400 */
[----:B------:R-:W-:-:S02]  /*12c0*/  USHF.L.U64.HI UR18, UR46, 0x7, UR58 ;  /* 0x000000072e127899 */ /* 0x000fc4000801023a */
[----:B------:R-:W-:Y:S02]  /*12d0*/  UISETP.NE.AND UP3, UPT, UR20, URZ, UPT ;  /* 0x0000003f1400728c */ /* 0x000fe4000bf65270 */
[----:B--2---:R-:W-:Y:S02]  /*12e0*/  UIMAD.WIDE.U32 UR28, UR5, UR12, URZ ;  /* 0x0000000c051c72a5 */ /* 0x004fe4000f8e003f */
[----:B------:R-:W-:Y:S02]  /*12f0*/  UISETP.NE.AND UP1, UPT, UR40, -0x1, UPT ;  /* 0xffffffff2800788c */ /* 0x000fe4000bf25270 */
[----:B------:R-:W-:Y:S02]  /*1300*/  UIMAD UR48, UR5, UR13, UR29 ;  /* 0x0000000d053072a4 */ /* 0x000fe4000f8e021d */
[----:B------:R-:W-:Y:S01]  /*1310*/  @!UP0 UIMAD UR5, UR58, UR10, URZ ;  /* 0x0000000a3a0582a4 */ /* 0x000fe2000f8e023f */
[----:B------:R-:W-:Y:S01]  /*1320*/  @UP0 ULDC.64 UR12, c[0x0][0x420] ;  /* 0x00010800000c0ab9 */ /* 0x000fe20000000a00 */
[----:B------:R-:W-:Y:S01]  /*1330*/  USEL UR29, UR14, URZ, UP2 ;  /* 0x0000003f0e1d7287 */ /* 0x000fe20009000000 */
[----:B-1----:R-:W1:Y:S01]  /*1340*/  MUFU.RCP R4, R4 ;  /* 0x0000000400047308 */ /* 0x002e620000001000 */
[----:B------:R-:W-:-:S02]  /*1350*/  @!UP0 UIMAD UR33, UR46, UR11, UR5 ;  /* 0x0000000b2e2182a4 */ /* 0x000fc4000f8e0205 */
[----:B------:R-:W-:Y:S02]  /*1360*/  UIADD3 UR5, UR26, 0x3f, URZ ;  /* 0x0000003f1a057890 */ /* 0x000fe4000fffe03f */
[----:B------:R-:W-:Y:S02]  /*1370*/  @UP0 UIMAD.WIDE.U32 UR42, UR8, UR12, URZ ;  /* 0x0000000c082a02a5 */ /* 0x000fe4000f8e003f */
[----:B------:R-:W-:Y:S02]  /*1380*/  USHF.R.S32.HI UR19, URZ, 0x1f, UR5 ;  /* 0x0000001f3f137899 */ /* 0x000fe40008011405 */
[----:B------:R-:W-:Y:S02]  /*1390*/  @UP0 UIMAD UR47, UR8, UR13, UR43 ;  /* 0x0000000d082f02a4 */ /* 0x000fe4000f8e022b */
[----:B------:R-:W-:Y:S02]  /*13a0*/  ULEA.HI UR19, UR19, UR5, URZ, 0x6 ;  /* 0x0000000513137291 */ /* 0x000fe4000f8f303f */
[----:B------:R-:W-:-:S02]  /*13b0*/  UIMAD UR5, UR37, UR46, URZ ;  /* 0x0000002e250572a4 */ /* 0x000fc4000f8e023f */
[----:B------:R-:W-:Y:S01]  /*13c0*/  UIMAD.WIDE.U32 UR14, UR8, UR44, URZ ;  /* 0x0000002c080e72a5 */ /* 0x000fe2000f8e003f */
[----:B-1----:R-:W-:Y:S01]  /*13d0*/  VIADD R4, R4, 0xffffffe ;  /* 0x0ffffffe04047836 */ /* 0x002fe20000000000 */
[----:B------:R-:W-:Y:S02]  /*13e0*/  UIMAD.WIDE UR10, UR22, UR61, URZ ;  /* 0x0000003d160a72a5 */ /* 0x000fe4000f8e023f */
[----:B------:R-:W-:Y:S01]  /*13f0*/  UIMAD.WIDE.U32 UR12, UR46, UR59, URZ ;  /* 0x0000003b2e0c72a5 */ /* 0x000fe2000f8e003f */
[----:B------:R-:W1:Y:S01]  /*1400*/  F2I.FTZ.U32.TRUNC.NTZ R5, R4 ;  /* 0x0000000400057305 */ /* 0x000e62000021f000 */
[----:B------:R-:W-:Y:S02]  /*1410*/  UIMAD UR5, UR58, UR59, UR5 ;  /* 0x0000003b3a0572a4 */ /* 0x000fe4000f8e0205 */
[----:B------:R-:W-:Y:S02]  /*1420*/  USEL UR57, UR16, UR14, !UP0 ;  /* 0x0000000e10397287 */ /* 0x000fe4000c000000 */
[----:B------:R-:W-:-:S02]  /*1430*/  @UP0 UIADD3 UR51, UR15, UR25, URZ ;  /* 0x000000190f330290 */ /* 0x000fc4000fffe03f */
[----:B------:R-:W-:Y:S02]  /*1440*/  UIMAD.WIDE.U32 UR16, UR10, UR12, URZ ;  /* 0x0000000c0a1072a5 */ /* 0x000fe4000f8e003f */
[----:B------:R-:W-:Y:S02]  /*1450*/  UIMAD UR15, UR11, UR12, URZ ;  /* 0x0000000c0b0f72a4 */ /* 0x000fe4000f8e023f */
[----:B------:R-:W-:Y:S02]  /*1460*/  UIADD3 UR5, UR13, UR5, URZ ;  /* 0x000000050d057290 */ /* 0x000fe4000fffe03f */
[----:B------:R-:W-:Y:S01]  /*1470*/  UIMAD.WIDE.U32 UR12, UR10, UR8, URZ ;  /* 0x000000080a0c72a5 */ /* 0x000fe2000f8e003f */
[----:B-1----:R-:W-:Y:S01]  /*1480*/  IMAD.MOV R0, RZ, RZ, -R5 ;  /* 0x000000ffff007224 */ /* 0x002fe200078e0a05 */
[----:B------:R-:W-:Y:S01]  /*1490*/  ULOP3.LUT UR14, UR19, 0xffffffc0, URZ, 0xc0, !UPT ;  /* 0xffffffc0130e7892 */ /* 0x000fe2000f8ec03f */
[----:B------:R-:W-:Y:S01]  /*14a0*/  IMAD.MOV.U32 R4, RZ, RZ, RZ ;  /* 0x000000ffff047224 */ /* 0x000fe200078e00ff */
[----:B------:R-:W-:Y:S01]  /*14b0*/  UIMAD UR5, UR10, UR5, UR15 ;  /* 0x000000050a0572a4 */ /* 0x000fe2000f8e020f */
[----:B------:R-:W-:Y:S01]  /*14c0*/  IMAD R0, R0, R6, RZ ;  /* 0x0000000600007224 */ /* 0x000fe200078e02ff */
[----:B------:R-:W-:-:S02]  /*14d0*/  USEL UR55, UR16, UR12, !UP0 ;  /* 0x0000000c10377287 */ /* 0x000fc4000c000000 */
[----:B------:R-:W-:Y:S01]  /*14e0*/  UIADD3 UR16, UR14, -0x40, URZ ;  /* 0xffffffc00e107890 */ /* 0x000fe2000fffe03f */
[----:B------:R-:W-:Y:S01]  /*14f0*/  IMAD.HI.U32 R0, R5, R0, R4 ;  /* 0x0000000005007227 */ /* 0x000fe200078e0004 */
[----:B------:R-:W-:Y:S02]  /*1500*/  USEL UR31, UR18, URZ, UP2 ;  /* 0x0000003f121f7287 */ /* 0x000fe40009000000 */
[----:B------:R-:W-:Y:S02]  /*1510*/  UIADD3 UR49, UR17, UR5, URZ ;  /* 0x0000000511317290 */ /* 0x000fe4000fffe03f */
[----:B------:R-:W-:Y:S01]  /*1520*/  USHF.R.S32.HI UR18, URZ, 0x1f, UR16 ;  /* 0x0000001f3f127899 */ /* 0x000fe20008011410 */
[----:B------:R-:W-:Y:S01]  /*1530*/  IMAD.HI.U32 R0, R0, R3, RZ ;  /* 0x0000000300007227 */ /* 0x000fe200078e00ff */
[----:B------:R-:W-:Y:S02]  /*1540*/  UIADD3 UR5, UP2, UR16, UR29, URZ ;  /* 0x0000001d10057290 */ /* 0x000fe4000ff5e03f */
[----:B------:R-:W-:-:S02]  /*1550*/  UIMAD UR15, UR11, UR8, URZ ;  /* 0x000000080b0f72a4 */ /* 0x000fc4000f8e023f */
[----:B------:R-:W-:Y:S01]  /*1560*/  IADD3 R4, -R0, RZ, RZ ;  /* 0x000000ff00047210 */ /* 0x000fe20007ffe1ff */
[----:B------:R-:W-:Y:S01]  /*1570*/  UIADD3.X UR12, UR18, UR31, URZ, UP2, !UPT ;  /* 0x0000001f120c7290 */ /* 0x000fe200097fe43f */
[----:B------:R-:W-:Y:S01]  /*1580*/  ULDC UR25, c[0x0][0x2c4] ;  /* 0x0000b10000197ab9 */ /* 0x000fe20000000800 */
[----:B------:R-:W-:Y:S02]  /*1590*/  UIMAD UR11, UR11, UR5, URZ ;  /* 0x000000050b0b72a4 */ /* 0x000fe4000f8e023f */
[C---:B------:R-:W-:Y:S01]  /*15a0*/  IMAD R3, R6.reuse, R4, R3 ;  /* 0x0000000406037224 */ /* 0x040fe200078e0203 */
[----:B------:R-:W-:Y:S02]  /*15b0*/  UIMAD.WIDE.U32 UR30, UR10, UR5, URZ ;  /* 0x000000050a1e72a5 */ /* 0x000fe4000f8e003f */
[----:B------:R-:W-:Y:S02]  /*15c0*/  @UP3 UIMAD UR5, UR46, UR25, URZ ;  /* 0x000000192e0532a4 */ /* 0x000fe4000f8e023f */
[----:B------:R-:W-:Y:S01]  /*15d0*/  ISETP.GT.U32.AND P1, PT, R6, R3, PT ;  /* 0x000000030600720c */ /* 0x000fe20003f24070 */
[----:B------:R-:W-:Y:S01]  /*15e0*/  ULDC.U8 UR21, c[0x0][0x480] ;  /* 0x0001200000157ab9 */ /* 0x000fe20000000000 */
[----:B------:R-:W-:-:S02]  /*15f0*/  @UP1 UIADD3 UR24, UR39, UR40, URZ ;  /* 0x0000002827181290 */ /* 0x000fc4000fffe03f */
[----:B------:R-:W-:Y:S02]  /*1600*/  @UP1 UIADD3 UR27, UR39, UR40, URZ ;  /* 0x00000028271b1290 */ /* 0x000fe4000fffe03f */
[----:B------:R-:W-:Y:S02]  /*1610*/  UIMAD UR17, UR10, UR12, UR11 ;  /* 0x0000000c0a1172a4 */ /* 0x000fe4000f8e020b */
[----:B------:R-:W-:Y:S02]  /*1620*/  UIMAD UR50, UR56, UR22, URZ ;  /* 0x00000016383272a4 */ /* 0x000fe4000f8e023f */
[----:B------:R-:W-:Y:S02]  /*1630*/  UISETP.NE.AND UP4, UPT, UR21, URZ, UPT ;  /* 0x0000003f1500728c */ /* 0x000fe4000bf85270 */
[----:B------:R-:W-:Y:S01]  /*1640*/  @UP3 USEL UR10, UR5, UR8, !UP0 ;  /* 0x00000008050a3287 */ /* 0x000fe2000c000000 */
[----:B------:R-:W-:Y:S01]  /*1650*/  @!P1 IMAD.IADD R3, R3, 0x1, -R6 ;  /* 0x0000000103039824 */ /* 0x000fe200078e0a06 */
[----:B------:R-:W-:Y:S01]  /*1660*/  @UP1 ULDC.64 UR22, c[0x0][0x248] ;  /* 0x0000920000161ab9 */ /* 0x000fe20000000a00 */
[----:B------:R-:W-:Y:S01]  /*1670*/  @!P1 VIADD R0, R0, 0x1 ;  /* 0x0000000100009836 */ /* 0x000fe20000000000 */
[----:B------:R-:W-:Y:S01]  /*1680*/  PLOP3.LUT P1, PT, PT, PT, UP1, 0x80, 0x0 ;  /* 0x000000000000781c */ /* 0x000fe20003f2f018 */
[----:B------:R-:W-:Y:S01]  /*1690*/  @UP1 ULDC.64 UR20, c[0x0][0x250] ;  /* 0x0000940000141ab9 */ /* 0x000fe20000000a00 */
[----:B------:R-:W-:Y:S01]  /*16a0*/  ISETP.GE.U32.AND P0, PT, R3, R6, PT ;  /* 0x000000060300720c */ /* 0x000fe20003f06070 */
[----:B------:R-:W-:Y:S01]  /*16b0*/  @UP0 UIADD3 UR49, UR13, UR15, URZ ;  /* 0x0000000f0d310290 */ /* 0x000fe2000fffe03f */
[----:B------:R-:W-:Y:S01]  /*16c0*/  LOP3.LUT R3, R7, UR56, RZ, 0x3c, !PT ;  /* 0x0000003807037c12 */ /* 0x000fe2000f8e3cff */
[----:B------:R-:W-:Y:S01]  /*16d0*/  @UP3 ULDC UR5, c[0x0][0x2e4] ;  /* 0x0000b90000053ab9 */ /* 0x000fe20000000800 */
[----:B------:R-:W-:-:S02]  /*16e0*/  @UP1 UIMAD.WIDE.U32 UR14, UR24, UR22, URZ ;  /* 0x00000016180e12a5 */ /* 0x000fc4000f8e003f */
[----:B------:R-:W-:Y:S01]  /*16f0*/  ISETP.GE.AND P2, PT, R3, RZ, PT ;  /* 0x000000ff0300720c */ /* 0x000fe20003f46270 */
[----:B------:R-:W-:Y:S02]  /*1700*/  @UP1 UIMAD.WIDE.U32 UR12, UR27, UR20, URZ ;  /* 0x000000141b0c12a5 */ /* 0x000fe4000f8e003f */
[----:B------:R-:W-:Y:S02]  /*1710*/  @UP1 UIMAD UR11, UR27, UR21, URZ ;  /* 0x000000151b0b12a4 */ /* 0x000fe4000f8e023f */
[----:B------:R-:W-:Y:S02]  /*1720*/  @UP1 UIMAD UR24, UR24, UR23, URZ ;  /* 0x00000017181812a4 */ /* 0x000fe4000f8e023f */
[----:B------:R-:W-:Y:S01]  /*1730*/  @P0 IADD3 R0, R0, 0x1, RZ ;  /* 0x0000000100000810 */ /* 0x000fe20007ffe0ff */
[----:B------:R-:W-:Y:S01]  /*1740*/  @UP3 UIMAD UR27, UR56, UR5, UR10 ;  /* 0x00000005381b32a4 */ /* 0x000fe2000f8e020a */
[----:B------:R-:W-:Y:S01]  /*1750*/  PLOP3.LUT P0, PT, PT, PT, UP3, 0x80, 0x0 ;  /* 0x000000000000781c */ /* 0x000fe20003f0f038 */
[----:B------:R-:W-:-:S02]  /*1760*/  @!UP3 UIMAD UR5, UR46, UR61, UR56 ;  /* 0x0000003d2e05b2a4 */ /* 0x000fc4000f8e0238 */
[----:B------:R-:W-:Y:S01]  /*1770*/  IMAD.MOV.U32 R14, RZ, RZ, R0 ;  /* 0x000000ffff0e7224 */ /* 0x000fe200078e0000 */
[----:B------:R-:W-:Y:S02]  /*1780*/  @!UP0 UIADD3 UR47, UR35, UR33, URZ ;  /* 0x00000021232f8290 */ /* 0x000fe4000fffe03f */
[----:B------:R-:W-:Y:S02]  /*1790*/  @!UP3 UIMAD UR27, UR5, UR25, URZ ;  /* 0x00000019051bb2a4 */ /* 0x000fe4000f8e023f */
[----:B------:R-:W-:Y:S01]  /*17a0*/  USEL UR52, UR48, URZ, UP4 ;  /* 0x0000003f30347287 */ /* 0x000fe2000a000000 */
[----:B------:R-:W-:Y:S01]  /*17b0*/  @!P2 IADD3 R14, -R14, RZ, RZ ;  /* 0x000000ff0e0ea210 */ /* 0x000fe20007ffe1ff */
[----:B------:R-:W-:Y:S01]  /*17c0*/  @UP1 UIADD3 UR25, UR15, UR24, URZ ;  /* 0x000000180f191290 */ /* 0x000fe2000fffe03f */
[----:B------:R-:W-:Y:S01]  /*17d0*/  @!P3 LOP3.LUT R14, RZ, R7, RZ, 0x33, !PT ;  /* 0x00000007ff0eb212 */ /* 0x000fe200078e33ff */
[----:B------:R-:W-:Y:S02]  /*17e0*/  USHF.R.S32.HI UR32, URZ, 0x1f, UR36 ;  /* 0x0000001f3f207899 */ /* 0x000fe40008011424 */
[----:B------:R-:W-:-:S02]  /*17f0*/  USHF.R.S32.HI UR54, URZ, 0x1f, UR50 ;  /* 0x0000001f3f367899 */ /* 0x000fc40008011432 */
[----:B------:R-:W-:Y:S02]  /*1800*/  USEL UR53, UR28, URZ, UP4 ;  /* 0x0000003f1c357287 */ /* 0x000fe4000a000000 */
[----:B------:R-:W-:Y:S02]  /*1810*/  USHF.R.S32.HI UR37, URZ, 0x6, UR19 ;  /* 0x000000063f257899 */ /* 0x000fe40008011413 */
[----:B------:R-:W-:Y:S02]  /*1820*/  @UP1 UIADD3 UR41, UR13, UR11, URZ ;  /* 0x0000000b0d291290 */ /* 0x000fe4000fffe03f */
[----:B------:R-:W-:Y:S01]  /*1830*/  UIADD3 UR48, UR31, UR17, URZ ;  /* 0x000000111f307290 */ /* 0x000fe2000fffe03f */
[----:B------:R-:W-:Y:S01]  /*1840*/  @UP1 UMOV UR24, UR14 ;  /* 0x0000000e00181c82 */ /* 0x000fe20008000000 */
[----:B------:R-:W-:Y:S01]  /*1850*/  @UP1 UMOV UR33, UR12 ;  /* 0x0000000c00211c82 */ /* 0x000fe20008000000 */
[----:B------:R-:W-:Y:S09]  /*1860*/  @P1 BRA `(.L_x_2) ;  /* 0x0000000000301947 */ /* 0x000ff20003800000 */
[----:B------:R-:W-:Y:S01]  /*1870*/  USHF.R.S32.HI UR5, URZ, 0x1f, UR39 ;  /* 0x0000001f3f057899 */ /* 0x000fe20008011427 */
[----:B------:R-:W-:Y:S01]  /*1880*/  ULDC.64 UR22, c[0x0][0x248] ;  /* 0x0000920000167ab9 */ /* 0x000fe20000000a00 */
[----:B------:R-:W-:Y:S02]  /*1890*/  ULDC.64 UR12, c[0x0][0x230] ;  /* 0x00008c00000c7ab9 */ /* 0x000fe40000000a00 */
[----:B------:R-:W-:Y:S02]  /*18a0*/  UIMAD UR5, UR5, UR22, URZ ;  /* 0x00000016050572a4 */ /* 0x000fe4000f8e023f */
[----:B------:R-:W-:Y:S02]  /*18b0*/  UIMAD.WIDE.U32 UR10, UR39, UR22, URZ ;  /* 0x00000016270a72a5 */ /* 0x000fe4000f8e003f */
[----:B------:R-:W-:-:S04]  /*18c0*/  UIMAD UR5, UR39, UR23, UR5 ;  /* 0x00000017270572a4 */ /* 0x000fc8000f8e0205 */
[----:B------:R-:W-:Y:S02]  /*18d0*/  UIADD3 UR11, UR11, UR5, URZ ;  /* 0x000000050b0b7290 */ /* 0x000fe4000fffe03f */
[----:B------:R-:W-:Y:S02]  /*18e0*/  UIMAD UR5, UR58, UR12, URZ ;  /* 0x0000000c3a0572a4 */ /* 0x000fe4000f8e023f */
[----:B------:R-:W-:Y:S02]  /*18f0*/  UIMAD.WIDE.U32 UR10, UR46, UR12, UR10 ;  /* 0x0000000c2e0a72a5 */ /* 0x000fe4000f8e000a */
[----:B------:R-:W-:-:S04]  /*1900*/  UIMAD UR5, UR46, UR13, UR5 ;  /* 0x0000000d2e0572a4 */ /* 0x000fc8000f8e0205 */
[----:B------:R-:W-:Y:S01]  /*1910*/  UIADD3 UR25, UR11, UR5, URZ ;  /* 0x000000050b197290 */ /* 0x000fe2000fffe03f */
[----:B------:R-:W-:-:S11]  /*1920*/  UMOV UR24, UR10 ;  /* 0x0000000a00187c82 */ /* 0x000fd60008000000 */
.L_x_2:
[----:B------:R-:W-:Y:S05]  /*1930*/  @P1 BRA `(.L_x_3) ;  /* 0x0000000000301947 */ /* 0x000fea0003800000 */
        /* <DEDUP_REMOVED lines=12> */
.L_x_3:
[----:B------:R-:W-:Y:S01]  /*1a00*/  @UP0 UMOV UR5, UR42 ;  /* 0x0000002a00050c82 */ /* 0x000fe20008000000 */
[----:B------:R-:W-:Y:S01]  /*1a10*/  @!UP0 UMOV UR5, UR34 ;  /* 0x0000002200058c82 */ /* 0x000fe20008000000 */
[----:B------:R-:W-:Y:S01]  /*1a20*/  SHF.R.S32.HI R15, RZ, 0x1f, R14 ;  /* 0x0000001fff0f7819 */ /* 0x000fe2000001140e */
[----:B------:R-:W-:Y:S06]  /*1a30*/  @!P0 BRA `(.L_x_4) ;  /* 0x00000000001c8947 */ /* 0x000fec0003800000 */
[----:B------:R-:W-:Y:S01]  /*1a40*/  @!UP0 UIMAD UR8, UR46, UR59, URZ ;  /* 0x0000003b2e0882a4 */ /* 0x000fe2000f8e023f */
[----:B------:R-:W-:Y:S01]  /*1a50*/  ULDC UR11, c[0x0][0x2c0] ;  /* 0x0000b000000b7ab9 */ /* 0x000fe20000000800 */
[----:B------:R-:W-:Y:S02]  /*1a60*/  ULDC UR10, c[0x0][0x2e4] ;  /* 0x0000b900000a7ab9 */ /* 0x000fe40000000800 */
[----:B------:R-:W-:Y:S02]  /*1a70*/  ULEA UR8, UR46, UR8, 0x7 ;  /* 0x000000082e087291 */ /* 0x000fe4000f8e383f */
[----:B------:R-:W-:-:S04]  /*1a80*/  ULEA UR10, UR11, UR10, 0x7 ;  /* 0x0000000a0b0a7291 */ /* 0x000fc8000f8e383f */
[----:B------:R-:W-:Y:S01]  /*1a90*/  UIMAD UR8, UR10, UR56, UR8 ;  /* 0x000000380a0872a4 */ /* 0x000fe2000f8e0208 */
[----:B------:R-:W-:Y:S11]  /*1aa0*/  BRA `(.L_x_5) ;  /* 0x0000000000087947 */ /* 0x000ff60003800000 */
.L_x_4:
[----:B------:R-:W-:-:S04]  /*1ab0*/  UIMAD UR8, UR46, UR61, UR56 ;  /* 0x0000003d2e0872a4 */ /* 0x000fc8000f8e0238 */
[----:B------:R-:W-:-:S12]  /*1ac0*/  UIMAD UR8, UR8, UR59, URZ ;  /* 0x0000003b080872a4 */ /* 0x000fd8000f8e023f */
.L_x_5:
[----:B------:R-:W2:Y:S01]  /*1ad0*/  LDL R11, [R1+0x3c] ;  /* 0x00003c00010b7983 */ /* 0x000ea20000100800 */
[----:B------:R-:W-:Y:S01]  /*1ae0*/  SHF.R.S32.HI R251, RZ, 0x1f, R250 ;  /* 0x0000001ffffb7819 */ /* 0x000fe200000114fa */
[----:B------:R-:W-:Y:S01]  /*1af0*/  ULDC.64 UR10, c[0x0][0x420] ;  /* 0x00010800000a7ab9 */ /* 0x000fe20000000a00 */
[----:B------:R-:W-:Y:S01]  /*1b00*/  IADD3 R4, P0, R250, UR5, RZ ;  /* 0x00000005fa047c10 */ /* 0x000fe2000ff1e0ff */
[----:B------:R-:W1:Y:S01]  /*1b10*/  S2R R6, SR_TID.X ;  /* 0x0000000000067919 */ /* 0x000e620000002100 */
[----:B------:R-:W-:Y:S01]  /*1b20*/  UIMAD UR5, UR18, UR10, URZ ;  /* 0x0000000a120572a4 */ /* 0x000fe2000f8e023f */
[----:B------:R-:W-:Y:S01]  /*1b30*/  IMAD.U32 R0, RZ, RZ, UR10 ;  /* 0x0000000aff007e24 */ /* 0x000fe2000f8e00ff */
[----:B------:R-:W-:Y:S01]  /*1b40*/  IADD3.X R5, R251, UR47, RZ, P0, !PT ;  /* 0x0000002ffb057c10 */ /* 0x000fe200087fe4ff */
[----:B------:R-:W3:Y:S01]  /*1b50*/  S2R R9, SR_TID.X ;  /* 0x0000000000097919 */ /* 0x000ee20000002100 */
[----:B------:R-:W-:Y:S01]  /*1b60*/  UIMAD UR5, UR16, UR11, UR5 ;  /* 0x0000000b100572a4 */ /* 0x000fe2000f8e0205 */
[----:B------:R-:W-:Y:S01]  /*1b70*/  BSSY B1, `(.L_x_1) ;  /* 0x000075c000017945 */ /* 0x000fe20003800000 */
[----:B------:R-:W-:Y:S01]  /*1b80*/  ULDC UR12, c[0x0][0x2dc] ;  /* 0x0000b700000c7ab9 */ /* 0x000fe20000000800 */
[----:B------:R-:W4:Y:S01]  /*1b90*/  S2R R10, SR_TID.X ;  /* 0x00000000000a7919 */ /* 0x000f220000002100 */
[----:B------:R-:W-:Y:S01]  /*1ba0*/  IMAD.WIDE.U32 R4, R0, UR16, R4 ;  /* 0x0000001000047c25 */ /* 0x000fe2000f8e0004 */
[----:B------:R-:W-:-:S02]  /*1bb0*/  USHF.R.S32.HI UR59, URZ, 0x1f, UR56 ;  /* 0x0000001f3f3b7899 */ /* 0x000fc40008011438 */
[----:B------:R-:W-:Y:S01]  /*1bc0*/  UIMAD UR31, UR12, UR61, URZ ;  /* 0x0000003d0c1f72a4 */ /* 0x000fe2000f8e023f */
[----:B------:R-:W-:Y:S01]  /*1bd0*/  VIADD R5, R5, UR5 ;  /* 0x0000000505057c36 */ /* 0x000fe20008000000 */
[----:B------:R-:W-:Y:S01]  /*1be0*/  UIADD3 UR14, -UR9, UR26, UR36 ;  /* 0x0000001a090e7290 */ /* 0x000fe2000fffe124 */
[----:B------:R-:W-:Y:S01]  /*1bf0*/  ULDC.64 UR12, c[0x0][0x428] ;  /* 0x00010a00000c7ab9 */ /* 0x000fe20000000a00 */
[----:B------:R-:W-:Y:S01]  /*1c00*/  ULDC UR34, c[0x0][0x398] ;  /* 0x0000e60000227ab9 */ /* 0x000fe20000000800 */
[----:B------:R-:W-:Y:S02]  /*1c10*/  UIMAD UR5, UR59, UR12, URZ ;  /* 0x0000000c3b0572a4 */ /* 0x000fe4000f8e023f */
[----:B------:R-:W-:Y:S02]  /*1c20*/  UIADD3 UR8, UR16, UR8, URZ ;  /* 0x0000000810087290 */ /* 0x000fe4000fffe03f */
[----:B------:R-:W-:Y:S02]  /*1c30*/  UIMAD UR19, UR56, UR13, UR5 ;  /* 0x0000000d381372a4 */ /* 0x000fe4000f8e0205 */
[----:B------:R-:W-:-:S02]  /*1c40*/  UIADD3 UR5, UR14, -UR34, URZ ;  /* 0x800000220e057290 */ /* 0x000fc4000fffe03f */
[----:B------:R-:W-:Y:S02]  /*1c50*/  UIADD3 UR27, UR16, UR27, URZ ;  /* 0x0000001b101b7290 */ /* 0x000fe4000fffe03f */
[----:B------:R-:W-:Y:S01]  /*1c60*/  USHF.L.U32 UR15, UR31, 0x6, URZ ;  /* 0x000000061f0f7899 */ /* 0x000fe2000800063f */
[----:B------:R-:W-:Y:S01]  /*1c70*/  ULDC.64 UR28, c[0x0][0x478] ;  /* 0x00011e00001c7ab9 */ /* 0x000fe20000000a00 */
[----:B------:R-:W-:Y:S01]  /*1c80*/  ULDC.64 UR42, c[0x0][0x210] ;  /* 0x00008400002a7ab9 */ /* 0x000fe20000000a00 */
[----:B-1----:R-:W-:Y:S01]  /*1c90*/  SHF.R.S32.HI R3, RZ, 0x1f, R6 ;  /* 0x0000001fff037819 */ /* 0x002fe20000011406 */
[----:B------:R-:W-:Y:S01]  /*1ca0*/  UIADD3 UR14, UP2, UP0, UR30, UR15, UR50 ;  /* 0x0000000f1e0e7290 */ /* 0x000fe2000f85e032 */
[----:B------:R-:W-:Y:S02]  /*1cb0*/  ULDC.64 UR34, c[0x0][0x3e0] ;  /* 0x0000f80000227ab9 */ /* 0x000fe40000000a00 */
[----:B------:R-:W-:Y:S01]  /*1cc0*/  LEA.HI R3, R3, R6, RZ, 0x2 ;  /* 0x0000000603037211 */ /* 0x000fe200078f10ff */
[----:B------:R-:W-:Y:S01]  /*1cd0*/  IMAD.U32 R6, RZ, RZ, UR12 ;  /* 0x0000000cff067e24 */ /* 0x000fe2000f8e00ff */
[----:B---3--:R-:W-:Y:S01]  /*1ce0*/  SHF.R.S32.HI R9, RZ, 0x1f, R9 ;  /* 0x0000001fff097819 */ /* 0x008fe20000011409 */
[----:B------:R-:W-:Y:S01]  /*1cf0*/  UIMAD.WIDE UR12, UR8, 0x4, UR28 ;  /* 0x00000004080c78a5 */ /* 0x000fe2000f8e021c */
[----:B------:R-:W-:Y:S01]  /*1d00*/  SHF.R.S32.HI R3, RZ, 0x2, R3 ;  /* 0x00000002ff037819 */ /* 0x000fe20000011403 */
[----:B------:R-:W-:Y:S01]  /*1d10*/  IMAD.WIDE.U32 R4, R6, UR56, R4 ;  /* 0x0000003806047c25 */ /* 0x000fe2000f8e0004 */
[----:B------:R-:W-:Y:S01]  /*1d20*/  USHF.R.S32.HI UR8, URZ, 0x1f, UR15 ;  /* 0x0000001f3f087899 */ /* 0x000fe2000801140f */
[----:B----4-:R-:W-:Y:S01]  /*1d30*/  LEA.HI R9, R9, R10, RZ, 0x5 ;  /* 0x0000000a09097211 */ /* 0x010fe200078f28ff */
[----:B------:R-:W-:Y:S01]  /*1d40*/  ULDC.64 UR28, c[0x0][0x400] ;  /* 0x00010000001c7ab9 */ /* 0x000fe20000000a00 */
[----:B------:R-:W-:Y:S01]  /*1d50*/  IADD3 R0, P0, R3, UR16, RZ ;  /* 0x0000001003007c10 */ /* 0x000fe2000ff1e0ff */
[----:B------:R-:W-:Y:S01]  /*1d60*/  ULDC.64 UR16, c[0x0][0x258] ;  /* 0x0000960000107ab9 */ /* 0x000fe20000000a00 */
[----:B------:R-:W-:Y:S01]  /*1d70*/  SHF.R.S32.HI R21, RZ, 0x1f, R3 ;  /* 0x0000001fff157819 */ /* 0x000fe20000011403 */
[----:B------:R-:W-:Y:S01]  /*1d80*/  VIADD R5, R5, UR19 ;  /* 0x0000001305057c36 */ /* 0x000fe20008000000 */
[----:B------:R-:W-:-:S02]  /*1d90*/  SHF.R.S32.HI R9, RZ, 0x5, R9 ;  /* 0x00000005ff097819 */ /* 0x000fc40000011409 */
[----:B------:R-:W-:Y:S01]  /*1da0*/  IADD3.X R6, R21, UR18, RZ, P0, !PT ;  /* 0x0000001215067c10 */ /* 0x000fe200087fe4ff */
[----:B------:R-:W-:Y:S01]  /*1db0*/  USHF.R.S32.HI UR18, URZ, 0x1f, UR5 ;  /* 0x0000001f3f127899 */ /* 0x000fe20008011405 */
[----:B------:R-:W-:-:S03]  /*1dc0*/  IMAD.WIDE.U32 R4, R3, UR10, R4 ;  /* 0x0000000a03047c25 */ /* 0x000fc6000f8e0004 */
[----:B------:R-:W-:Y:S01]  /*1dd0*/  ULEA.HI UR18, UR18, UR5, URZ, 0x6 ;  /* 0x0000000512127291 */ /* 0x000fe2000f8f303f */
[----:B------:R-:W-:Y:S01]  /*1de0*/  IMAD R8, R6, UR44, RZ ;  /* 0x0000002c06087c24 */ /* 0x000fe2000f8e02ff */
[----:B------:R-:W-:Y:S01]  /*1df0*/  UIMAD UR5, UR59, UR16, URZ ;  /* 0x000000103b0572a4 */ /* 0x000fe2000f8e023f */
[----:B------:R-:W-:Y:S01]  /*1e00*/  IMAD.WIDE.U32 R6, R0, UR44, R250 ;  /* 0x0000002c00067c25 */ /* 0x000fe2000f8e00fa */
[----:B------:R-:W-:Y:S01]  /*1e10*/  USHF.R.S32.HI UR18, URZ, 0x6, UR18 ;  /* 0x000000063f127899 */ /* 0x000fe20008011412 */
[----:B------:R-:W-:Y:S01]  /*1e20*/  LEA R239, P3, R4, UR34, 0x1 ;  /* 0x0000002204ef7c11 */ /* 0x000fe2000f8608ff */
[----:B------:R-:W-:Y:S01]  /*1e30*/  UIMAD UR17, UR56, UR17, UR5 ;  /* 0x00000011381172a4 */ /* 0x000fe2000f8e0205 */
[----:B------:R-:W-:Y:S01]  /*1e40*/  IMAD R8, R0, UR45, R8 ;  /* 0x0000002d00087c24 */ /* 0x000fe2000f8e0208 */
[----:B------:R-:W-:Y:S01]  /*1e50*/  IADD3 R6, P0, R6, UR57, RZ ;  /* 0x0000003906067c10 */ /* 0x000fe2000ff1e0ff */
[----:B------:R-:W-:Y:S01]  /*1e60*/  UIADD3.X UR5, UR48, UR8, UR54, UP2, UP0 ;  /* 0x0000000830057290 */ /* 0x000fe200097e0436 */
[----:B------:R-:W-:Y:S01]  /*1e70*/  IMAD.U32 R0, RZ, RZ, UR16 ;  /* 0x00000010ff007e24 */ /* 0x000fe2000f8e00ff */
[----:B------:R-:W-:Y:S01]  /*1e80*/  UISETP.LT.AND UP0, UPT, URZ, UR18, UPT ;  /* 0x000000123f00728c */ /* 0x000fe2000bf01270 */
[----:B------:R-:W-:Y:S01]  /*1e90*/  IADD3.X R7, R7, UR51, R8, P0, !PT ;  /* 0x0000003307077c10 */ /* 0x000fe200087fe408 */
[----:B------:R-:W-:-:S02]  /*1ea0*/  UIADD3 UR8, UP3, UP2, UR53, UR14, UR55 ;  /* 0x0000000e35087290 */ /* 0x000fc4000fa7e037 */
[----:B------:R-:W-:Y:S02]  /*1eb0*/  USEL UR18, URZ, UR18, !UP0 ;  /* 0x000000123f127287 */ /* 0x000fe4000c000000 */
[----:B------:R-:W-:Y:S01]  /*1ec0*/  UIADD3.X UR5, UR52, UR5, UR49, UP3, UP2 ;  /* 0x0000000534057290 */ /* 0x000fe20009fe4431 */
[----:B------:R-:W-:Y:S01]  /*1ed0*/  IMAD.WIDE.U32 R6, R0, UR56, R6 ;  /* 0x0000003800067c25 */ /* 0x000fe2000f8e0006 */
[----:B------:R-:W-:Y:S01]  /*1ee0*/  UISETP.GT.AND UP0, UPT, UR37, UR18, UPT ;  /* 0x000000122500728c */ /* 0x000fe2000bf04270 */
[----:B------:R-:W-:Y:S02]  /*1ef0*/  ULDC.64 UR44, c[0x0][0x2b0] ;  /* 0x0000ac00002c7ab9 */ /* 0x000fe40000000a00 */
[----:B------:R-:W-:Y:S01]  /*1f00*/  VIADD R7, R7, UR17 ;  /* 0x0000001107077c36 */ /* 0x000fe20008000000 */
[----:B------:R-:W-:Y:S01]  /*1f10*/  LEA R238, P4, R6, UR42, 0x1 ;  /* 0x0000002a06ee7c11 */ /* 0x000fe2000f8808ff */
[----:B------:R-:W-:-:S03]  /*1f20*/  UMOV UR14, UR12 ;  /* 0x0000000c000e7c82 */ /* 0x000fc60008000000 */
[----:B------:R-:W-:Y:S01]  /*1f30*/  LEA.HI.X R236, R6, UR43, R7, 0x1, P4 ;  /* 0x0000002b06ec7c11 */ /* 0x000fe2000a0f0c07 */
[----:B--2---:R-:W-:Y:S02]  /*1f40*/  IMAD R8, R9, UR31, R11 ;  /* 0x0000001f09087c24 */ /* 0x004fe4000f8e020b */
[----:B------:R-:W-:-:S03]  /*1f50*/  IMAD R9, R21, UR10, RZ ;  /* 0x0000000a15097c24 */ /* 0x000fc6000f8e02ff */
[C---:B------:R-:W-:Y:S01]  /*1f60*/  IADD3 R0, P0, R8.reuse, UR8, RZ ;  /* 0x0000000808007c10 */ /* 0x040fe2000ff1e0ff */
[----:B------:R-:W-:Y:S01]  /*1f70*/  IMAD R9, R3, UR11, R9 ;  /* 0x0000000b03097c24 */ /* 0x000fe2000f8e0209 */
[----:B------:R-:W-:Y:S02]  /*1f80*/  UIMAD.WIDE UR10, UR27, 0x4, UR44 ;  /* 0x000000041b0a78a5 */ /* 0x000fe4000f8e022c */
[----:B------:R-:W-:Y:S01]  /*1f90*/  LEA.HI.X.SX32 R8, R8, UR5, 0x1, P0 ;  /* 0x0000000508087c11 */ /* 0x000fe200080f0eff */
[----:B------:R-:W-:Y:S01]  /*1fa0*/  IMAD.IADD R5, R5, 0x1, R9 ;  /* 0x0000000105057824 */ /* 0x000fe200078e0209 */
[----:B------:R-:W-:Y:S01]  /*1fb0*/  PLOP3.LUT P0, PT, PT, PT, UP0, 0x80, 0x0 ;  /* 0x000000000000781c */ /* 0x000fe20003f0f008 */
[----:B------:R-:W-:Y:S01]  /*1fc0*/  UIADD3 UR5, UR37, -0x1, URZ ;  /* 0xffffffff25057890 */ /* 0x000fe2000fffe03f */
[----:B------:R-:W-:Y:S01]  /*1fd0*/  LEA R241, P2, R0, UR28, 0x2 ;  /* 0x0000001c00f17c11 */ /* 0x000fe2000f8410ff */
[----:B------:R-:W-:Y:S01]  /*1fe0*/  UMOV UR12, UR10 ;  /* 0x0000000a000c7c82 */ /* 0x000fe20008000000 */
[----:B------:R-:W-:-:S02]  /*1ff0*/  LEA.HI.X R237, R4, UR35, R5, 0x1, P3 ;  /* 0x0000002304ed7c11 */ /* 0x000fc400098f0c05 */
[----:B------:R-:W-:-:S07]  /*2000*/  LEA.HI.X R240, R0, UR29, R8, 0x2, P2 ;  /* 0x0000001d00f07c11 */ /* 0x000fce00090f1408 */
[----:B------:R-:W-:Y:S05]  /*2010*/  @P0 BRA `(.L_x_6) ;  /* 0x0000000800580947 */ /* 0x000fea0003800000 */
[----:B------:R-:W-:Y:S01]  /*2020*/  @UP1 UIADD3 UR5, UR39, UR40, URZ ;  /* 0x0000002827051290 */ /* 0x000fe2000fffe03f */
[----:B------:R-:W-:-:S03]  /*2030*/  @UP1 ULDC.64 UR12, c[0x0][0x450] ;  /* 0x00011400000c1ab9 */ /* 0x000fc60000000a00 */
[----:B------:R-:W-:Y:S02]  /*2040*/  @UP1 UIMAD.WIDE.U32 UR10, UR5, UR12, URZ ;  /* 0x0000000c050a12a5 */ /* 0x000fe4000f8e003f */
[----:B------:R-:W-:-:S04]  /*2050*/  @UP1 UIMAD UR5, UR5, UR13, URZ ;  /* 0x0000000d050512a4 */ /* 0x000fc8000f8e023f */
[----:B------:R-:W-:Y:S01]  /*2060*/  @UP1 UIADD3 UR18, UR11, UR5, URZ ;  /* 0x000000050b121290 */ /* 0x000fe2000fffe03f */
[----:B------:R-:W-:Y:S01]  /*2070*/  @UP1 UMOV UR8, UR10 ;  /* 0x0000000a00081c82 */ /* 0x000fe20008000000 */
[----:B------:R-:W-:Y:S10]  /*2080*/  @P1 BRA `(.L_x_7) ;  /* 0x0000000000301947 */ /* 0x000ff40003800000 */
        /* <DEDUP_REMOVED lines=12> */
.L_x_7:
        /* <DEDUP_REMOVED lines=19> */
.L_x_8:
[----:B------:R1:W5:Y:S04]  /*2280*/  LDL R12, [R1+0x8] ;  /* 0x00000800010c7983 */ /* 0x0003680000100800 */
[----:B------:R1:W5:Y:S01]  /*2290*/  LDL R11, [R1+0xc] ;  /* 0x00000c00010b7983 */ /* 0x0003620000100800 */
[----:B------:R-:W-:Y:S01]  /*22a0*/  UIMAD UR5, UR32, UR12, URZ ;  /* 0x0000000c200572a4 */ /* 0x000fe2000f8e023f */
[----:B------:R-:W-:Y:S01]  /*22b0*/  IMAD.U32 R4, RZ, RZ, UR12 ;  /* 0x0000000cff047e24 */ /* 0x000fe2000f8e00ff */
[----:B------:R-:W-:Y:S01]  /*22c0*/  UIMAD UR9, UR38, -0x80, UR9 ;  /* 0xffffff80260978a4 */ /* 0x000fe2000f8e0209 */
[----:B------:R-:W-:Y:S01]  /*22d0*/  BSSY B0, `(.L_x_9) ;  /* 0x0000021000007945 */ /* 0x000fe20003800000 */
[----:B------:R-:W-:Y:S01]  /*22e0*/  UIMAD UR5, UR36, UR13, UR5 ;  /* 0x0000000d240572a4 */ /* 0x000fe2000f8e0205 */
[----:B------:R-:W-:Y:S01]  /*22f0*/  IMAD.WIDE.U32 R4, R4, UR36, R250 ;  /* 0x0000002404047c25 */ /* 0x000fe2000f8e00fa */
[----:B------:R-:W-:Y:S01]  /*2300*/  USHF.R.S32.HI UR19, URZ, 0x1f, UR56 ;  /* 0x0000001f3f137899 */ /* 0x000fe20008011438 */
[----:B------:R-:W-:Y:S01]  /*2310*/  ULDC.64 UR14, c[0x0][0x468] ;  /* 0x00011a00000e7ab9 */ /* 0x000fe20000000a00 */
[----:B------:R-:W-:-:S02]  /*2320*/  ISETP.GE.AND P4, PT, R3, UR9, PT ;  /* 0x0000000903007c0c */ /* 0x000fc4000bf86270 */
[----:B------:R-:W-:Y:S01]  /*2330*/  MOV R0, UR5 ;  /* 0x0000000500007c02 */ /* 0x000fe20008000f00 */
[----:B------:R-:W-:Y:S01]  /*2340*/  UIMAD UR5, UR19, UR14, URZ ;  /* 0x0000000e130572a4 */ /* 0x000fe2000f8e023f */
[----:B------:R-:W-:Y:S01]  /*2350*/  IADD3 R6, P0, R4, UR8, RZ ;  /* 0x0000000804067c10 */ /* 0x000fe2000ff1e0ff */
[----:B------:R-:W-:Y:S02]  /*2360*/  VIADD R4, R3, 0x40 ;  /* 0x0000004003047836 */ /* 0x000fe40000000000 */
[----:B------:R-:W-:Y:S01]  /*2370*/  UIMAD UR15, UR56, UR15, UR5 ;  /* 0x0000000f380f72a4 */ /* 0x000fe2000f8e0205 */
[----:B------:R-:W-:Y:S02]  /*2380*/  IADD3.X R7, R5, UR18, R0, P0, !PT ;  /* 0x0000001205077c10 */ /* 0x000fe400087fe400 */
[----:B------:R-:W-:Y:S02]  /*2390*/  MOV R0, UR14 ;  /* 0x0000000e00007c02 */ /* 0x000fe40008000f00 */
[----:B------:R-:W-:-:S03]  /*23a0*/  ISETP.GE.AND P3, PT, R4, UR9, PT ;  /* 0x0000000904007c0c */ /* 0x000fc6000bf66270 */
[----:B------:R-:W-:-:S04]  /*23b0*/  IMAD.WIDE.U32 R6, R0, UR56, R6 ;  /* 0x0000003800067c25 */ /* 0x000fc8000f8e0006 */
[----:B------:R-:W-:Y:S01]  /*23c0*/  VIADD R10, R7, UR15 ;  /* 0x0000000f070a7c36 */ /* 0x000fe20008000000 */
[----:B-1----:R-:W-:Y:S06]  /*23d0*/  @P4 BRA `(.L_x_10) ;  /* 0x0000000000404947 */ /* 0x002fec0003800000 */
[----:B------:R-:W-:Y:S01]  /*23e0*/  MOV R5, R10 ;  /* 0x0000000a00057202 */ /* 0x000fe20000000f00 */
[----:B------:R-:W-:Y:S01]  /*23f0*/  IMAD R0, R21, UR12, RZ ;  /* 0x0000000c15007c24 */ /* 0x000fe2000f8e02ff */
[----:B------:R-:W-:Y:S01]  /*2400*/  ULDC UR5, c[0x0][0x2d0] ;  /* 0x0000b40000057ab9 */ /* 0x000fe20000000800 */
[----:B------:R-:W-:Y:S01]  /*2410*/  IMAD.MOV.U32 R4, RZ, RZ, R6 ;  /* 0x000000ffff047224 */ /* 0x000fe200078e0006 */
[----:B------:R-:W-:Y:S01]  /*2420*/  ISETP.GE.AND P5, PT, R250, UR5, PT ;  /* 0x00000005fa007c0c */ /* 0x000fe2000bfa6270 */
[C---:B------:R-:W-:Y:S01]  /*2430*/  IMAD R0, R3.reuse, UR13, R0 ;  /* 0x0000000d03007c24 */ /* 0x040fe2000f8e0200 */
[----:B-----5:R-:W-:Y:S01]  /*2440*/  ISETP.GE.AND P2, PT, R12, UR5, PT ;  /* 0x000000050c007c0c */ /* 0x020fe2000bf46270 */
[----:B------:R-:W-:Y:S01]  /*2450*/  IMAD.WIDE.U32 R8, R3, UR12, R4 ;  /* 0x0000000c03087c25 */ /* 0x000fe2000f8e0004 */
[----:B------:R-:W-:Y:S01]  /*2460*/  ISETP.GE.AND P1, PT, R11, UR5, PT ;  /* 0x000000050b007c0c */ /* 0x000fe2000bf26270 */
[----:B------:R-:W-:Y:S02]  /*2470*/  ULDC.64 UR14, c[0x0][0x3f0] ;  /* 0x0000fc00000e7ab9 */ /* 0x000fe40000000a00 */
[----:B------:R-:W-:Y:S01]  /*2480*/  IMAD.IADD R0, R9, 0x1, R0 ;  /* 0x0000000109007824 */ /* 0x000fe200078e0200 */
[----:B------:R-:W-:-:S04]  /*2490*/  LEA R4, P0, R8, UR14, 0x1 ;  /* 0x0000000e08047c11 */ /* 0x000fc8000f8008ff */
[----:B------:R-:W-:-:S05]  /*24a0*/  LEA.HI.X R5, R8, UR15, R0, 0x1, P0 ;  /* 0x0000000f08057c11 */ /* 0x000fca00080f0c00 */
[----:B------:R1:W-:Y:S04]  /*24b0*/  @!P5 STG.E.128 desc[UR6][R4.64], RZ ;  /* 0x000000ff0400d986 */ /* 0x0003e8000c101d06 */
[----:B------:R1:W-:Y:S04]  /*24c0*/  @!P2 STG.E.128 desc[UR6][R4.64+0x40], RZ ;  /* 0x000040ff0400a986 */ /* 0x0003e8000c101d06 */
[----:B------:R1:W-:Y:S02]  /*24d0*/  @!P1 STG.E.128 desc[UR6][R4.64+0x80], RZ ;  /* 0x000080ff04009986 */ /* 0x0003e4000c101d06 */
.L_x_10:
[----:B------:R-:W-:Y:S05]  /*24e0*/  BSYNC B0 ;  /* 0x0000000000007941 */ /* 0x000fea0003800000 */
.L_x_9:
[----:B------:R-:W-:Y:S04]  /*24f0*/  BSSY B0, `(.L_x_11) ;  /* 0x0000013000007945 */ /* 0x000fe80003800000 */
[----:B------:R-:W-:Y:S05]  /*2500*/  @P3 BRA `(.L_x_12) ;  /* 0x0000000000443947 */ /* 0x000fea0003800000 */
[----:B------:R-:W-:Y:S01]  /*2510*/  IADD3 R0, P0, R3, 0x40, RZ ;  /* 0x0000004003007810 */ /* 0x000fe20007f1e0ff */
[----:B------:R-:W-:Y:S01]  /*2520*/  IMAD.MOV.U32 R7, RZ, RZ, R10 ;  /* 0x000000ffff077224 */ /* 0x000fe200078e000a */
[----:B------:R-:W-:Y:S01]  /*2530*/  ULDC UR5, c[0x0][0x2d0] ;  /* 0x0000b40000057ab9 */ /* 0x000fe20000000800 */
[----:B------:R-:W-:Y:S01]  /*2540*/  ULDC.64 UR8, c[0x0][0x3f0] ;  /* 0x0000fc0000087ab9 */ /* 0x000fe20000000a00 */
[----:B------:R-:W-:Y:S01]  /*2550*/  ISETP.GE.AND P2, PT, R250, UR5, PT ;  /* 0x00000005fa007c0c */ /* 0x000fe2000bf46270 */
[----:B-1----:R-:W-:Y:S01]  /*2560*/  IMAD.X R4, RZ, RZ, R21, P0 ;  /* 0x000000ffff047224 */ /* 0x002fe200000e0615 */
[----:B-----5:R-:W-:Y:S01]  /*2570*/  ISETP.GE.AND P1, PT, R12, UR5, PT ;  /* 0x000000050c007c0c */ /* 0x020fe2000bf26270 */
[----:B------:R-:W-:Y:S01]  /*2580*/  IMAD.WIDE.U32 R6, R0, UR12, R6 ;  /* 0x0000000c00067c25 */ /* 0x000fe2000f8e0006 */
[----:B------:R-:W-:-:S03]  /*2590*/  ISETP.GE.AND P0, PT, R11, UR5, PT ;  /* 0x000000050b007c0c */ /* 0x000fc6000bf06270 */
[----:B------:R-:W-:-:S04]  /*25a0*/  IMAD R4, R4, UR12, RZ ;  /* 0x0000000c04047c24 */ /* 0x000fc8000f8e02ff */
[----:B------:R-:W-:Y:S01]  /*25b0*/  IMAD R0, R0, UR13, R4 ;  /* 0x0000000d00007c24 */ /* 0x000fe2000f8e0204 */
[----:B------:R-:W-:-:S03]  /*25c0*/  LEA R4, P5, R6, UR8, 0x1 ;  /* 0x0000000806047c11 */ /* 0x000fc6000f8a08ff */
[----:B------:R-:W-:-:S05]  /*25d0*/  IMAD.IADD R0, R7, 0x1, R0 ;  /* 0x0000000107007824 */ /* 0x000fca00078e0200 */
[----:B------:R-:W-:-:S05]  /*25e0*/  LEA.HI.X R5, R6, UR9, R0, 0x1, P5 ;  /* 0x0000000906057c11 */ /* 0x000fca000a8f0c00 */
[----:B------:R2:W-:Y:S04]  /*25f0*/  @!P2 STG.E.128 desc[UR6][R4.64], RZ ;  /* 0x000000ff0400a986 */ /* 0x0005e8000c101d06 */
[----:B------:R2:W-:Y:S04]  /*2600*/  @!P1 STG.E.128 desc[UR6][R4.64+0x40], RZ ;  /* 0x000040ff04009986 */ /* 0x0005e8000c101d06 */
[----:B------:R2:W-:Y:S02]  /*2610*/  @!P0 STG.E.128 desc[UR6][R4.64+0x80], RZ ;  /* 0x000080ff04008986 */ /* 0x0005e4000c101d06 */
.L_x_12:
[----:B------:R-:W-:Y:S05]  /*2620*/  BSYNC B0 ;  /* 0x0000000000007941 */ /* 0x000fea0003800000 */
.L_x_11:
[----:B------:R-:W-:Y:S01]  /*2630*/  UIMAD UR5, UR32, UR10, URZ ;  /* 0x0000000a200572a4 */ /* 0x000fe2000f8e023f */
[----:B-12---:R-:W-:Y:S01]  /*2640*/  IMAD.U32 R4, RZ, RZ, UR10 ;  /* 0x0000000aff047e24 */ /* 0x006fe2000f8e00ff */
[----:B------:R-:W-:Y:S01]  /*2650*/  USHF.R.S32.HI UR12, URZ, 0x1f, UR56 ;  /* 0x0000001f3f0c7899 */ /* 0x000fe20008011438 */
[----:B------:R-:W-:Y:S01]  /*2660*/  BSSY B0, `(.L_x_13) ;  /* 0x000001d000007945 */ /* 0x000fe20003800000 */
[----:B------:R-:W-:Y:S01]  /*2670*/  UIMAD UR5, UR36, UR11, UR5 ;  /* 0x0000000b240572a4 */ /* 0x000fe2000f8e0205 */
[----:B------:R-:W-:Y:S01]  /*2680*/  IMAD.WIDE.U32 R4, R4, UR36, R250 ;  /* 0x0000002404047c25 */ /* 0x000fe2000f8e00fa */
[----:B------:R-:W-:-:S04]  /*2690*/  ULDC.64 UR8, c[0x0][0x470] ;  /* 0x00011c0000087ab9 */ /* 0x000fc80000000a00 */
[----:B------:R-:W-:Y:S01]  /*26a0*/  IMAD.U32 R0, RZ, RZ, UR5 ;  /* 0x00000005ff007e24 */ /* 0x000fe2000f8e00ff */
[----:B------:R-:W-:Y:S01]  /*26b0*/  IADD3 R6, P0, R4, UR16, RZ ;  /* 0x0000001004067c10 */ /* 0x000fe2000ff1e0ff */
[----:B------:R-:W-:-:S03]  /*26c0*/  UIMAD UR5, UR12, UR8, URZ ;  /* 0x000000080c0572a4 */ /* 0x000fc6000f8e023f */
[----:B------:R-:W-:Y:S01]  /*26d0*/  IADD3.X R7, R5, UR17, R0, P0, !PT ;  /* 0x0000001105077c10 */ /* 0x000fe200087fe400 */
[----:B------:R-:W-:Y:S01]  /*26e0*/  UIMAD UR9, UR56, UR9, UR5 ;  /* 0x00000009380972a4 */ /* 0x000fe2000f8e0205 */
[----:B------:R-:W-:-:S05]  /*26f0*/  MOV R0, UR8 ;  /* 0x0000000800007c02 */ /* 0x000fca0008000f00 */
[----:B------:R-:W-:-:S05]  /*2700*/  IMAD.WIDE.U32 R6, R0, UR56, R6 ;  /* 0x0000003800067c25 */ /* 0x000fca000f8e0006 */
[----:B------:R-:W-:Y:S01]  /*2710*/  IADD3 R0, R7, UR9, RZ ;  /* 0x0000000907007c10 */ /* 0x000fe2000fffe0ff */
[----:B------:R-:W-:Y:S06]  /*2720*/  @P4 BRA `(.L_x_14) ;  /* 0x0000000000404947 */ /* 0x000fec0003800000 */
[----:B------:R-:W-:Y:S01]  /*2730*/  MOV R5, R0 ;  /* 0x0000000000057202 */ /* 0x000fe20000000f00 */
[----:B------:R-:W-:Y:S01]  /*2740*/  IMAD.MOV.U32 R4, RZ, RZ, R6 ;  /* 0x000000ffff047224 */ /* 0x000fe200078e0006 */
[----:B------:R-:W-:Y:S01]  /*2750*/  ULDC UR5, c[0x0][0x2d0] ;  /* 0x0000b40000057ab9 */ /* 0x000fe20000000800 */
[----:B------:R-:W-:Y:S01]  /*2760*/  IMAD R10, R21, UR10, RZ ;  /* 0x0000000a150a7c24 */ /* 0x000fe2000f8e02ff */
[----:B------:R-:W-:Y:S01]  /*2770*/  ISETP.GE.AND P2, PT, R250, UR5, PT ;  /* 0x00000005fa007c0c */ /* 0x000fe2000bf46270 */
[----:B------:R-:W-:Y:S01]  /*2780*/  IMAD.WIDE.U32 R8, R3, UR10, R4 ;  /* 0x0000000a03087c25 */ /* 0x000fe2000f8e0004 */
[----:B-----5:R-:W-:Y:S01]  /*2790*/  ISETP.GE.AND P1, PT, R12, UR5, PT ;  /* 0x000000050c007c0c */ /* 0x020fe2000bf26270 */
[----:B------:R-:W-:Y:S01]  /*27a0*/  ULDC.64 UR8, c[0x0][0x3f8] ;  /* 0x0000fe0000087ab9 */ /* 0x000fe20000000a00 */
[----:B------:R-:W-:Y:S01]  /*27b0*/  ISETP.GE.AND P0, PT, R11, UR5, PT ;  /* 0x000000050b007c0c */ /* 0x000fe2000bf06270 */
[----:B------:R-:W-:-:S04]  /*27c0*/  IMAD R4, R3, UR11, R10 ;  /* 0x0000000b03047c24 */ /* 0x000fc8000f8e020a */
[----:B------:R-:W-:Y:S01]  /*27d0*/  IMAD.IADD R5, R9, 0x1, R4 ;  /* 0x0000000109057824 */ /* 0x000fe200078e0204 */
[----:B------:R-:W-:-:S04]  /*27e0*/  LEA R4, P4, R8, UR8, 0x1 ;  /* 0x0000000808047c11 */ /* 0x000fc8000f8808ff */
[----:B------:R-:W-:-:S05]  /*27f0*/  LEA.HI.X R5, R8, UR9, R5, 0x1, P4 ;  /* 0x0000000908057c11 */ /* 0x000fca000a0f0c05 */
[----:B------:R1:W-:Y:S04]  /*2800*/  @!P2 STG.E.128 desc[UR6][R4.64], RZ ;  /* 0x000000ff0400a986 */ /* 0x0003e8000c101d06 */
[----:B------:R1:W-:Y:S04]  /*2810*/  @!P1 STG.E.128 desc[UR6][R4.64+0x40], RZ ;  /* 0x000040ff04009986 */ /* 0x0003e8000c101d06 */
[----:B------:R1:W-:Y:S02]  /*2820*/  @!P0 STG.E.128 desc[UR6][R4.64+0x80], RZ ;  /* 0x000080ff04008986 */ /* 0x0003e4000c101d06 */
.L_x_14:
[----:B------:R-:W-:Y:S05]  /*2830*/  BSYNC B0 ;  /* 0x0000000000007941 */ /* 0x000fea0003800000 */
.L_x_13:
        /* <DEDUP_REMOVED lines=8> */
[----:B------:R-:W-:-:S04]  /*28c0*/  IMAD.WIDE.U32 R6, R3, UR10, R6 ;  /* 0x0000000a03067c25 */ /* 0x000fc8000f8e0006 */
[----:B------:R-:W-:-:S04]  /*28d0*/  IMAD R4, R4, UR10, RZ ;  /* 0x0000000a04047c24 */ /* 0x000fc8000f8e02ff */
[----:B------:R-:W-:Y:S01]  /*28e0*/  IMAD R3, R3, UR11, R4 ;  /* 0x0000000b03037c24 */ /* 0x000fe2000f8e0204 */
[----:B------:R-:W-:-:S03]  /*28f0*/  LEA R4, P2, R6, UR8, 0x1 ;  /* 0x0000000806047c11 */ /* 0x000fc6000f8408ff */
[----:B------:R-:W-:-:S05]  /*2900*/  IMAD.IADD R3, R7, 0x1, R3 ;  /* 0x0000000107037824 */ /* 0x000fca00078e0203 */
[----:B------:R-:W-:-:S05]  /*2910*/  LEA.HI.X R5, R6, UR9, R3, 0x1, P2 ;  /* 0x0000000906057c11 */ /* 0x000fca00090f0c03 */
[----:B------:R1:W-:Y:S04]  /*2920*/  @!P1 STG.E.128 desc[UR6][R4.64], RZ ;  /* 0x000000ff04009986 */ /* 0x0003e8000c101d06 */
[----:B------:R1:W-:Y:S01]  /*2930*/  @!P0 STG.E.128 desc[UR6][R4.64+0x40], RZ ;  /* 0x000040ff04008986 */ /* 0x0003e2000c101d06 */
[----:B------:R-:W-:-:S13]  /*2940*/  ISETP.GE.AND P0, PT, R11, UR5, PT ;  /* 0x000000050b007c0c */ /* 0x000fda000bf06270 */
[----:B------:R-:W-:Y:S05]  /*2950*/  @P0 BRA `(.L_x_15) ;  /* 0x0000006400f40947 */ /* 0x000fea0003800000 */
[----:B------:R2:W-:Y:S01]  /*2960*/  STG.E.128 desc[UR6][R4.64+0x80], RZ ;  /* 0x000080ff04007986 */ /* 0x0005e2000c101d06 */
[----:B------:R-:W-:Y:S05]  /*2970*/  BRA `(.L_x_15) ;  /* 0x0000006400ec7947 */ /* 0x000fea0003800000 */
.L_x_6:
[----:B------:R-:W2:Y:S01]  /*2980*/  LDL R18, [R1+0x14] ;  /* 0x0000140001127983 */ /* 0x000ea20000100800 */
[----:B------:R-:W-:Y:S01]  /*2990*/  PLOP3.LUT P0, PT, PT, PT, UP4, 0x80, 0x0 ;  /* 0x000000000000781c */ /* 0x000fe20003f0f048 */
[----:B------:R-:W-:Y:S01]  /*29a0*/  UIMAD UR8, UR32, UR20, URZ ;  /* 0x00000014200872a4 */ /* 0x000fe2000f8e023f */
[----:B------:R-:W-:Y:S01]  /*29b0*/  IMAD.U32 R4, RZ, RZ, UR20 ;  /* 0x00000014ff047e24 */ /* 0x000fe2000f8e00ff */
[----:B------:R-:W-:Y:S01]  /*29c0*/  UIMAD UR10, UR38, -0x80, UR9 ;  /* 0xffffff80260a78a4 */ /* 0x000fe2000f8e0209 */
[C---:B------:R-:W-:Y:S01]  /*29d0*/  VIADD R7, R3.reuse, 0x40 ;  /* 0x0000004003077836 */ /* 0x040fe20000000000 */
[----:B------:R-:W-:Y:S01]  /*29e0*/  UIMAD UR8, UR36, UR21, UR8 ;  /* 0x00000015240872a4 */ /* 0x000fe2000f8e0208 */
[----:B------:R-:W-:Y:S01]  /*29f0*/  IMAD.WIDE.U32 R4, R4, UR36, R250 ;  /* 0x0000002404047c25 */ /* 0x000fe2000f8e00fa */
[----:B------:R-:W-:Y:S01]  /*2a00*/  ULEA.HI UR19, UR5, UR5, URZ, 0x1 ;  /* 0x0000000505137291 */ /* 0x000fe2000f8f083f */
[----:B------:R-:W-:Y:S05]  /*2a10*/  BSSY B0, `(.L_x_16) ;  /* 0x000003f000007945 */ /* 0x000fea0003800000 */
[----:B------:R-:W-:Y:S01]  /*2a20*/  @P0 BAR.SYNC.DEFER_BLOCKING 0x0 ;  /* 0x0000000000000b1d */ /* 0x000fe20000010000 */
[----:B------:R-:W-:Y:S01]  /*2a30*/  ISETP.GE.AND P1, PT, R3, UR10, PT ;  /* 0x0000000a03007c0c */ /* 0x000fe2000bf26270 */
[----:B------:R-:W-:Y:S01]  /*2a40*/  ULOP3.LUT UR19, UR19, 0xfffffffe, URZ, 0xc0, !UPT ;  /* 0xfffffffe13137892 */ /* 0x000fe2000f8ec03f */
[----:B------:R-:W-:Y:S01]  /*2a50*/  MOV R0, UR8 ;  /* 0x0000000800007c02 */ /* 0x000fe20008000f00 */
[----:B------:R-:W-:Y:S01]  /*2a60*/  UIMAD UR8, UR5, -0x40, UR26 ;  /* 0xffffffc0050878a4 */ /* 0x000fe2000f8e021a */
[----:B------:R-:W-:Y:S01]  /*2a70*/  IADD3 R6, P2, R4, UR33, RZ ;  /* 0x0000002104067c10 */ /* 0x000fe2000ff5e0ff */
[----:B------:R-:W-:Y:S01]  /*2a80*/  ULDC.64 UR16, c[0x0][0x268] ;  /* 0x00009a0000107ab9 */ /* 0x000fe20000000a00 */
[----:B------:R-:W-:Y:S01]  /*2a90*/  ISETP.GE.AND P4, PT, R7, UR10, PT ;  /* 0x0000000a07007c0c */ /* 0x000fe2000bf86270 */
[----:B------:R-:W-:Y:S01]  /*2aa0*/  IMAD R4, R15, UR16, RZ ;  /* 0x000000100f047c24 */ /* 0x000fe2000f8e02ff */
[----:B------:R-:W-:-:S02]  /*2ab0*/  IADD3.X R7, R5, UR41, R0, P2, !PT ;  /* 0x0000002905077c10 */ /* 0x000fc400097fe400 */
[----:B------:R-:W-:Y:S01]  /*2ac0*/  ISETP.GE.AND P6, PT, R3, UR8, PT ;  /* 0x0000000803007c0c */ /* 0x000fe2000bfc6270 */
[C---:B------:R-:W-:Y:S02]  /*2ad0*/  IMAD R4, R14.reuse, UR17, R4 ;  /* 0x000000110e047c24 */ /* 0x040fe4000f8e0204 */
[----:B------:R-:W-:Y:S01]  /*2ae0*/  IMAD.WIDE.U32 R6, R14, UR16, R6 ;  /* 0x000000100e067c25 */ /* 0x000fe2000f8e0006 */
[----:B------:R-:W-:-:S03]  /*2af0*/  UIADD3 UR16, UR5, -UR19, URZ ;  /* 0x8000001305107290 */ /* 0x000fc6000fffe03f */
[----:B------:R-:W-:Y:S01]  /*2b00*/  IMAD.IADD R13, R7, 0x1, R4 ;  /* 0x00000001070d7824 */ /* 0x000fe200078e0204 */
[----:B------:R-:W-:Y:S01]  /*2b10*/  UISETP.NE.AND UP0, UPT, UR16, 0x1, UPT ;  /* 0x000000011000788c */ /* 0x000fe2000bf05270 */
[----:B--2---:R-:W-:-:S05]  /*2b20*/  LEA R0, R18, UR4, 0x1 ;  /* 0x0000000412007c11 */ /* 0x004fca000f8e08ff */
[----:B------:R1:W-:Y:S04]  /*2b30*/  @P1 STS [R0+0xf000], RZ ;  /* 0x00f000ff00001388 */ /* 0x0003e80000000800 */
[----:B------:R1:W-:Y:S04]  /*2b40*/  @P1 STS [R0+0xf004], RZ ;  /* 0x00f004ff00001388 */ /* 0x0003e80000000800 */
[----:B------:R1:W-:Y:S04]  /*2b50*/  @P1 STS.64 [R0+0xf008], RZ ;  /* 0x00f008ff00001388 */ /* 0x0003e80000000a00 */
[----:B------:R1:W-:Y:S04]  /*2b60*/  @P1 STS.128 [R0+0x11000], RZ ;  /* 0x011000ff00001388 */ /* 0x0003e80000000c00 */
[----:B------:R1:W-:Y:S01]  /*2b70*/  @P1 STS.128 [R0+0x13000], RZ ;  /* 0x013000ff00001388 */ /* 0x0003e20000000c00 */
[----:B------:R-:W-:Y:S05]  /*2b80*/  @P1 BRA `(.L_x_17) ;  /* 0x00000000009c1947 */ /* 0x000fea0003800000 */
[----:B------:R-:W2:Y:S01]  /*2b90*/  LDL R8, [R1+0x8] ;  /* 0x0000080001087983 */ /* 0x000ea20000100800 */
[----:B------:R-:W-:-:S03]  /*2ba0*/  ULDC UR16, c[0x0][0x2d0] ;  /* 0x0000b40000107ab9 */ /* 0x000fc60000000800 */
[----:B------:R-:W3:Y:S01]  /*2bb0*/  LDL R16, [R1+0xc] ;  /* 0x00000c0001107983 */ /* 0x000ee20000100800 */
[----:B------:R-:W-:Y:S01]  /*2bc0*/  ISETP.GE.AND P5, PT, R250, UR16, PT ;  /* 0x00000010fa007c0c */ /* 0x000fe2000bfa6270 */
[----:B------:R-:W-:Y:S02]  /*2bd0*/  IMAD R12, R21, UR20, RZ ;  /* 0x00000014150c7c24 */ /* 0x000fe4000f8e02ff */
[----:B------:R-:W-:Y:S02]  /*2be0*/  IMAD.MOV.U32 R4, RZ, RZ, R6 ;  /* 0x000000ffff047224 */ /* 0x000fe400078e0006 */
[----:B------:R-:W-:Y:S02]  /*2bf0*/  IMAD.MOV.U32 R5, RZ, RZ, R13 ;  /* 0x000000ffff057224 */ /* 0x000fe400078e000d */
[C---:B------:R-:W-:Y:S02]  /*2c00*/  IMAD R12, R3.reuse, UR21, R12 ;  /* 0x00000015030c7c24 */ /* 0x040fe4000f8e020c */
[----:B------:R-:W-:-:S04]  /*2c10*/  IMAD.WIDE.U32 R4, R3, UR20, R4 ;  /* 0x0000001403047c25 */ /* 0x000fc8000f8e0004 */
[----:B------:R-:W4:Y:S01]  /*2c20*/  @!P5 LDC.64 R10, c[0x0][0x220] ;  /* 0x00008800ff0adb82 */ /* 0x000f220000000a00 */
[----:B------:R-:W-:Y:S01]  /*2c30*/  IMAD.IADD R12, R5, 0x1, R12 ;  /* 0x00000001050c7824 */ /* 0x000fe200078e020c */
[----:B------:R1:W-:Y:S04]  /*2c40*/  @P5 STS [R0+0xf000], RZ ;  /* 0x00f000ff00005388 */ /* 0x0003e80000000800 */
[----:B------:R1:W-:Y:S04]  /*2c50*/  @P5 STS [R0+0xf004], RZ ;  /* 0x00f004ff00005388 */ /* 0x0003e80000000800 */
[----:B------:R1:W-:Y:S01]  /*2c60*/  @P5 STS.64 [R0+0xf008], RZ ;  /* 0x00f008ff00005388 */ /* 0x0003e20000000a00 */
[----:B----4-:R-:W-:-:S04]  /*2c70*/  @!P5 LEA R10, P0, R4, R10, 0x1 ;  /* 0x0000000a040ad211 */ /* 0x010fc800078008ff */
[----:B------:R-:W-:-:S05]  /*2c80*/  @!P5 LEA.HI.X R11, R4, R11, R12, 0x1, P0 ;  /* 0x0000000b040bd211 */ /* 0x000fca00000f0c0c */
[----:B------:R-:W-:Y:S01]  /*2c90*/  @!PT LDS RZ, [RZ] ;  /* 0x00000000fffff984 */ /* 0x000fe20000000800 */
[----:B------:R-:W-:Y:S01]  /*2ca0*/  @!PT LDS RZ, [RZ] ;  /* 0x00000000fffff984 */ /* 0x000fe20000000800 */
[----:B------:R-:W-:Y:S01]  /*2cb0*/  @!PT LDS RZ, [RZ] ;  /* 0x00000000fffff984 */ /* 0x000fe20000000800 */
[----:B------:R1:W-:Y:S01]  /*2cc0*/  @!P5 LDGSTS.E.BYPASS.LTC128B.128 [R0+0xf000], desc[UR6][R10.64] ;  /* 0x0f0000000a00dfae */ /* 0x0003e2000b901d46 */
[----:B--2---:R-:W-:Y:S02]  /*2cd0*/  ISETP.GE.AND P3, PT, R8, UR16, PT ;  /* 0x0000001008007c0c */ /* 0x004fe4000bf66270 */
[----:B---3--:R-:W-:-:S11]  /*2ce0*/  ISETP.GE.AND P2, PT, R16, UR16, PT ;  /* 0x0000001010007c0c */ /* 0x008fd6000bf46270 */
[----:B------:R-:W2:Y:S01]  /*2cf0*/  @!P3 LDC.64 R8, c[0x0][0x220] ;  /* 0x00008800ff08bb82 */ /* 0x000ea20000000a00 */
[----:B------:R1:W-:Y:S01]  /*2d00*/  @P3 STS.128 [R0+0x11000], RZ ;  /* 0x011000ff00003388 */ /* 0x0003e20000000c00 */
[----:B--2---:R-:W-:-:S04]  /*2d10*/  @!P3 LEA R8, P0, R4, R8, 0x1 ;  /* 0x000000080408b211 */ /* 0x004fc800078008ff */
[----:B------:R-:W-:-:S05]  /*2d20*/  @!P3 LEA.HI.X R9, R4, R9, R12, 0x1, P0 ;  /* 0x000000090409b211 */ /* 0x000fca00000f0c0c */
[----:B------:R-:W-:Y:S01]  /*2d30*/  @!PT LDS RZ, [RZ] ;  /* 0x00000000fffff984 */ /* 0x000fe20000000800 */
[----:B------:R-:W-:Y:S01]  /*2d40*/  @!PT LDS RZ, [RZ] ;  /* 0x00000000fffff984 */ /* 0x000fe20000000800 */
[----:B------:R-:W-:Y:S01]  /*2d50*/  @!PT LDS RZ, [RZ] ;  /* 0x00000000fffff984 */ /* 0x000fe20000000800 */
[----:B------:R1:W-:Y:S04]  /*2d60*/  @!P3 LDGSTS.E.BYPASS.LTC128B.128 [R0+0x11000], desc[UR6][R8.64+0x40] ;  /* 0x110000400800bfae */ /* 0x0003e8000b901d46 */
[----:B------:R1:W-:Y:S01]  /*2d70*/  @P2 STS.128 [R0+0x13000], RZ ;  /* 0x013000ff00002388 */ /* 0x0003e20000000c00 */
[----:B------:R-:W-:Y:S05]  /*2d80*/  @P2 BRA `(.L_x_17) ;  /* 0x00000000001c2947 */ /* 0x000fea0003800000 */
[----:B------:R-:W-:Y:S02]  /*2d90*/  ULDC.64 UR16, c[0x0][0x220] ;  /* 0x0000880000107ab9 */ /* 0x000fe40000000a00 */
[----:B-1----:R-:W-:-:S04]  /*2da0*/  LEA R8, P0, R4, UR16, 0x1 ;  /* 0x0000001004087c11 */ /* 0x002fc8000f8008ff */
[----:B------:R-:W-:-:S05]  /*2db0*/  LEA.HI.X R9, R4, UR17, R12, 0x1, P0 ;  /* 0x0000001104097c11 */ /* 0x000fca00080f0c0c */
[----:B------:R-:W-:Y:S01]  /*2dc0*/  @!PT LDS RZ, [RZ] ;  /* 0x00000000fffff984 */ /* 0x000fe20000000800 */
[----:B------:R-:W-:Y:S01]  /*2dd0*/  @!PT LDS RZ, [RZ] ;  /* 0x00000000fffff984 */ /* 0x000fe20000000800 */
[----:B------:R-:W-:Y:S01]  /*2de0*/  @!PT LDS RZ, [RZ] ;  /* 0x00000000fffff984 */ /* 0x000fe20000000800 */
[----:B------:R2:W-:Y:S04]  /*2df0*/  LDGSTS.E.BYPASS.LTC128B.128 [R0+0x13000], desc[UR6][R8.64+0x80] ;  /* 0x1300008008007fae */ /* 0x0005e8000b901d46 */
.L_x_17:
[----:B------:R-:W-:Y:S05]  /*2e00*/  BSYNC B0 ;  /* 0x0000000000007941 */ /* 0x000fea0003800000 */
.L_x_16:
[----:B------:R3:W-:Y:S01]  /*2e10*/  @P4 STS.128 [R0+0x10000], RZ ;  /* 0x010000ff00004388 */ /* 0x0007e20000000c00 */
[----:B------:R-:W-:Y:S03]  /*2e20*/  BSSY B0, `(.L_x_18) ;  /* 0x000002b000007945 */ /* 0x000fe60003800000 */
[----:B------:R3:W-:Y:S04]  /*2e30*/  @P4 STS.128 [R0+0x12000], RZ ;  /* 0x012000ff00004388 */ /* 0x0007e80000000c00 */
[----:B------:R3:W-:Y:S01]  /*2e40*/  @P4 STS.128 [R0+0x14000], RZ ;  /* 0x014000ff00004388 */ /* 0x0007e20000000c00 */
[----:B------:R-:W-:Y:S05]  /*2e50*/  @P4 BRA `(.L_x_19) ;  /* 0x00000000009c4947 */ /* 0x000fea0003800000 */
[----:B------:R-:W4:Y:S01]  /*2e60*/  LDL R4, [R1+0x8] ;  /* 0x0000080001047983 */ /* 0x000f220000100800 */
[----:B------:R-:W-:-:S03]  /*2e70*/  ULDC UR10, c[0x0][0x2d0] ;  /* 0x0000b400000a7ab9 */ /* 0x000fc60000000800 */
[----:B-1----:R-:W5:Y:S01]  /*2e80*/  LDL R11, [R1+0xc] ;  /* 0x00000c00010b7983 */ /* 0x002f620000100800 */
[----:B------:R-:W-:Y:S01]  /*2e90*/  ISETP.GE.AND P5, PT, R250, UR10, PT ;  /* 0x0000000afa007c0c */ /* 0x000fe2000bfa6270 */
[----:B------:R-:W-:Y:S01]  /*2ea0*/  IMAD.MOV.U32 R5, RZ, RZ, R13 ;  /* 0x000000ffff057224 */ /* 0x000fe200078e000d */
[----:B------:R-:W-:-:S11]  /*2eb0*/  IADD3 R7, P0, R3, 0x40, RZ ;  /* 0x0000004003077810 */ /* 0x000fd60007f1e0ff */
[----:B--2---:R-:W1:Y:S01]  /*2ec0*/  @!P5 LDC.64 R8, c[0x0][0x220] ;  /* 0x00008800ff08db82 */ /* 0x004e620000000a00 */
[----:B------:R2:W-:Y:S01]  /*2ed0*/  @P5 STS.128 [R0+0x10000], RZ ;  /* 0x010000ff00005388 */ /* 0x0005e20000000c00 */
[----:B----4-:R-:W-:Y:S01]  /*2ee0*/  ISETP.GE.AND P3, PT, R4, UR10, PT ;  /* 0x0000000a04007c0c */ /* 0x010fe2000bf66270 */
[----:B------:R-:W-:Y:S01]  /*2ef0*/  IMAD.X R4, RZ, RZ, R21, P0 ;  /* 0x000000ffff047224 */ /* 0x000fe200000e0615 */
[----:B-----5:R-:W-:-:S03]  /*2f00*/  ISETP.GE.AND P0, PT, R11, UR10, PT ;  /* 0x0000000a0b007c0c */ /* 0x020fc6000bf06270 */
[----:B------:R-:W-:Y:S02]  /*2f10*/  IMAD R10, R4, UR20, RZ ;  /* 0x00000014040a7c24 */ /* 0x000fe4000f8e02ff */
[----:B------:R-:W-:Y:S02]  /*2f20*/  IMAD.MOV.U32 R4, RZ, RZ, R6 ;  /* 0x000000ffff047224 */ /* 0x000fe400078e0006 */
[C---:B------:R-:W-:Y:S02]  /*2f30*/  IMAD R10, R7.reuse, UR21, R10 ;  /* 0x00000015070a7c24 */ /* 0x040fe4000f8e020a */
[----:B------:R-:W-:Y:S02]  /*2f40*/  IMAD.WIDE.U32 R4, R7, UR20, R4 ;  /* 0x0000001407047c25 */ /* 0x000fe4000f8e0004 */
[----:B------:R-:W4:Y:S02]  /*2f50*/  @!P3 LDC.64 R16, c[0x0][0x220] ;  /* 0x00008800ff10bb82 */ /* 0x000f240000000a00 */
[----:B------:R-:W-:Y:S01]  /*2f60*/  IMAD.IADD R10, R5, 0x1, R10 ;  /* 0x00000001050a7824 */ /* 0x000fe200078e020a */
[----:B-1----:R-:W-:-:S04]  /*2f70*/  @!P5 LEA R8, P2, R4, R8, 0x1 ;  /* 0x000000080408d211 */ /* 0x002fc800078408ff */
[----:B------:R-:W-:-:S05]  /*2f80*/  @!P5 LEA.HI.X R9, R4, R9, R10, 0x1, P2 ;  /* 0x000000090409d211 */ /* 0x000fca00010f0c0a */
[----:B------:R-:W-:Y:S01]  /*2f90*/  @!PT LDS RZ, [RZ] ;  /* 0x00000000fffff984 */ /* 0x000fe20000000800 */
[----:B------:R-:W-:Y:S01]  /*2fa0*/  @!PT LDS RZ, [RZ] ;  /* 0x00000000fffff984 */ /* 0x000fe20000000800 */
[----:B------:R-:W-:Y:S01]  /*2fb0*/  @!PT LDS RZ, [RZ] ;  /* 0x00000000fffff984 */ /* 0x000fe20000000800 */
[----:B------:R2:W-:Y:S04]  /*2fc0*/  @!P5 LDGSTS.E.BYPASS.LTC128B.128 [R0+0x10000], desc[UR6][R8.64] ;  /* 0x100000000800dfae */ /* 0x0005e8000b901d46 */
[----:B------:R2:W-:Y:S01]  /*2fd0*/  @P3 STS.128 [R0+0x12000], RZ ;  /* 0x012000ff00003388 */ /* 0x0005e20000000c00 */
[----:B----4-:R-:W-:-:S04]  /*2fe0*/  @!P3 LEA R6, P2, R4, R16, 0x1 ;  /* 0x000000100406b211 */ /* 0x010fc800078408ff */
        /* <DEDUP_REMOVED lines=8> */
[----:B--2---:R-:W-:-:S04]  /*3070*/  LEA R6, P0, R4, UR16, 0x1 ;  /* 0x0000001004067c11 */ /* 0x004fc8000f8008ff */
[----:B------:R-:W-:-:S05]  /*3080*/  LEA.HI.X R7, R4, UR17, R10, 0x1, P0 ;  /* 0x0000001104077c11 */ /* 0x000fca00080f0c0a */
[----:B------:R-:W-:Y:S01]  /*3090*/  @!PT LDS RZ, [RZ] ;  /* 0x00000000fffff984 */ /* 0x000fe20000000800 */
[----:B------:R-:W-:Y:S01]  /*30a0*/  @!PT LDS RZ, [RZ] ;  /* 0x00000000fffff984 */ /* 0x000fe20000000800 */
[----:B------:R-:W-:Y:S01]  /*30b0*/  @!PT LDS RZ, [RZ] ;  /* 0x00000000fffff984 */ /* 0x000fe20000000800 */
[----:B------:R4:W-:Y:S04]  /*30c0*/  LDGSTS.E.BYPASS.LTC128B.128 [R0+0x14000], desc[UR6][R6.64+0x80] ;  /* 0x1400008006007fae */ /* 0x0009e8000b901d46 */
.L_x_19:
[----:B------:R-:W-:Y:S05]  /*30d0*/  BSYNC B0 ;  /* 0x0000000000007941 */ /* 0x000fea0003800000 */
.L_x_18:
[----:B------:R-:W0:Y:S01]  /*30e0*/  LDGDEPBAR ;  /* 0x00000000000079af */ /* 0x000e220000000000 */
[----:B------:R-:W-:Y:S01]  /*30f0*/  VIADD R4, R18, 0x1800 ;  /* 0x0000180012047836 */ /* 0x000fe20000000000 */
[----:B------:R-:W-:Y:S01]  /*3100*/  PLOP3.LUT P0, PT, PT, PT, UP0, 0x80, 0x0 ;  /* 0x000000000000781c */ /* 0x000fe20003f0f008 */
[----:B------:R-:W-:Y:S01]  /*3110*/  BSSY B0, `(.L_x_20) ;  /* 0x0000026000007945 */ /* 0x000fe20003800000 */
[----:B------:R1:W-:Y:S02]  /*3120*/  @P6 STS [R0+0x6000], RZ ;  /* 0x006000ff00006388 */ /* 0x0003e40000000800 */
[----:B------:R-:W-:Y:S02]  /*3130*/  SEL R231, R4, R18, !P0 ;  /* 0x0000001204e77207 */ /* 0x000fe40004000000 */
[----:B------:R1:W-:Y:S04]  /*3140*/  @P6 STS [R0+0x6004], RZ ;  /* 0x006004ff00006388 */ /* 0x0003e80000000800 */
[----:B------:R1:W-:Y:S04]  /*3150*/  @P6 STS.64 [R0+0x6008], RZ ;  /* 0x006008ff00006388 */ /* 0x0003e80000000a00 */
[----:B------:R1:W-:Y:S04]  /*3160*/  @P6 STS.128 [R0+0x7000], RZ ;  /* 0x007000ff00006388 */ /* 0x0003e80000000c00 */
[----:B------:R1:W-:Y:S01]  /*3170*/  @P6 STS.128 [R0+0x8000], RZ ;  /* 0x008000ff00006388 */ /* 0x0003e20000000c00 */
[----:B------:R-:W-:Y:S05]  /*3180*/  @P6 BRA `(.L_x_21) ;  /* 0x0000000000786947 */ /* 0x000fea0003800000 */
[----:B--2-4-:R-:W2:Y:S01]  /*3190*/  LDL R6, [R1+0x8] ;  /* 0x0000080001067983 */ /* 0x014ea20000100800 */
[----:B------:R-:W-:-:S03]  /*31a0*/  ULDC UR10, c[0x0][0x2d0] ;  /* 0x0000b400000a7ab9 */ /* 0x000fc60000000800 */
[----:B------:R-:W4:Y:S01]  /*31b0*/  LDL R5, [R1+0xc] ;  /* 0x00000c0001057983 */ /* 0x000f220000100800 */
[----:B------:R-:W-:-:S13]  /*31c0*/  ISETP.GE.AND P5, PT, R250, UR10, PT ;  /* 0x0000000afa007c0c */ /* 0x000fda000bfa6270 */
[----:B------:R-:W-:Y:S01]  /*31d0*/  @!P5 IMAD.MOV.U32 R7, RZ, RZ, R237 ;  /* 0x000000ffff07d224 */ /* 0x000fe200078e00ed */
[----:B------:R1:W-:Y:S04]  /*31e0*/  @P5 STS [R0+0x6000], RZ ;  /* 0x006000ff00005388 */ /* 0x0003e80000000800 */
[----:B------:R1:W-:Y:S04]  /*31f0*/  @P5 STS [R0+0x6004], RZ ;  /* 0x006004ff00005388 */ /* 0x0003e80000000800 */
[----:B------:R1:W-:Y:S01]  /*3200*/  @P5 STS.64 [R0+0x6008], RZ ;  /* 0x006008ff00005388 */ /* 0x0003e20000000a00 */
[----:B--2---:R-:W-:Y:S01]  /*3210*/  ISETP.GE.AND P3, PT, R6, UR10, PT ;  /* 0x0000000a06007c0c */ /* 0x004fe2000bf66270 */
[----:B------:R-:W-:Y:S01]  /*3220*/  @!P5 IMAD.MOV.U32 R6, RZ, RZ, R239 ;  /* 0x000000ffff06d224 */ /* 0x000fe200078e00ef */
[----:B----4-:R-:W-:-:S04]  /*3230*/  ISETP.GE.AND P2, PT, R5, UR10, PT ;  /* 0x0000000a05007c0c */ /* 0x010fc8000bf46270 */
[----:B------:R-:W-:Y:S01]  /*3240*/  @!PT LDS RZ, [RZ] ;  /* 0x00000000fffff984 */ /* 0x000fe20000000800 */
[----:B------:R-:W-:Y:S01]  /*3250*/  @!PT LDS RZ, [RZ] ;  /* 0x00000000fffff984 */ /* 0x000fe20000000800 */
[----:B------:R-:W-:Y:S01]  /*3260*/  @!PT LDS RZ, [RZ] ;  /* 0x00000000fffff984 */ /* 0x000fe20000000800 */
[----:B------:R1:W-:Y:S07]  /*3270*/  @!P5 LDGSTS.E.BYPASS.LTC128B.128 [R0+0x6000], desc[UR6][R6.64] ;  /* 0x060000000600dfae */ /* 0x0003ee000b901d46 */
[----:B------:R-:W-:Y:S01]  /*3280*/  @!P3 MOV R4, R239 ;  /* 0x000000ef0004b202 */ /* 0x000fe20000000f00 */
[----:B------:R-:W-:Y:S01]  /*3290*/  @!P3 IMAD.MOV.U32 R5, RZ, RZ, R237 ;  /* 0x000000ffff05b224 */ /* 0x000fe200078e00ed */
[----:B------:R1:W-:Y:S04]  /*32a0*/  @P3 STS.128 [R0+0x7000], RZ ;  /* 0x007000ff00003388 */ /* 0x0003e80000000c00 */
[----:B------:R-:W-:Y:S01]  /*32b0*/  @!PT LDS RZ, [RZ] ;  /* 0x00000000fffff984 */ /* 0x000fe20000000800 */
[----:B------:R-:W-:Y:S01]  /*32c0*/  @!PT LDS RZ, [RZ] ;  /* 0x00000000fffff984 */ /* 0x000fe20000000800 */
[----:B------:R-:W-:Y:S01]  /*32d0*/  @!PT LDS RZ, [RZ] ;  /* 0x00000000fffff984 */ /* 0x000fe20000000800 */
[----:B------:R1:W-:Y:S04]  /*32e0*/  @!P3 LDGSTS.E.BYPASS.LTC128B.128 [R0+0x7000], desc[UR6][R4.64+0x40] ;  /* 0x070000400400bfae */ /* 0x0003e8000b901d46 */
[----:B------:R1:W-:Y:S01]  /*32f0*/  @P2 STS.128 [R0+0x8000], RZ ;  /* 0x008000ff00002388 */ /* 0x0003e20000000c00 */
[----:B------:R-:W-:Y:S05]  /*3300*/  @P2 BRA `(.L_x_21) ;  /* 0x0000000000182947 */ /* 0x000fea0003800000 */
[----:B-1----:R-:W-:Y:S02]  /*3310*/  MOV R4, R239 ;  /* 0x000000ef00047202 */ /* 0x002fe40000000f00 */
[----:B------:R-:W-:-:S05]  /*3320*/  MOV R5, R237 ;  /* 0x000000ed00057202 */ /* 0x000fca0000000f00 */
[----:B------:R-:W-:Y:S01]  /*3330*/  @!PT LDS RZ, [RZ] ;  /* 0x00000000fffff984 */ /* 0x000fe20000000800 */
[----:B------:R-:W-:Y:S01]  /*3340*/  @!PT LDS RZ, [RZ] ;  /* 0x00000000fffff984 */ /* 0x000fe20000000800 */
[----:B------:R-:W-:Y:S01]  /*3350*/  @!PT LDS RZ, [RZ] ;  /* 0x00000000fffff984 */ /* 0x000fe20000000800 */
[----:B------:R1:W-:Y:S02]  /*3360*/  LDGSTS.E.BYPASS.LTC128B.128 [R0+0x8000], desc[UR6][R4.64+0x80] ;  /* 0x0800008004007fae */ /* 0x0003e4000b901d46 */
.L_x_21:
[----:B------:R-:W-:Y:S05]  /*3370*/  BSYNC B0 ;  /* 0x0000000000007941 */ /* 0x000fea0003800000 */
.L_x_20:
[----:B------:R-:W-:Y:S01]  /*3380*/  BSSY B0, `(.L_x_22) ;  /* 0x0000035000007945 */ /* 0x000fe20003800000 */
[----:B------:R-:W-:-:S03]  /*3390*/  LEA R231, R231, UR4, 0x1 ;  /* 0x00000004e7e77c11 */ /* 0x000fc6000f8e08ff */
[----:B------:R-:W-:Y:S05]  /*33a0*/  @!P6 BRA `(.L_x_23) ;  /* 0x000000000034e947 */ /* 0x000fea0003800000 */
[----:B------:R1:W-:Y:S04]  /*33b0*/  STS [R231], RZ ;  /* 0x000000ffe7007388 */ /* 0x0003e80000000800 */
[----:B------:R1:W-:Y:S04]  /*33c0*/  STS [R231+0x4], RZ ;  /* 0x000004ffe7007388 */ /* 0x0003e80000000800 */
        /* <DEDUP_REMOVED lines=9> */
[----:B------:R1:W-:Y:S01]  /*3460*/  STS [R231+0x200c], RZ ;  /* 0x00200cffe7007388 */ /* 0x0003e20000000800 */
[----:B------:R-:W-:Y:S05]  /*3470*/  BRA `(.L_x_24) ;  /* 0x0000000000947947 */ /* 0x000fea0003800000 */
.L_x_23:
[----:B-1----:R-:W5:Y:S01]  /*3480*/  LDL R5, [R1+0x8] ;  /* 0x0000080001057983 */ /* 0x002f620000100800 */
[----:B------:R-:W-:-:S03]  /*3490*/  ULDC UR10, c[0x0][0x2d0] ;  /* 0x0000b400000a7ab9 */ /* 0x000fc60000000800 */
[----:B------:R-:W3:Y:S01]  /*34a0*/  LDL R4, [R1+0xc] ;  /* 0x00000c0001047983 */ /* 0x000ee20000100800 */
[----:B------:R-:W-:-:S13]  /*34b0*/  ISETP.GE.AND P5, PT, R250, UR10, PT ;  /* 0x0000000afa007c0c */ /* 0x000fda000bfa6270 */
[----:B--2-4-:R-:W-:Y:S01]  /*34c0*/  @!P5 IMAD.MOV.U32 R6, RZ, RZ, R238 ;  /* 0x000000ffff06d224 */ /* 0x014fe200078e00ee */
[----:B------:R1:W-:Y:S01]  /*34d0*/  @P5 STS [R231], RZ ;  /* 0x000000ffe7005388 */ /* 0x0003e20000000800 */
[----:B------:R-:W-:-:S03]  /*34e0*/  @!P5 IMAD.MOV.U32 R7, RZ, RZ, R236 ;  /* 0x000000ffff07d224 */ /* 0x000fc600078e00ec */
[----:B------:R1:W-:Y:S04]  /*34f0*/  @P5 STS [R231+0x4], RZ ;  /* 0x000004ffe7005388 */ /* 0x0003e80000000800 */
[----:B------:R1:W-:Y:S04]  /*3500*/  @P5 STS [R231+0x8], RZ ;  /* 0x000008ffe7005388 */ /* 0x0003e80000000800 */
[----:B------:R1:W-:Y:S04]  /*3510*/  @P5 STS [R231+0xc], RZ ;  /* 0x00000cffe7005388 */ /* 0x0003e80000000800 */
[----:B------:R-:W-:Y:S01]  /*3520*/  @!PT LDS RZ, [RZ] ;  /* 0x00000000fffff984 */ /* 0x000fe20000000800 */
[----:B------:R-:W-:Y:S01]  /*3530*/  @!PT LDS RZ, [RZ] ;  /* 0x00000000fffff984 */ /* 0x000fe20000000800 */
[----:B------:R-:W-:Y:S01]  /*3540*/  @!PT LDS RZ, [RZ] ;  /* 0x00000000fffff984 */ /* 0x000fe20000000800 */
[----:B------:R1:W-:Y:S01]  /*3550*/  @!P5 LDGSTS.E.BYPASS.LTC128B.128 [R231], desc[UR6][R6.64] ;  /* 0x0000000006e7dfae */ /* 0x0003e2000b901d46 */
[----:B-----5:R-:W-:-:S02]  /*3560*/  ISETP.GE.AND P3, PT, R5, UR10, PT ;  /* 0x0000000a05007c0c */ /* 0x020fc4000bf66270 */
[----:B---3--:R-:W-:-:S11]  /*3570*/  ISETP.GE.AND P2, PT, R4, UR10, PT ;  /* 0x0000000a04007c0c */ /* 0x008fd6000bf46270 */
[----:B------:R-:W-:Y:S01]  /*3580*/  @!P3 MOV R4, R238 ;  /* 0x000000ee0004b202 */ /* 0x000fe20000000f00 */
[----:B------:R-:W-:Y:S01]  /*3590*/  @!P3 IMAD.MOV.U32 R5, RZ, RZ, R236 ;  /* 0x000000ffff05b224 */ /* 0x000fe200078e00ec */
[----:B------:R1:W-:Y:S04]  /*35a0*/  @P3 STS [R231+0x1000], RZ ;  /* 0x001000ffe7003388 */ /* 0x0003e80000000800 */
[----:B------:R1:W-:Y:S04]  /*35b0*/  @P3 STS [R231+0x1004], RZ ;  /* 0x001004ffe7003388 */ /* 0x0003e80000000800 */
[----:B------:R1:W-:Y:S04]  /*35c0*/  @P3 STS [R231+0x1008], RZ ;  /* 0x001008ffe7003388 */ /* 0x0003e80000000800 */
[----:B------:R1:W-:Y:S04]  /*35d0*/  @P3 STS [R231+0x100c], RZ ;  /* 0x00100cffe7003388 */ /* 0x0003e80000000800 */
[----:B------:R-:W-:Y:S01]  /*35e0*/  @!PT LDS RZ, [RZ] ;  /* 0x00000000fffff984 */ /* 0x000fe20000000800 */
[----:B------:R-:W-:Y:S01]  /*35f0*/  @!PT LDS RZ, [RZ] ;  /* 0x00000000fffff984 */ /* 0x000fe20000000800 */
[----:B------:R-:W-:Y:S01]  /*3600*/  @!PT LDS RZ, [RZ] ;  /* 0x00000000fffff984 */ /* 0x000fe20000000800 */
[----:B------:R1:W-:Y:S04]  /*3610*/  @!P3 LDGSTS.E.BYPASS.LTC128B.128 [R231+0x1000], desc[UR6][R4.64+0x40] ;  /* 0x0100004004e7bfae */ /* 0x0003e8000b901d46 */
[----:B------:R1:W-:Y:S04]  /*3620*/  @P2 STS [R231+0x2000], RZ ;  /* 0x002000ffe7002388 */ /* 0x0003e80000000800 */
[----:B------:R1:W-:Y:S04]  /*3630*/  @P2 STS [R231+0x2004], RZ ;  /* 0x002004ffe7002388 */ /* 0x0003e80000000800 */
[----:B------:R1:W-:Y:S04]  /*3640*/  @P2 STS [R231+0x2008], RZ ;  /* 0x002008ffe7002388 */ /* 0x0003e80000000800 */
[----:B------:R1:W-:Y:S01]  /*3650*/  @P2 STS [R231+0x200c], RZ ;  /* 0x00200cffe7002388 */ /* 0x0003e20000000800 */
[----:B------:R-:W-:Y:S05]  /*3660*/  @P2 BRA `(.L_x_24) ;  /* 0x0000000000182947 */ /* 0x000fea0003800000 */
[----:B-1----:R-:W-:Y:S02]  /*3670*/  MOV R4, R238 ;  /* 0x000000ee00047202 */ /* 0x002fe40000000f00 */
[----:B------:R-:W-:-:S05]  /*3680*/  MOV R5, R236 ;  /* 0x000000ec00057202 */ /* 0x000fca0000000f00 */
[----:B------:R-:W-:Y:S01]  /*3690*/  @!PT LDS RZ, [RZ] ;  /* 0x00000000fffff984 */ /* 0x000fe20000000800 */
[----:B------:R-:W-:Y:S01]  /*36a0*/  @!PT LDS RZ, [RZ] ;  /* 0x00000000fffff984 */ /* 0x000fe20000000800 */
[----:B------:R-:W-:Y:S01]  /*36b0*/  @!PT LDS RZ, [RZ] ;  /* 0x00000000fffff984 */ /* 0x000fe20000000800 */
[----:B------:R1:W-:Y:S02]  /*36c0*/  LDGSTS.E.BYPASS.LTC128B.128 [R231+0x2000], desc[UR6][R4.64+0x80] ;  /* 0x0200008004e77fae */ /* 0x0003e4000b901d46 */
.L_x_24:
[----:B------:R-:W-:Y:S05]  /*36d0*/  BSYNC B0 ;  /* 0x0000000000007941 */ /* 0x000fea0003800000 */
.L_x_22:
[----:B------:R-:W5:Y:S01]  /*36e0*/  LDL R22, [R1+0x38] ;  /* 0x0000380001167983 */ /* 0x000f620000100800 */
[----:B-12-4-:R-:W-:Y:S01]  /*36f0*/  IMAD.U32 R6, RZ, RZ, UR22 ;  /* 0x00000016ff067e24 */ /* 0x016fe2000f8e00ff */
[----:B------:R-:W-:Y:S01]  /*3700*/  UIMAD UR10, UR32, UR22, URZ ;  /* 0x00000016200a72a4 */ /* 0x000fe2000f8e023f */
[----:B------:R-:W-:Y:S01]  /*3710*/  BSSY B0, `(.L_x_25) ;  /* 0x0000049000007945 */ /* 0x000fe20003800000 */
[----:B------:R1:W-:Y:S01]  /*3720*/  @P1 STS [R0+0x9000], RZ ;  /* 0x009000ff00001388 */ /* 0x0003e20000000800 */
[----:B------:R-:W-:Y:S01]  /*3730*/  IMAD.WIDE.U32 R6, R6, UR36, R250 ;  /* 0x0000002406067c25 */ /* 0x000fe2000f8e00fa */
[----:B------:R-:W-:Y:S02]  /*3740*/  UIMAD UR10, UR36, UR23, UR10 ;  /* 0x00000017240a72a4 */ /* 0x000fe4000f8e020a */
[----:B------:R1:W-:Y:S01]  /*3750*/  @P1 STS [R0+0x9004], RZ ;  /* 0x009004ff00001388 */ /* 0x0003e20000000800 */
[----:B------:R-:W-:Y:S01]  /*3760*/  ULDC.64 UR16, c[0x0][0x260] ;  /* 0x0000980000107ab9 */ /* 0x000fe20000000a00 */
[----:B------:R-:W-:-:S02]  /*3770*/  IADD3 R8, P2, R6, UR24, RZ ;  /* 0x0000001806087c10 */ /* 0x000fc4000ff5e0ff */
[----:B------:R-:W-:Y:S01]  /*3780*/  IMAD.U32 R6, RZ, RZ, UR10 ;  /* 0x0000000aff067e24 */ /* 0x000fe2000f8e00ff */
[----:B------:R1:W-:Y:S04]  /*3790*/  @P1 STS.64 [R0+0x9008], RZ ;  /* 0x009008ff00001388 */ /* 0x0003e80000000a00 */
[----:B------:R1:W-:Y:S04]  /*37a0*/  @P1 STS.128 [R0+0xb000], RZ ;  /* 0x00b000ff00001388 */ /* 0x0003e80000000c00 */
[----:B------:R1:W-:Y:S01]  /*37b0*/  @P1 STS.128 [R0+0xd000], RZ ;  /* 0x00d000ff00001388 */ /* 0x0003e20000000c00 */
[C---:B-----5:R-:W-:Y:S01]  /*37c0*/  VIADD R4, R22.reuse, 0x28 ;  /* 0x0000002816047836 */ /* 0x060fe20000000000 */
[----:B------:R-:W-:Y:S01]  /*37d0*/  SHF.R.S32.HI R20, RZ, 0x1f, R22 ;  /* 0x0000001fff147819 */ /* 0x000fe20000011416 */
[----:B------:R-:W-:-:S02]  /*37e0*/  VIADD R9, R22, 0x8 ;  /* 0x0000000816097836 */ /* 0x000fc40000000000 */
[----:B------:R-:W-:Y:S01]  /*37f0*/  VIADD R5, R22, 0x20 ;  /* 0x0000002016057836 */ /* 0x000fe20000000000 */
[----:B------:R-:W-:Y:S02]  /*3800*/  ISETP.GE.AND P5, PT, R4, UR8, PT ;  /* 0x0000000804007c0c */ /* 0x000fe4000bfa6270 */
[----:B------:R-:W-:Y:S02]  /*3810*/  ISETP.GE.AND P3, PT, R9, UR8, PT ;  /* 0x0000000809007c0c */ /* 0x000fe4000bf66270 */
[----:B------:R-:W-:Y:S02]  /*3820*/  ISETP.GE.AND P6, PT, R5, UR8, PT ;  /* 0x0000000805007c0c */ /* 0x000fe4000bfc6270 */
[----:B------:R-:W-:Y:S01]  /*3830*/  IADD3.X R9, R7, UR25, R6, P2, !PT ;  /* 0x0000001907097c10 */ /* 0x000fe200097fe406 */
[----:B------:R-:W-:Y:S01]  /*3840*/  IMAD.SHL.U32 R6, R22, 0x4, RZ ;  /* 0x0000000416067824 */ /* 0x000fe200078e00ff */
[----:B------:R-:W-:Y:S01]  /*3850*/  SHF.R.S32.HI R5, RZ, 0x1f, R4 ;  /* 0x0000001fff057819 */ /* 0x000fe20000011404 */
[----:B------:R-:W-:Y:S01]  /*3860*/  IMAD R7, R15, UR16, RZ ;  /* 0x000000100f077c24 */ /* 0x000fe2000f8e02ff */
[----:B------:R-:W-:Y:S01]  /*3870*/  P2R R19, PR, RZ, 0x8 ;  /* 0x00000008ff137803 */ /* 0x000fe20000000000 */
[----:B------:R-:W-:-:S02]  /*3880*/  IMAD.WIDE.U32 R8, R14, UR16, R8 ;  /* 0x000000100e087c25 */ /* 0x000fc4000f8e0008 */
[----:B------:R-:W-:-:S04]  /*3890*/  @!P5 LEA R16, P2, R4, UR12, 0x2 ;  /* 0x0000000c0410dc11 */ /* 0x000fc8000f8410ff */
[----:B------:R-:W-:Y:S01]  /*38a0*/  @!P5 LEA.HI.X R17, R4, UR11, R5, 0x2, P2 ;  /* 0x0000000b0411dc11 */ /* 0x000fe200090f1405 */
[----:B------:R-:W-:Y:S01]  /*38b0*/  IMAD R4, R14, UR17, R7 ;  /* 0x000000110e047c24 */ /* 0x000fe2000f8e0207 */
[----:B------:R-:W-:Y:S02]  /*38c0*/  IADD3 R6, P2, R6, UR12, RZ ;  /* 0x0000000c06067c10 */ /* 0x000fe4000ff5e0ff */
[----:B------:R-:W-:Y:S01]  /*38d0*/  SHF.L.U64.HI R5, R22, 0x2, R20 ;  /* 0x0000000216057819 */ /* 0x000fe20000010214 */
[----:B------:R-:W-:-:S03]  /*38e0*/  IMAD.IADD R15, R9, 0x1, R4 ;  /* 0x00000001090f7824 */ /* 0x000fc600078e0204 */
[----:B------:R-:W-:Y:S02]  /*38f0*/  IADD3.X R7, R5, UR11, RZ, P2, !PT ;  /* 0x0000000b05077c10 */ /* 0x000fe400097fe4ff */
[----:B------:R-:W-:-:S04]  /*3900*/  ISETP.GE.AND P2, PT, R22, UR8, PT ;  /* 0x0000000816007c0c */ /* 0x000fc8000bf46270 */
[----:B------:R-:W-:Y:S01]  /*3910*/  P2R R18, PR, RZ, 0x4 ;  /* 0x00000004ff127803 */ /* 0x000fe20000000000 */
[----:B-1----:R-:W-:Y:S08]  /*3920*/  @P1 BRA `(.L_x_26) ;  /* 0x00000000009c1947 */ /* 0x002ff00003800000 */
[----:B------:R-:W2:Y:S01]  /*3930*/  LDL R10, [R1+0x8] ;  /* 0x00000800010a7983 */ /* 0x000ea20000100800 */
[----:B------:R-:W-:-:S03]  /*3940*/  ULDC UR8, c[0x0][0x2d0] ;  /* 0x0000b40000087ab9 */ /* 0x000fc60000000800 */
[----:B------:R-:W4:Y:S01]  /*3950*/  LDL R23, [R1+0xc] ;  /* 0x00000c0001177983 */ /* 0x000f220000100800 */
[----:B------:R-:W-:Y:S01]  /*3960*/  ISETP.GE.AND P3, PT, R250, UR8, PT ;  /* 0x00000008fa007c0c */ /* 0x000fe2000bf66270 */
[----:B------:R-:W-:Y:S02]  /*3970*/  IMAD R14, R21, UR22, RZ ;  /* 0x00000016150e7c24 */ /* 0x000fe4000f8e02ff */
[----:B------:R-:W-:Y:S02]  /*3980*/  IMAD.MOV.U32 R4, RZ, RZ, R8 ;  /* 0x000000ffff047224 */ /* 0x000fe400078e0008 */
[----:B------:R-:W-:Y:S02]  /*3990*/  IMAD.MOV.U32 R5, RZ, RZ, R15 ;  /* 0x000000ffff057224 */ /* 0x000fe400078e000f */
[C---:B------:R-:W-:Y:S02]  /*39a0*/  IMAD R14, R3.reuse, UR23, R14 ;  /* 0x00000017030e7c24 */ /* 0x040fe4000f8e020e */
[----:B------:R-:W-:-:S04]  /*39b0*/  IMAD.WIDE.U32 R4, R3, UR22, R4 ;  /* 0x0000001603047c25 */ /* 0x000fc8000f8e0004 */
[----:B------:R-:W1:Y:S01]  /*39c0*/  @!P3 LDC.64 R12, c[0x0][0x218] ;  /* 0x00008600ff0cbb82 */ /* 0x000e620000000a00 */
[----:B------:R-:W-:Y:S01]  /*39d0*/  IMAD.IADD R14, R5, 0x1, R14 ;  /* 0x00000001050e7824 */ /* 0x000fe200078e020e */
[----:B------:R1:W-:Y:S04]  /*39e0*/  @P3 STS [R0+0x9000], RZ ;  /* 0x009000ff00003388 */ /* 0x0003e80000000800 */
[----:B------:R1:W-:Y:S04]  /*39f0*/  @P3 STS [R0+0x9004], RZ ;  /* 0x009004ff00003388 */ /* 0x0003e80000000800 */
[----:B------:R1:W-:Y:S02]  /*3a00*/  @P3 STS.64 [R0+0x9008], RZ ;  /* 0x009008ff00003388 */ /* 0x0003e40000000a00 */
[----:B-1----:R-:W-:-:S04]  /*3a10*/  @!P3 LEA R12, P1, R4, R12, 0x1 ;  /* 0x0000000c040cb211 */ /* 0x002fc800078208ff */
[----:B------:R-:W-:-:S05]  /*3a20*/  @!P3 LEA.HI.X R13, R4, R13, R14, 0x1, P1 ;  /* 0x0000000d040db211 */ /* 0x000fca00008f0c0e */
[----:B------:R-:W-:Y:S01]  /*3a30*/  @!PT LDS RZ, [RZ] ;  /* 0x00000000fffff984 */ /* 0x000fe20000000800 */
[----:B------:R-:W-:Y:S01]  /*3a40*/  @!PT LDS RZ, [RZ] ;  /* 0x00000000fffff984 */ /* 0x000fe20000000800 */
[----:B------:R-:W-:Y:S01]  /*3a50*/  @!PT LDS RZ, [RZ] ;  /* 0x00000000fffff984 */ /* 0x000fe20000000800 */
[----:B------:R1:W-:Y:S01]  /*3a60*/  @!P3 LDGSTS.E.BYPASS.LTC128B.128 [R0+0x9000], desc[UR6][R12.64] ;  /* 0x090000000c00bfae */ /* 0x0003e2000b901d46 */
[----:B--2---:R-:W-:-:S13]  /*3a70*/  ISETP.GE.AND P2, PT, R10, UR8, PT ;  /* 0x000000080a007c0c */ /* 0x004fda000bf46270 */
[----:B------:R-:W2:Y:S01]  /*3a80*/  @!P2 LDC.64 R10, c[0x0][0x218] ;  /* 0x00008600ff0aab82 */ /* 0x000ea20000000a00 */
[----:B------:R1:W-:Y:S01]  /*3a90*/  @P2 STS.128 [R0+0xb000], RZ ;  /* 0x00b000ff00002388 */ /* 0x0003e20000000c00 */
[----:B--2---:R-:W-:-:S04]  /*3aa0*/  @!P2 LEA R10, P1, R4, R10, 0x1 ;  /* 0x0000000a040aa211 */ /* 0x004fc800078208ff */
[----:B------:R-:W-:Y:S02]  /*3ab0*/  @!P2 LEA.HI.X R11, R4, R11, R14, 0x1, P1 ;  /* 0x0000000b040ba211 */ /* 0x000fe400008f0c0e */
[----:B----4-:R-:W-:-:S03]  /*3ac0*/  ISETP.GE.AND P1, PT, R23, UR8, PT ;  /* 0x0000000817007c0c */ /* 0x010fc6000bf26270 */
[----:B------:R-:W-:Y:S01]  /*3ad0*/  @!PT LDS RZ, [RZ] ;  /* 0x00000000fffff984 */ /* 0x000fe20000000800 */
[----:B------:R-:W-:Y:S01]  /*3ae0*/  @!PT LDS RZ, [RZ] ;  /* 0x00000000fffff984 */ /* 0x000fe20000000800 */
[----:B------:R-:W-:Y:S01]  /*3af0*/  @!PT LDS RZ, [RZ] ;  /* 0x00000000fffff984 */ /* 0x000fe20000000800 */
[----:B------:R1:W-:Y:S10]  /*3b00*/  @!P2 LDGSTS.E.BYPASS.LTC128B.128 [R0+0xb000], desc[UR6][R10.64+0x40] ;  /* 0x0b0000400a00afae */ /* 0x0003f4000b901d46 */
        /* <DEDUP_REMOVED lines=9> */
.L_x_26:
[----:B------:R-:W-:Y:S05]  /*3ba0*/  BSYNC B0 ;  /* 0x0000000000007941 */ /* 0x000fea0003800000 */
.L_x_25:
[----:B------:R4:W-:Y:S01]  /*3bb0*/  @P4 STS.128 [R0+0xa000], RZ ;  /* 0x00a000ff00004388 */ /* 0x0009e20000000c00 */
[----:B------:R-:W-:Y:S03]  /*3bc0*/  BSSY B0, `(.L_x_27) ;  /* 0x000002a000007945 */ /* 0x000fe60003800000 */
[----:B------:R4:W-:Y:S04]  /*3bd0*/  @P4 STS.128 [R0+0xc000], RZ ;  /* 0x00c000ff00004388 */ /* 0x0009e80000000c00 */
[----:B------:R4:W-:Y:S01]  /*3be0*/  @P4 STS.128 [R0+0xe000], RZ ;  /* 0x00e000ff00004388 */ /* 0x0009e20000000c00 */
[----:B------:R-:W-:Y:S05]  /*3bf0*/  @P4 BRA `(.L_x_28) ;  /* 0x0000000000984947 */ /* 0x000fea0003800000 */
[----:B-1----:R-:W5:Y:S01]  /*3c00*/  LDL R13, [R1+0x8] ;  /* 0x00000800010d7983 */ /* 0x002f620000100800 */
[----:B------:R-:W-:-:S03]  /*3c10*/  ULDC UR8, c[0x0][0x2d0] ;  /* 0x0000b40000087ab9 */ /* 0x000fc60000000800 */
[----:B------:R-:W3:Y:S01]  /*3c20*/  LDL R12, [R1+0xc] ;  /* 0x00000c00010c7983 */ /* 0x000ee20000100800 */
[----:B------:R-:W-:Y:S01]  /*3c30*/  ISETP.GE.AND P1, PT, R250, UR8, PT ;  /* 0x00000008fa007c0c */ /* 0x000fe2000bf26270 */
[----:B------:R-:W-:Y:S01]  /*3c40*/  IMAD.MOV.U32 R9, RZ, RZ, R15 ;  /* 0x000000ffff097224 */ /* 0x000fe200078e000f */
[----:B------:R-:W-:-:S05]  /*3c50*/  IADD3 R3, P2, R3, 0x40, RZ ;  /* 0x0000004003037810 */ /* 0x000fca0007f5e0ff */
[----:B------:R-:W-:Y:S02]  /*3c60*/  IMAD.X R4, RZ, RZ, R21, P2 ;  /* 0x000000ffff047224 */ /* 0x000fe400010e0615 */
[----:B------:R-:W-:-:S04]  /*3c70*/  IMAD.WIDE.U32 R8, R3, UR22, R8 ;  /* 0x0000001603087c25 */ /* 0x000fc8000f8e0008 */
[----:B--2---:R-:W1:Y:S01]  /*3c80*/  @!P1 LDC.64 R10, c[0x0][0x218] ;  /* 0x00008600ff0a9b82 */ /* 0x004e620000000a00 */
[----:B------:R-:W-:Y:S01]  /*3c90*/  IMAD R4, R4, UR22, RZ ;  /* 0x0000001604047c24 */ /* 0x000fe2000f8e02ff */
[----:B------:R2:W-:Y:S03]  /*3ca0*/  @P1 STS.128 [R0+0xa000], RZ ;  /* 0x00a000ff00001388 */ /* 0x0005e60000000c00 */
[----:B------:R-:W-:-:S04]  /*3cb0*/  IMAD R3, R3, UR23, R4 ;  /* 0x0000001703037c24 */ /* 0x000fc8000f8e0204 */
[----:B------:R-:W-:Y:S01]  /*3cc0*/  IMAD.IADD R3, R9, 0x1, R3 ;  /* 0x0000000109037824 */ /* 0x000fe200078e0203 */
[----:B-1----:R-:W-:-:S04]  /*3cd0*/  @!P1 LEA R4, P2, R8, R10, 0x1 ;  /* 0x0000000a08049211 */ /* 0x002fc800078408ff */
[----:B------:R-:W-:-:S05]  /*3ce0*/  @!P1 LEA.HI.X R5, R8, R11, R3, 0x1, P2 ;  /* 0x0000000b08059211 */ /* 0x000fca00010f0c03 */
[----:B------:R-:W-:Y:S01]  /*3cf0*/  @!PT LDS RZ, [RZ] ;  /* 0x00000000fffff984 */ /* 0x000fe20000000800 */
[----:B------:R-:W-:Y:S01]  /*3d00*/  @!PT LDS RZ, [RZ] ;  /* 0x00000000fffff984 */ /* 0x000fe20000000800 */
[----:B------:R-:W-:Y:S01]  /*3d10*/  @!PT LDS RZ, [RZ] ;  /* 0x00000000fffff984 */ /* 0x000fe20000000800 */
[----:B------:R1:W-:Y:S01]  /*3d20*/  @!P1 LDGSTS.E.BYPASS.LTC128B.128 [R0+0xa000], desc[UR6][R4.64] ;  /* 0x0a00000004009fae */ /* 0x0003e2000b901d46 */
[----:B-----5:R-:W-:-:S13]  /*3d30*/  ISETP.GE.AND P2, PT, R13, UR8, PT ;  /* 0x000000080d007c0c */ /* 0x020fda000bf46270 */
[----:B------:R-:W1:Y:S01]  /*3d40*/  @!P2 LDC.64 R10, c[0x0][0x218] ;  /* 0x00008600ff0aab82 */ /* 0x000e620000000a00 */
[----:B------:R2:W-:Y:S01]  /*3d50*/  @P2 STS.128 [R0+0xc000], RZ ;  /* 0x00c000ff00002388 */ /* 0x0005e20000000c00 */
[----:B-1----:R-:W-:-:S04]  /*3d60*/  @!P2 LEA R4, P1, R8, R10, 0x1 ;  /* 0x0000000a0804a211 */ /* 0x002fc800078208ff */
[----:B------:R-:W-:Y:S02]  /*3d70*/  @!P2 LEA.HI.X R5, R8, R11, R3, 0x1, P1 ;  /* 0x0000000b0805a211 */ /* 0x000fe400008f0c03 */
[----:B---3--:R-:W-:-:S03]  /*3d80*/  ISETP.GE.AND P1, PT, R12, UR8, PT ;  /* 0x000000080c007c0c */ /* 0x008fc6000bf26270 */
[----:B------:R-:W-:Y:S01]  /*3d90*/  @!PT LDS RZ, [RZ] ;  /* 0x00000000fffff984 */ /* 0x000fe20000000800 */
[----:B------:R-:W-:Y:S01]  /*3da0*/  @!PT LDS RZ, [RZ] ;  /* 0x00000000fffff984 */ /* 0x000fe20000000800 */
[----:B------:R-:W-:Y:S01]  /*3db0*/  @!PT LDS RZ, [RZ] ;  /* 0x00000000fffff984 */ /* 0x000fe20000000800 */
[----:B------:R2:W-:Y:S10]  /*3dc0*/  @!P2 LDGSTS.E.BYPASS.LTC128B.128 [R0+0xc000], desc[UR6][R4.64+0x40] ;  /* 0x0c0000400400afae */ /* 0x0005f4000b901d46 */
        /* <DEDUP_REMOVED lines=9> */
.L_x_28:
[----:B------:R-:W-:Y:S05]  /*3e60*/  BSYNC B0 ;  /* 0x0000000000007941 */ /* 0x000fea0003800000 */
.L_x_27:
[----:B------:R-:W-:Y:S01]  /*3e70*/  ISETP.NE.AND P2, PT, R18, RZ, PT ;  /* 0x000000ff1200720c */ /* 0x000fe20003f45270 */
[----:B------:R-:W-:Y:S01]  /*3e80*/  IMAD.MOV.U32 R3, RZ, RZ, 0x7f800000 ;  /* 0x7f800000ff037424 */ /* 0x000fe200078e00ff */
[----:B------:R-:W-:Y:S01]  /*3e90*/  ISETP.NE.AND P1, PT, R19, RZ, PT ;  /* 0x000000ff1300720c */ /* 0x000fe20003f25270 */
[----:B-1234-:R-:W-:Y:S01]  /*3ea0*/  IMAD.MOV.U32 R0, RZ, RZ, 0x7f800000 ;  /* 0x7f800000ff007424 */ /* 0x01efe200078e00ff */
[----:B------:R-:W0:Y:S01]  /*3eb0*/  LDGDEPBAR ;  /* 0x00000000000079af */ /* 0x000e220000000000 */
[----:B------:R-:W-:Y:S02]  /*3ec0*/  IMAD.MOV.U32 R252, RZ, RZ, 0x7f800000 ;  /* 0x7f800000fffc7424 */ /* 0x000fe400078e00ff */
[----:B------:R-:W-:Y:S02]  /*3ed0*/  IMAD.MOV.U32 R249, RZ, RZ, 0x7f800000 ;  /* 0x7f800000fff97424 */ /* 0x000fe400078e00ff */
[----:B------:R-:W-:Y:S01]  /*3ee0*/  IMAD.SHL.U32 R5, R22, 0x4, RZ ;  /* 0x0000000416057824 */ /* 0x000fe200078e00ff */
[----:B------:R-:W-:Y:S01]  /*3ef0*/  USHF.L.U32 UR17, UR31, 0x4, URZ ;  /* 0x000000041f117899 */ /* 0x000fe2000800063f */
[----:B------:R-:W5:Y:S01]  /*3f00*/  @!P5 LDG.E R252, desc[UR6][R16.64] ;  /* 0x0000000610fcd981 */ /* 0x000f62000c1e1900 */
[----:B------:R-:W-:-:S02]  /*3f10*/  USHF.L.U32 UR16, UR31, 0x3, URZ ;  /* 0x000000031f107899 */ /* 0x000fc4000800063f */
[----:B------:R-:W-:Y:S01]  /*3f20*/  UIADD3 UR36, UR26, 0x80, UR36 ;  /* 0x000000801a247890 */ /* 0x000fe2000fffe024 */
[----:B------:R-:W2:Y:S01]  /*3f30*/  @!P2 LDG.E R3, desc[UR6][R6.64] ;  /* 0x000000060603a981 */ /* 0x000ea2000c1e1900 */
[----:B------:R-:W-:Y:S01]  /*3f40*/  IMAD.MOV.U32 R242, RZ, RZ, R231 ;  /* 0x000000fffff27224 */ /* 0x000fe200078e00e7 */
[----:B------:R-:W-:Y:S01]  /*3f50*/  CS2R R126, SRZ ;  /* 0x00000000007e7805 */ /* 0x000fe2000001ff00 */
[----:B------:R-:W-:Y:S01]  /*3f60*/  IMAD.SHL.U32 R221, R230, 0x2, RZ ;  /* 0x00000002e6dd7824 */ /* 0x000fe200078e00ff */
[----:B------:R-:W3:Y:S01]  /*3f70*/  @!P1 LDG.E R0, desc[UR6][R6.64+0x20] ;  /* 0x0000200606009981 */ /* 0x000ee2000c1e1900 */
[----:B------:R-:W-:Y:S02]  /*3f80*/  CS2R R124, SRZ ;  /* 0x00000000007c7805 */ /* 0x000fe4000001ff00 */
[----:B------:R-:W-:Y:S02]  /*3f90*/  CS2R R130, SRZ ;  /* 0x0000000000827805 */ /* 0x000fe4000001ff00 */
[----:B------:R-:W-:Y:S01]  /*3fa0*/  CS2R R128, SRZ ;  /* 0x0000000000807805 */ /* 0x000fe2000001ff00 */
[----:B------:R1:W5:Y:S01]  /*3fb0*/  @!P6 LDG.E R249, desc[UR6][R6.64+0x80] ;  /* 0x0000800606f9e981 */ /* 0x000362000c1e1900 */
[----:B------:R-:W-:-:S02]  /*3fc0*/  CS2R R122, SRZ ;  /* 0x00000000007a7805 */ /* 0x000fc4000001ff00 */
[----:B------:R-:W-:Y:S02]  /*3fd0*/  CS2R R120, SRZ ;  /* 0x0000000000787805 */ /* 0x000fe4000001ff00 */
[----:B------:R-:W-:Y:S02]  /*3fe0*/  CS2R R118, SRZ ;  /* 0x0000000000767805 */ /* 0x000fe4000001ff00 */
[----:B------:R-:W-:Y:S01]  /*3ff0*/  CS2R R116, SRZ ;  /* 0x0000000000747805 */ /* 0x000fe2000001ff00 */
[----:B------:R-:W-:-:S04]  /*4000*/  DEPBAR.LE SB0, 0x1 ;  /* 0x000080400000791a */ /* 0x000fc80000000000 */
[----:B------:R-:W-:Y:S01]  /*4010*/  BAR.SYNC.DEFER_BLOCKING 0x0 ;  /* 0x0000000000007b1d */ /* 0x000fe20000010000 */
[----:B------:R-:W-:Y:S02]  /*4020*/  CS2R R110, SRZ ;  /* 0x00000000006e7805 */ /* 0x000fe4000001ff00 */
[----:B------:R-:W-:Y:S02]  /*4030*/  CS2R R108, SRZ ;  /* 0x00000000006c7805 */ /* 0x000fe4000001ff00 */
[----:B------:R-:W-:Y:S02]  /*4040*/  CS2R R114, SRZ ;  /* 0x0000000000727805 */ /* 0x000fe4000001ff00 */
[----:B------:R-:W-:Y:S02]  /*4050*/  CS2R R112, SRZ ;  /* 0x0000000000707805 */ /* 0x000fe4000001ff00 */
[----:B------:R-:W-:Y:S02]  /*4060*/  CS2R R106, SRZ ;  /* 0x00000000006a7805 */ /* 0x000fe4000001ff00 */
[----:B------:R-:W-:-:S02]  /*4070*/  CS2R R104, SRZ ;  /* 0x0000000000687805 */ /* 0x000fc4000001ff00 */
        /* <DEDUP_REMOVED lines=8> */
[----:B------:R-:W-:Y:S01]  /*4100*/  CS2R R86, SRZ ;  /* 0x0000000000567805 */ /* 0x000fe2000001ff00 */
[----:B-1----:R-:W-:Y:S01]  /*4110*/  IMAD R6, RZ, RZ, -UR15 ;  /* 0x8000000fff067e24 */ /* 0x002fe2000f8e02ff */
[----:B------:R-:W-:Y:S02]  /*4120*/  CS2R R84, SRZ ;  /* 0x0000000000547805 */ /* 0x000fe4000001ff00 */
[----:B------:R-:W-:Y:S02]  /*4130*/  CS2R R78, SRZ ;  /* 0x00000000004e7805 */ /* 0x000fe4000001ff00 */
[----:B------:R-:W-:-:S02]  /*4140*/  CS2R R76, SRZ ;  /* 0x00000000004c7805 */ /* 0x000fc4000001ff00 */
[----:B------:R-:W-:Y:S02]  /*4150*/  CS2R R82, SRZ ;  /* 0x0000000000527805 */ /* 0x000fe4000001ff00 */
[----:B------:R-:W-:Y:S02]  /*4160*/  CS2R R80, SRZ ;  /* 0x0000000000507805 */ /* 0x000fe4000001ff00 */
[----:B------:R-:W-:Y:S02]  /*4170*/  CS2R R74, SRZ ;  /* 0x00000000004a7805 */ /* 0x000fe4000001ff00 */
[----:B------:R-:W-:Y:S01]  /*4180*/  CS2R R72, SRZ ;  /* 0x0000000000487805 */ /* 0x000fe2000001ff00 */
[----:B------:R-:W1:Y:S01]  /*4190*/  LDSM.16.M88.4 R172, [R222+0xf000] ;  /* 0x00f00000deac783b */ /* 0x000e620000000200 */
[----:B------:R-:W-:Y:S02]  /*41a0*/  CS2R R70, SRZ ;  /* 0x0000000000467805 */ /* 0x000fe4000001ff00 */
[----:B------:R-:W-:-:S02]  /*41b0*/  CS2R R68, SRZ ;  /* 0x0000000000447805 */ /* 0x000fc4000001ff00 */
[----:B------:R-:W-:Y:S01]  /*41c0*/  CS2R R62, SRZ ;  /* 0x00000000003e7805 */ /* 0x000fe2000001ff00 */
[----:B------:R-:W4:Y:S01]  /*41d0*/  LDSM.16.M88.4 R176, [R222+0xf400] ;  /* 0x00f40000deb0783b */ /* 0x000f220000000200 */
[----:B------:R-:W-:Y:S02]  /*41e0*/  CS2R R60, SRZ ;  /* 0x00000000003c7805 */ /* 0x000fe4000001ff00 */
[----:B------:R-:W-:Y:S02]  /*41f0*/  CS2R R66, SRZ ;  /* 0x0000000000427805 */ /* 0x000fe4000001ff00 */
[----:B------:R-:W-:Y:S01]  /*4200*/  CS2R R64, SRZ ;  /* 0x0000000000407805 */ /* 0x000fe2000001ff00 */
[----:B------:R-:W1:Y:S01]  /*4210*/  LDSM.16.M88.4 R180, [R223+0xf000] ;  /* 0x00f00000dfb4783b */ /* 0x000e620000000200 */
[----:B------:R-:W-:Y:S02]  /*4220*/  CS2R R58, SRZ ;  /* 0x00000000003a7805 */ /* 0x000fe4000001ff00 */
[----:B------:R-:W-:-:S02]  /*4230*/  CS2R R56, SRZ ;  /* 0x0000000000387805 */ /* 0x000fc4000001ff00 */
[----:B------:R-:W-:Y:S01]  /*4240*/  CS2R R54, SRZ ;  /* 0x0000000000367805 */ /* 0x000fe2000001ff00 */
[----:B------:R-:W1:Y:S01]  /*4250*/  LDSM.16.M88.4 R184, [R223+0xf400] ;  /* 0x00f40000dfb8783b */ /* 0x000e620000000200 */
        /* <DEDUP_REMOVED lines=12> */
[----:B------:R-:W-:Y:S02]  /*4320*/  UIMAD UR35, UR31, 0x18, URZ ;  /* 0x000000181f2378a4 */ /* 0x000fe4000f8e023f */
[----:B------:R-:W-:Y:S01]  /*4330*/  USHF.L.U32 UR34, UR31, 0x5, URZ ;  /* 0x000000051f227899 */ /* 0x000fe2000800063f */
[----:B------:R-:W1:Y:S01]  /*4340*/  LDSM.16.M88.4 R200, [R223+0x11400] ;  /* 0x01140000dfc8783b */ /* 0x000e620000000200 */
[----:B------:R-:W-:-:S02]  /*4350*/  UIMAD UR33, UR31, 0x28, URZ ;  /* 0x000000281f2178a4 */ /* 0x000fc4000f8e023f */
[----:B------:R-:W-:Y:S01]  /*4360*/  UIMAD UR32, UR31, 0x30, URZ ;  /* 0x000000301f2078a4 */ /* 0x000fe2000f8e023f */
[----:B------:R-:W1:Y:S01]  /*4370*/  LDSM.16.M88.4 R204, [R222+0x13000] ;  /* 0x01300000decc783b */ /* 0x000e620000000200 */
[----:B------:R-:W-:Y:S01]  /*4380*/  ULDC UR37, c[0x0][0x2d0] ;  /* 0x0000b40000257ab9 */ /* 0x000fe20000000800 */
[----:B------:R-:W-:Y:S02]  /*4390*/  ULDC UR10, c[0x0][0x2ec] ;  /* 0x0000bb00000a7ab9 */ /* 0x000fe40000000800 */
[----:B------:R-:W1:Y:S04]  /*43a0*/  LDSM.16.M88.4 R208, [R222+0x13400] ;  /* 0x01340000ded0783b */ /* 0x000e680000000200 */
[----:B------:R-:W1:Y:S04]  /*43b0*/  LDSM.16.M88.4 R212, [R223+0x13000] ;  /* 0x01300000dfd4783b */ /* 0x000e680000000200 */
[----:B------:R-:W1:Y:S01]  /*43c0*/  LDSM.16.M88.4 R216, [R223+0x13400] ;  /* 0x01340000dfd8783b */ /* 0x000e620000000200 */
[----:B------:R-:W-:-:S02]  /*43d0*/  UIADD3 UR28, UR17, 0x20, URZ ;  /* 0x00000020111c7890 */ /* 0x000fc4000fffe03f */
[----:B------:R-:W-:Y:S02]  /*43e0*/  UIADD3 UR23, UR17, 0x40, URZ ;  /* 0x0000004011177890 */ /* 0x000fe4000fffe03f */
[----:B------:R-:W-:Y:S02]  /*43f0*/  UIADD3 UR27, UR16, UR28, URZ ;  /* 0x0000001c101b7290 */ /* 0x000fe4000fffe03f */
[----:B------:R-:W-:-:S04]  /*4400*/  UIADD3 UR22, UR16, UR23, URZ ;  /* 0x0000001710167290 */ /* 0x000fc8000fffe03f */
[----:B------:R-:W-:-:S04]  /*4410*/  UIADD3 UR21, UR16, UR22, URZ ;  /* 0x0000001610157290 */ /* 0x000fc8000fffe03f */
[----:B------:R-:W-:-:S04]  /*4420*/  UIADD3 UR20, UR16, UR21, URZ ;  /* 0x0000001510147290 */ /* 0x000fc8000fffe03f */
[----:B------:R-:W-:Y:S02]  /*4430*/  UIADD3 UR19, UR16, UR20, URZ ;  /* 0x0000001410137290 */ /* 0x000fe4000fffe03f */
[----:B------:R-:W-:Y:S02]  /*4440*/  UIMAD UR31, UR31, 0x38, URZ ;  /* 0x000000381f1f78a4 */ /* 0x000fe4000f8e023f */
[----:B------:R-:W-:Y:S02]  /*4450*/  UIADD3 UR36, UR36, -UR9, URZ ;  /* 0x8000000924247290 */ /* 0x000fe4000fffe03f */
[----:B------:R-:W-:Y:S01]  /*4460*/  UIADD3 UR29, UR16, UR19, URZ ;  /* 0x00000013101d7290 */ /* 0x000fe2000fffe03f */
[----:B--2---:R2:W-:Y:S04]  /*4470*/  STL [R1], R3 ;  /* 0x0000000301007387 */ /* 0x0045e80000100800 */
[----:B---3--:R3:W-:Y:S01]  /*4480*/  STL [R1+0x4], R0 ;  /* 0x0000040001007387 */ /* 0x0087e20000100800 */
[----:B--2---:R-:W-:-:S02]  /*4490*/  VIADD R3, R22, 0x1 ;  /* 0x0000000116037836 */ /* 0x004fc40000000000 */
[----:B---3--:R-:W-:-:S05]  /*44a0*/  IMAD.U32 R0, RZ, RZ, UR26 ;  /* 0x0000001aff007e24 */ /* 0x008fca000f8e00ff */
[----:B------:R-:W-:-:S05]  /*44b0*/  IADD3 R4, R3, UR9, -R0 ;  /* 0x0000000903047c10 */ /* 0x000fca000fffe800 */
[----:B------:R2:W-:Y:S04]  /*44c0*/  STL [R1+0x2c], R4 ;  /* 0x00002c0401007387 */ /* 0x0005e80000100800 */
[----:B------:R-:W-:Y:S04]  /*44d0*/  STL [R1+0x10], R6 ;  /* 0x0000100601007387 */ /* 0x000fe80000100800 */
[----:B------:R3:W-:Y:S01]  /*44e0*/  STL [R1+0x28], R5 ;  /* 0x0000280501007387 */ /* 0x0007e20000100800 */
[----:B--2---:R-:W-:-:S04]  /*44f0*/  VIADD R4, R22, 0xffffffc0 ;  /* 0xffffffc016047836 */ /* 0x004fc80000000000 */
[----:B---3--:R-:W-:Y:S01]  /*4500*/  IMAD.SHL.U32 R5, R4, 0x4, RZ ;  /* 0x0000000404057824 */ /* 0x008fe200078e00ff */
[----:B------:R-:W-:-:S04]  /*4510*/  SHF.L.U64.HI R4, R22, 0x2, R20 ;  /* 0x0000000216047819 */ /* 0x000fc80000010214 */
[----:B------:R2:W-:Y:S04]  /*4520*/  STL [R1+0x24], R5 ;  /* 0x0000240501007387 */ /* 0x0005e80000100800 */
[----:B------:R2:W-:Y:S01]  /*4530*/  STL [R1+0x20], R4 ;  /* 0x0000200401007387 */ /* 0x0005e20000100800 */
[----:B------:R-:W-:Y:S01]  /*4540*/  VIADD R3, R230, 0x1800 ;  /* 0x00001800e6037836 */ /* 0x000fe20000000000 */
[----:B------:R-:W-:Y:S01]  /*4550*/  UIADD3 UR26, UR16, UR27, URZ ;  /* 0x0000001b101a7290 */ /* 0x000fe2000fffe03f */
[----:B------:R-:W-:-:S03]  /*4560*/  VIADD R0, R229, 0x1800 ;  /* 0x00001800e5007836 */ /* 0x000fc60000000000 */
[----:B------:R-:W-:Y:S01]  /*4570*/  UIADD3 UR25, UR16, UR26, URZ ;  /* 0x0000001a10197290 */ /* 0x000fe2000fffe03f */
[----:B------:R-:W-:Y:S02]  /*4580*/  SEL R3, R3, R230, !P0 ;  /* 0x000000e603037207 */ /* 0x000fe40004000000 */
[----:B------:R-:W-:Y:S01]  /*4590*/  SEL R0, R0, R229, !P0 ;  /* 0x000000e500007207 */ /* 0x000fe20004000000 */
[----:B------:R-:W-:Y:S01]  /*45a0*/  UIADD3 UR24, UR16, UR25, URZ ;  /* 0x0000001910187290 */ /* 0x000fe2000fffe03f */
[----:B------:R-:W-:Y:S02]  /*45b0*/  LEA R220, R3, UR4, 0x1 ;  /* 0x0000000403dc7c11 */ /* 0x000fe4000f8e08ff */
[----:B------:R-:W-:Y:S01]  /*45c0*/  LEA R3, R0, UR4, 0x1 ;  /* 0x0000000400037c11 */ /* 0x000fe2000f8e08ff */
[----:B-1--4-:R-:W-:-:S12]  /*45d0*/  UIADD3 UR30, UR16, UR24, URZ ;  /* 0x00000018101e7290 */ /* 0x012fd8000fffe03f */
.L_x_31:
[----:B------:R-:W0:Y:S01]  /*45e0*/  LDGDEPBAR ;  /* 0x00000000000079af */ /* 0x000e220000000000 */
[----:B------:R-:W-:Y:S01]  /*45f0*/  IMAD.IADD R0, R228, 0x1, R220 ;  /* 0x00000001e4007824 */ /* 0x000fe200078e02dc */
[----:B------:R-:W-:Y:S06]  /*4600*/  USHF.L.U32 UR8, UR5, 0x6, URZ ;  /* 0x0000000605087899 */ /* 0x000fec000800063f */
[----:B------:R-:W3:Y:S01]  /*4610*/  LDL R246, [R1+0x2c] ;  /* 0x00002c0001f67983 */ /* 0x000ee20000100800 */
[----:B------:R-:W-:Y:S02]  /*4620*/  USHF.L.U32 UR15, UR38, 0x7, URZ ;  /* 0x00000007260f7899 */ /* 0x000fe4000800063f */
[----:B------:R-:W-:Y:S01]  /*4630*/  UISETP.GE.AND UP0, UPT, UR8, UR36, UPT ;  /* 0x000000240800728c */ /* 0x000fe2000bf06270 */
[----:B------:R-:W4:Y:S01]  /*4640*/  LDL R245, [R1+0x34] ;  /* 0x0000340001f57983 */ /* 0x000f220000100800 */
[----:B------:R-:W-:Y:S02]  /*4650*/  UIADD3 UR15, UR15, 0x80, URZ ;  /* 0x000000800f0f7890 */ /* 0x000fe4000fffe03f */
[----:B------:R-:W-:Y:S01]  /*4660*/  UISETP.GT.AND UP3, UPT, UR5, UR18, UPT ;  /* 0x000000120500728c */ /* 0x000fe2000bf64270 */
[----:B------:R-:W3:Y:S01]  /*4670*/  LDL R244, [R1] ;  /* 0x0000000001f47983 */ /* 0x000ee20000100800 */
[----:B------:R-:W-:Y:S03]  /*4680*/  UISETP.LT.AND UP0, UPT, UR15, UR9, UP0 ;  /* 0x000000090f00728c */ /* 0x000fe60008701270 */
[----:B------:R-:W4:Y:S03]  /*4690*/  LDL R243, [R1+0x4] ;  /* 0x0000040001f37983 */ /* 0x000f260000100800 */
[----:B------:R-:W-:Y:S01]  /*46a0*/  PLOP3.LUT P0, PT, PT, PT, UP0, 0x80, 0x0 ;  /* 0x000000000000781c */ /* 0x000fe20003f0f008 */
[----:B------:R-:W-:Y:S04]  /*46b0*/  DEPBAR.LE SB0, 0x0 ;  /* 0x000080000000791a */ /* 0x000fe80000000000 */
[----:B------:R-:W-:Y:S06]  /*46c0*/  BAR.SYNC.DEFER_BLOCKING 0x0 ;  /* 0x0000000000007b1d */ /* 0x000fec0000010000 */
[----:B------:R-:W-:Y:S08]  /*46d0*/  LDSM.16.M88.4 R32, [R220] ;  /* 0x00000000dc20783b */ /* 0x000ff00000000200 */
[----:B------:R-:W2:Y:S08]  /*46e0*/  LDSM.16.M88.4 R16, [R222+0x9000] ;  /* 0x00900000de10783b */ /* 0x000eb00000000200 */
[----:B------:R-:W1:Y:S08]  /*46f0*/  LDSM.16.M88.4 R28, [R220+0x800] ;  /* 0x00080000dc1c783b */ /* 0x000e700000000200 */
[----:B------:R-:W1:Y:S08]  /*4700*/  LDSM.16.M88.4 R132, [R222+0x9400] ;  /* 0x00940000de84783b */ /* 0x000e700000000200 */
[----:B------:R-:W-:Y:S08]  /*4710*/  LDSM.16.M88.4 R136, [R0] ;  /* 0x000000000088783b */ /* 0x000ff00000000200 */
[----:B------:R-:W1:Y:S01]  /*4720*/  LDSM.16.M88.4 R140, [R223+0x9000] ;  /* 0x00900000df8c783b */ /* 0x000e620000000200 */
[-C--:B--2---:R-:W-:Y:S07]  /*4730*/  HMMA.16816.F32 R4, R32, R16.reuse, RZ ;  /* 0x000000102004723c */ /* 0x084fee00000018ff */
[----:B------:R-:W2:Y:S01]  /*4740*/  LDSM.16.M88.4 R144, [R0+0x800] ;  /* 0x000800000090783b */ /* 0x000ea20000000200 */
[C---:B-1----:R-:W-:Y:S07]  /*4750*/  HMMA.16816.F32 R8, R28.reuse, R16, RZ ;  /* 0x000000101c08723c */ /* 0x042fee00000018ff */
[----:B------:R-:W1:Y:S01]  /*4760*/  LDSM.16.M88.4 R148, [R223+0x9400] ;  /* 0x00940000df94783b */ /* 0x000e620000000200 */
[-C--:B------:R-:W-:Y:S07]  /*4770*/  HMMA.16816.F32 R12, R28, R18.reuse, RZ ;  /* 0x000000121c0c723c */ /* 0x080fee00000018ff */
[----:B------:R-:W-:Y:S01]  /*4780*/  LDSM.16.M88.4 R152, [R220+0x1000] ;  /* 0x00100000dc98783b */ /* 0x000fe20000000200 */
[C---:B------:R-:W-:Y:S07]  /*4790*/  HMMA.16816.F32 R16, R32.reuse, R18, RZ ;  /* 0x000000122010723c */ /* 0x040fee00000018ff */
[----:B------:R-:W1:Y:S01]  /*47a0*/  LDSM.16.M88.4 R156, [R222+0xb000] ;  /* 0x00b00000de9c783b */ /* 0x000e620000000200 */
[-C--:B------:R-:W-:Y:S06]  /*47b0*/  HMMA.16816.F32 R20, R32, R132.reuse, RZ ;  /* 0x000000842014723c */ /* 0x080fec00000018ff */
[C---:B------:R-:W-:Y:S01]  /*47c0*/  HMMA.16816.F32 R24, R28.reuse, R132, RZ ;  /* 0x000000841c18723c */ /* 0x040fe200000018ff */
[----:B-----5:R-:W1:Y:S05]  /*47d0*/  LDSM.16.M88.4 R160, [R220+0x1800] ;  /* 0x00180000dca0783b */ /* 0x020e6a0000000200 */
[-C--:B------:R-:W-:Y:S03]  /*47e0*/  HMMA.16816.F32 R28, R28, R134.reuse, RZ ;  /* 0x000000861c1c723c */ /* 0x080fe600000018ff */
[----:B------:R-:W1:Y:S03]  /*47f0*/  LDSM.16.M88.4 R164, [R222+0xb400] ;  /* 0x00b40000dea4783b */ /* 0x000e660000000200 */
[----:B------:R-:W-:Y:S05]  /*4800*/  HMMA.16816.F32 R32, R32, R134, RZ ;  /* 0x000000862020723c */ /* 0x000fea00000018ff */
[----:B------:R-:W-:Y:S01]  /*4810*/  LDSM.16.M88.4 R132, [R0+0x1000] ;  /* 0x001000000084783b */ /* 0x000fe20000000200 */
[-C--:B------:R-:W-:Y:S06]  /*4820*/  HMMA.16816.F32 R4, R136, R140.reuse, R4 ;  /* 0x0000008c8804723c */ /* 0x080fec0000001804 */
[C---:B--2---:R-:W-:Y:S01]  /*4830*/  HMMA.16816.F32 R8, R144.reuse, R140, R8 ;  /* 0x0000008c9008723c */ /* 0x044fe20000001808 */
[----:B------:R-:W-:Y:S05]  /*4840*/  LDSM.16.M88.4 R168, [R0+0x1800] ;  /* 0x0018000000a8783b */ /* 0x000fea0000000200 */
[-C--:B------:R-:W-:Y:S06]  /*4850*/  HMMA.16816.F32 R12, R144, R142.reuse, R12 ;  /* 0x0000008e900c723c */ /* 0x080fec000000180c */
[C---:B------:R-:W-:Y:S01]  /*4860*/  HMMA.16816.F32 R16, R136.reuse, R142, R16 ;  /* 0x0000008e8810723c */ /* 0x040fe20000001810 */
[----:B------:R-:W2:Y:S05]  /*4870*/  LDSM.16.M88.4 R140, [R223+0xb000] ;  /* 0x00b00000df8c783b */ /* 0x000eaa0000000200 */
[-C--:B-1----:R-:W-:Y:S06]  /*4880*/  HMMA.16816.F32 R20, R136, R148.reuse, R20 ;  /* 0x000000948814723c */ /* 0x082fec0000001814 */
[C---:B------:R-:W-:Y:S06]  /*4890*/  HMMA.16816.F32 R24, R144.reuse, R148, R24 ;  /* 0x000000949018723c */ /* 0x040fec0000001818 */
[-C--:B------:R-:W-:Y:S01]  /*48a0*/  HMMA.16816.F32 R28, R144, R150.reuse, R28 ;  /* 0x00000096901c723c */ /* 0x080fe2000000181c */
[----:B------:R-:W1:Y:S05]  /*48b0*/  LDSM.16.M88.4 R144, [R223+0xb400] ;  /* 0x00b40000df90783b */ /* 0x000e6a0000000200 */
[----:B------:R-:W-:Y:S03]  /*48c0*/  HMMA.16816.F32 R32, R136, R150, R32 ;  /* 0x000000968820723c */ /* 0x000fe60000001820 */
[----:B------:R-:W-:Y:S03]  /*48d0*/  LDSM.16.M88.4 R136, [R220+0x2000] ;  /* 0x00200000dc88783b */ /* 0x000fe60000000200 */
[-C--:B------:R-:W-:Y:S05]  /*48e0*/  HMMA.16816.F32 R4, R152, R156.reuse, R4 ;  /* 0x0000009c9804723c */ /* 0x080fea0000001804 */
[----:B------:R-:W1:Y:S01]  /*48f0*/  LDSM.16.M88.4 R148, [R222+0xd000] ;  /* 0x00d00000de94783b */ /* 0x000e620000000200 */
[C---:B------:R-:W-:Y:S06]  /*4900*/  HMMA.16816.F32 R8, R160.reuse, R156, R8 ;  /* 0x0000009ca008723c */ /* 0x040fec0000001808 */
[-C--:B------:R-:W-:Y:S06]  /*4910*/  HMMA.16816.F32 R12, R160, R158.reuse, R12 ;  /* 0x0000009ea00c723c */ /* 0x080fec000000180c */
[C---:B------:R-:W-:Y:S01]  /*4920*/  HMMA.16816.F32 R16, R152.reuse, R158, R16 ;  /* 0x0000009e9810723c */ /* 0x040fe20000001810 */
[----:B------:R-:W1:Y:S05]  /*4930*/  LDSM.16.M88.4 R156, [R220+0x2800] ;  /* 0x00280000dc9c783b */ /* 0x000e6a0000000200 */
[-C--:B------:R-:W-:Y:S06]  /*4940*/  HMMA.16816.F32 R20, R152, R164.reuse, R20 ;  /* 0x000000a49814723c */ /* 0x080fec0000001814 */
[C---:B------:R-:W-:Y:S06]  /*4950*/  HMMA.16816.F32 R24, R160.reuse, R164, R24 ;  /* 0x000000a4a018723c */ /* 0x040fec0000001818 */
[-C--:B------:R-:W-:Y:S01]  /*4960*/  HMMA.16816.F32 R28, R160, R166.reuse, R28 ;  /* 0x000000a6a01c723c */ /* 0x080fe2000000181c */
[----:B------:R-:W4:Y:S05]  /*4970*/  LDSM.16.M88.4 R160, [R222+0xd400] ;  /* 0x00d40000dea0783b */ /* 0x000f2a0000000200 */
[----:B------:R-:W-:Y:S03]  /*4980*/  HMMA.16816.F32 R32, R152, R166, R32 ;  /* 0x000000a69820723c */ /* 0x000fe60000001820 */
[----:B------:R-:W-:Y:S03]  /*4990*/  LDSM.16.M88.4 R152, [R223+0xd000] ;  /* 0x00d00000df98783b */ /* 0x000fe60000000200 */
[-C--:B--2---:R-:W-:Y:S06]  /*49a0*/  HMMA.16816.F32 R4, R132, R140.reuse, R4 ;  /* 0x0000008c8404723c */ /* 0x084fec0000001804 */
[C---:B------:R-:W-:Y:S06]  /*49b0*/  HMMA.16816.F32 R8, R168.reuse, R140, R8 ;  /* 0x0000008ca808723c */ /* 0x040fec0000001808 */
[-C--:B------:R-:W-:Y:S06]  /*49c0*/  HMMA.16816.F32 R12, R168, R142.reuse, R12 ;  /* 0x0000008ea80c723c */ /* 0x080fec000000180c */
[C---:B------:R-:W-:Y:S01]  /*49d0*/  HMMA.16816.F32 R16, R132.reuse, R142, R16 ;  /* 0x0000008e8410723c */ /* 0x040fe20000001810 */
[----:B------:R-:W2:Y:S05]  /*49e0*/  LDSM.16.M88.4 R140, [R0+0x2000] ;  /* 0x00200000008c783b */ /* 0x000eaa0000000200 */
[-C--:B-1----:R-:W-:Y:S06]  /*49f0*/  HMMA.16816.F32 R20, R132, R144.reuse, R20 ;  /* 0x000000908414723c */ /* 0x082fec0000001814 */
[C---:B------:R-:W-:Y:S06]  /*4a00*/  HMMA.16816.F32 R24, R168.reuse, R144, R24 ;  /* 0x00000090a818723c */ /* 0x040fec0000001818 */
[-C--:B------:R-:W-:Y:S06]  /*4a10*/  HMMA.16816.F32 R28, R168, R146.reuse, R28 ;  /* 0x00000092a81c723c */ /* 0x080fec000000181c */
[----:B------:R-:W-:Y:S01]  /*4a20*/  HMMA.16816.F32 R32, R132, R146, R32 ;  /* 0x000000928420723c */ /* 0x000fe20000001820 */
[----:B------:R1:W2:Y:S05]  /*4a30*/  LDSM.16.M88.4 R132, [R0+0x2800] ;  /* 0x002800000084783b */ /* 0x0002aa0000000200 */
[-C--:B------:R-:W-:Y:S06]  /*4a40*/  HMMA.16816.F32 R4, R136, R148.reuse, R4 ;  /* 0x000000948804723c */ /* 0x080fec0000001804 */
[C---:B------:R-:W-:Y:S06]  /*4a50*/  HMMA.16816.F32 R8, R156.reuse, R148, R8 ;  /* 0x000000949c08723c */ /* 0x040fec0000001808 */
[-C--:B------:R-:W-:Y:S01]  /*4a60*/  HMMA.16816.F32 R12, R156, R150.reuse, R12 ;  /* 0x000000969c0c723c */ /* 0x080fe2000000180c */
[----:B------:R-:W-:Y:S05]  /*4a70*/  IMAD.MOV.U32 R148, RZ, RZ, 0x28 ;  /* 0x00000028ff947424 */ /* 0x000fea00078e00ff */
[C---:B------:R-:W-:Y:S01]  /*4a80*/  HMMA.16816.F32 R16, R136.reuse, R150, R16 ;  /* 0x000000968810723c */ /* 0x040fe20000001810 */
[----:B-1----:R-:W-:Y:S03]  /*4a90*/  IMAD.U32 R0, RZ, RZ, UR38 ;  /* 0x00000026ff007e24 */ /* 0x002fe6000f8e00ff */
[----:B---3--:R-:W-:Y:S01]  /*4aa0*/  FSETP.NEU.FTZ.AND P1, PT, R244, -INF , PT ;  /* 0xff800000f400780b */ /* 0x008fe20003f3d000 */
[----:B----4-:R-:W-:Y:S01]  /*4ab0*/  @!P0 IMAD R0, R0, 0x80, R245 ;  /* 0x0000008000008824 */ /* 0x010fe200078e02f5 */
[-C--:B------:R-:W-:Y:S05]  /*4ac0*/  HMMA.16816.F32 R20, R136, R160.reuse, R20 ;  /* 0x000000a08814723c */ /* 0x080fea0000001814 */
[----:B------:R-:W-:Y:S01]  /*4ad0*/  @!P0 VIADD R147, R0, 0x1 ;  /* 0x0000000100938836 */ /* 0x000fe20000000000 */
[C---:B------:R-:W-:Y:S05]  /*4ae0*/  HMMA.16816.F32 R24, R156.reuse, R160, R24 ;  /* 0x000000a09c18723c */ /* 0x040fea0000001818 */
[----:B------:R-:W-:Y:S01]  /*4af0*/  FMUL.FTZ R145, R244, 1.4426950216293334961 ;  /* 0x3fb8aa3bf4917820 */ /* 0x000fe20000410000 */
[-C--:B------:R-:W-:Y:S01]  /*4b00*/  HMMA.16816.F32 R28, R156, R162.reuse, R28 ;  /* 0x000000a29c1c723c */ /* 0x080fe2000000181c */
[----:B------:R-:W-:Y:S04]  /*4b10*/  IMAD.MOV.U32 R244, RZ, RZ, 0x8 ;  /* 0x00000008fff47424 */ /* 0x000fe800078e00ff */
[----:B------:R-:W-:Y:S01]  /*4b20*/  FSEL R145, R145, RZ, P1 ;  /* 0x000000ff91917208 */ /* 0x000fe20000800000 */
[----:B------:R-:W-:Y:S04]  /*4b30*/  HMMA.16816.F32 R32, R136, R162, R32 ;  /* 0x000000a28820723c */ /* 0x000fe80000001820 */
[C---:B------:R-:W-:Y:S02]  /*4b40*/  FSETP.NEU.FTZ.AND P1, PT, R243.reuse, -INF , PT ;  /* 0xff800000f300780b */ /* 0x040fe40003f3d000 */
[-C--:B--2---:R-:W-:Y:S05]  /*4b50*/  HMMA.16816.F32 R4, R140, R152.reuse, R4 ;  /* 0x000000988c04723c */ /* 0x084fea0000001804 */
[----:B------:R-:W-:Y:S01]  /*4b60*/  @!P0 VIADD R136, R246, UR8 ;  /* 0x00000008f6888c36 */ /* 0x000fe20008000000 */
[C---:B------:R-:W-:Y:S05]  /*4b70*/  HMMA.16816.F32 R8, R132.reuse, R152, R8 ;  /* 0x000000988408723c */ /* 0x040fea0000001808 */
[----:B------:R-:W-:Y:S01]  /*4b80*/  @!P0 VIMNMX R146, R136, UR9, PT ;  /* 0x0000000988928c48 */ /* 0x000fe2000bfe0100 */
[-C--:B------:R-:W-:Y:S03]  /*4b90*/  HMMA.16816.F32 R12, R132, R154.reuse, R12 ;  /* 0x0000009a840c723c */ /* 0x080fe6000000180c */
[----:B------:R-:W-:Y:S02]  /*4ba0*/  @!P0 ISETP.GE.AND P2, PT, R0, R146, PT ;  /* 0x000000920000820c */ /* 0x000fe40003f46270 */
[----:B------:R-:W-:Y:S01]  /*4bb0*/  FMUL.FTZ R139, R243, 1.4426950216293334961 ;  /* 0x3fb8aa3bf38b7820 */ /* 0x000fe20000410000 */
[C---:B------:R-:W-:Y:S01]  /*4bc0*/  HMMA.16816.F32 R16, R140.reuse, R154, R16 ;  /* 0x0000009a8c10723c */ /* 0x040fe20000001810 */
[----:B------:R-:W-:Y:S04]  /*4bd0*/  IMAD.MOV.U32 R243, RZ, RZ, 0x20 ;  /* 0x00000020fff37424 */ /* 0x000fe800078e00ff */
[----:B------:R-:W-:Y:S01]  /*4be0*/  @!P0 VIADDMNMX R144, R136, R244, UR9, PT ;  /* 0x0000000988908e46 */ /* 0x000fe2000b8001f4 */
[----:B-----5:R-:W-:Y:S01]  /*4bf0*/  FMUL.FTZ R137, R249, 1.4426950216293334961 ;  /* 0x3fb8aa3bf9897820 */ /* 0x020fe20000410000 */
[----:B------:R-:W-:Y:S02]  /*4c00*/  @!P0 FSEL R4, R4, -INF , !P2 ;  /* 0xff80000004048808 */ /* 0x000fe40005000000 */
[----:B------:R-:W-:Y:S02]  /*4c10*/  @!P0 ISETP.GE.AND P2, PT, R147, R146, PT ;  /* 0x000000929300820c */ /* 0x000fe40003f46270 */
[----:B------:R-:W-:Y:S01]  /*4c20*/  FSEL R139, R139, RZ, P1 ;  /* 0x000000ff8b8b7208 */ /* 0x000fe20000800000 */
[--C-:B------:R-:W-:Y:S01]  /*4c30*/  FFMA.FTZ R4, R4, UR10, -R145.reuse ;  /* 0x0000000a04047c23 */ /* 0x100fe20008010891 */
[----:B------:R-:W-:Y:S02]  /*4c40*/  @!P0 FSEL R5, R5, -INF , !P2 ;  /* 0xff80000005058808 */ /* 0x000fe40005000000 */
[-C--:B------:R-:W-:Y:S01]  /*4c50*/  @!P0 ISETP.GE.AND P2, PT, R0, R144.reuse, PT ;  /* 0x000000900000820c */ /* 0x080fe20003f46270 */
[----:B------:R1:W-:Y:S01]  /*4c60*/  MUFU.EX2 R244, R4 ;  /* 0x0000000400f47308 */ /* 0x0003e20000000800 */
[----:B------:R-:W-:Y:S01]  /*4c70*/  @!P0 ISETP.GE.AND P1, PT, R147, R144, PT ;  /* 0x000000909300820c */ /* 0x000fe20003f26270 */
[----:B------:R-:W-:Y:S01]  /*4c80*/  FFMA.FTZ R5, R5, UR10, -R145 ;  /* 0x0000000a05057c23 */ /* 0x000fe20008010891 */
[----:B------:R-:W-:Y:S02]  /*4c90*/  @!P0 VIADDMNMX R138, R136, R243, UR9, PT ;  /* 0x00000009888a8e46 */ /* 0x000fe4000b8001f3 */
[----:B------:R-:W-:Y:S02]  /*4ca0*/  @!P0 FSEL R6, R6, -INF , !P2 ;  /* 0xff80000006068808 */ /* 0x000fe40005000000 */
[----:B------:R-:W-:Y:S03]  /*4cb0*/  @!P0 FSEL R7, R7, -INF , !P1 ;  /* 0xff80000007078808 */ /* 0x000fe60004800000 */
[----:B------:R-:W-:Y:S01]  /*4cc0*/  MUFU.EX2 R170, R5 ;  /* 0x0000000500aa7308 */ /* 0x000fe20000000800 */
[-C--:B------:R-:W-:Y:S01]  /*4cd0*/  @!P0 ISETP.GE.AND P2, PT, R0, R138.reuse, PT ;  /* 0x0000008a0000820c */ /* 0x080fe20003f46270 */
[--C-:B------:R-:W-:Y:S01]  /*4ce0*/  FFMA.FTZ R6, R6, UR10, -R139.reuse ;  /* 0x0000000a06067c23 */ /* 0x100fe2000801088b */
[----:B------:R-:W-:Y:S01]  /*4cf0*/  FSETP.NEU.FTZ.AND P1, PT, R249, -INF , PT ;  /* 0xff800000f900780b */ /* 0x000fe20003f3d000 */
[----:B------:R-:W-:Y:S01]  /*4d00*/  FFMA.FTZ R7, R7, UR10, -R139 ;  /* 0x0000000a07077c23 */ /* 0x000fe2000801088b */
[----:B------:R-:W-:Y:S02]  /*4d10*/  @!P0 FSEL R8, R8, -INF , !P2 ;  /* 0xff80000008088808 */ /* 0x000fe40005000000 */
[----:B------:R-:W-:Y:S03]  /*4d20*/  FSEL R137, R137, RZ, P1 ;  /* 0x000000ff89897208 */ /* 0x000fe60000800000 */
[----:B------:R-:W-:Y:S01]  /*4d30*/  MUFU.EX2 R248, R6 ;  /* 0x0000000600f87308 */ /* 0x000fe20000000800 */
[----:B------:R-:W-:Y:S01]  /*4d40*/  @!P0 ISETP.GE.AND P1, PT, R147, R138, PT ;  /* 0x0000008a9300820c */ /* 0x000fe20003f26270 */
[----:B-1----:R-:W-:Y:S01]  /*4d50*/  FMUL.FTZ R4, R252, 1.4426950216293334961 ;  /* 0x3fb8aa3bfc047820 */ /* 0x002fe20000410000 */
[----:B------:R-:W-:Y:S01]  /*4d60*/  @!P0 VIADDMNMX R136, R136, R148, UR9, PT ;  /* 0x0000000988888e46 */ /* 0x000fe2000b800194 */
[--C-:B------:R-:W-:Y:S01]  /*4d70*/  FFMA.FTZ R8, R8, UR10, -R137.reuse ;  /* 0x0000000a08087c23 */ /* 0x100fe20008010889 */
[----:B------:R-:W-:Y:S02]  /*4d80*/  @!P0 FSEL R9, R9, -INF , !P1 ;  /* 0xff80000009098808 */ /* 0x000fe40004800000 */
[----:B------:R-:W-:Y:S03]  /*4d90*/  FSETP.NEU.FTZ.AND P1, PT, R252, -INF , PT ;  /* 0xff800000fc00780b */ /* 0x000fe60003f3d000 */
[----:B------:R1:W-:Y:S01]  /*4da0*/  MUFU.EX2 R157, R8 ;  /* 0x00000008009d7308 */ /* 0x0003e20000000800 */
[-C--:B------:R-:W-:Y:S01]  /*4db0*/  @!P0 ISETP.GE.AND P2, PT, R0, R136.reuse, PT ;  /* 0x000000880000820c */ /* 0x080fe20003f46270 */
[--C-:B------:R-:W-:Y:S03]  /*4dc0*/  FFMA.FTZ R9, R9, UR10, -R137.reuse ;  /* 0x0000000a09097c23 */ /* 0x100fe60008010889 */
[----:B------:R-:W-:Y:S05]  /*4dd0*/  @!P0 FSEL R10, R10, -INF , !P2 ;  /* 0xff8000000a0a8808 */ /* 0x000fea0005000000 */
[----:B------:R2:W-:Y:S10]  /*4de0*/  MUFU.EX2 R247, R7 ;  /* 0x0000000700f77308 */ /* 0x0005f40000000800 */
[----:B------:R3:W-:Y:S01]  /*4df0*/  MUFU.EX2 R156, R9 ;  /* 0x00000009009c7308 */ /* 0x0007e20000000800 */
[----:B-1----:R-:W-:Y:S02]  /*4e00*/  FSEL R8, R4, RZ, P1 ;  /* 0x000000ff04087208 */ /* 0x002fe40000800000 */
[----:B------:R-:W-:Y:S04]  /*4e10*/  @!P0 ISETP.GE.AND P1, PT, R147, R136, PT ;  /* 0x000000889300820c */ /* 0x000fe80003f26270 */
[----:B------:R-:W-:Y:S01]  /*4e20*/  @!P0 FSEL R11, R11, -INF , !P1 ;  /* 0xff8000000b0b8808 */ /* 0x000fe20004800000 */
[----:B--2---:R-:W1:Y:S04]  /*4e30*/  LDSM.16.M88.4 R4, [R223+0xd400] ;  /* 0x00d40000df04783b */ /* 0x004e680000000200 */
[--C-:B------:R-:W-:Y:S04]  /*4e40*/  FFMA.FTZ R11, R11, UR10, -R8.reuse ;  /* 0x0000000a0b0b7c23 */ /* 0x100fe80008010808 */
[----:B------:R-:W-:Y:S01]  /*4e50*/  MUFU.EX2 R160, R11 ;  /* 0x0000000b00a07308 */ /* 0x000fe20000000800 */
[--C-:B---3--:R-:W-:Y:S01]  /*4e60*/  FFMA.FTZ R9, R10, UR10, -R8.reuse ;  /* 0x0000000a0a097c23 */ /* 0x108fe20008010808 */
[----:B------:R-:W-:Y:S05]  /*4e70*/  @!P0 VIADD R10, R0, 0x8 ;  /* 0x00000008000a8836 */ /* 0x000fea0000000000 */
[-C--:B------:R-:W-:Y:S03]  /*4e80*/  @!P0 ISETP.GE.AND P1, PT, R10, R138.reuse, PT ;  /* 0x0000008a0a00820c */ /* 0x080fe60003f26270 */
[----:B------:R2:W-:Y:S01]  /*4e90*/  MUFU.EX2 R161, R9 ;  /* 0x0000000900a17308 */ /* 0x0005e20000000800 */
[----:B------:R-:W-:Y:S05]  /*4ea0*/  @!P0 FSEL R12, R12, -INF , !P1 ;  /* 0xff8000000c0c8808 */ /* 0x000fea0004800000 */
[--C-:B------:R-:W-:Y:S04]  /*4eb0*/  FFMA.FTZ R12, R12, UR10, -R137.reuse ;  /* 0x0000000a0c0c7c23 */ /* 0x100fe80008010889 */
[----:B------:R-:W-:Y:S01]  /*4ec0*/  MUFU.EX2 R155, R12 ;  /* 0x0000000c009b7308 */ /* 0x000fe20000000800 */
[----:B--2---:R-:W-:Y:S05]  /*4ed0*/  @!P0 VIADD R9, R0, 0x9 ;  /* 0x0000000900098836 */ /* 0x004fea0000000000 */
[----:B------:R-:W-:Y:S01]  /*4ee0*/  @!P0 ISETP.GE.AND P1, PT, R9, R138, PT ;  /* 0x0000008a0900820c */ /* 0x000fe20003f26270 */
[-C--:B-1----:R-:W-:Y:S03]  /*4ef0*/  HMMA.16816.F32 R20, R140, R4.reuse, R20 ;  /* 0x000000048c14723c */ /* 0x082fe60000001814 */
[----:B------:R-:W-:Y:S02]  /*4f00*/  @!P0 FSEL R13, R13, -INF , !P1 ;  /* 0xff8000000d0d8808 */ /* 0x000fe40004800000 */
[-C--:B------:R-:W-:Y:S01]  /*4f10*/  @!P0 ISETP.GE.AND P1, PT, R10, R136.reuse, PT ;  /* 0x000000880a00820c */ /* 0x080fe20003f26270 */
[C---:B------:R-:W-:Y:S05]  /*4f20*/  HMMA.16816.F32 R24, R132.reuse, R4, R24 ;  /* 0x000000048418723c */ /* 0x040fea0000001818 */
[----:B------:R-:W-:Y:S01]  /*4f30*/  @!P0 FSEL R14, R14, -INF , !P1 ;  /* 0xff8000000e0e8808 */ /* 0x000fe20004800000 */
[-C--:B------:R-:W-:Y:S03]  /*4f40*/  HMMA.16816.F32 R28, R132, R6.reuse, R28 ;  /* 0x00000006841c723c */ /* 0x080fe6000000181c */
[----:B------:R-:W-:Y:S02]  /*4f50*/  @!P0 ISETP.GE.AND P1, PT, R9, R136, PT ;  /* 0x000000880900820c */ /* 0x000fe40003f26270 */
[----:B------:R-:W-:Y:S01]  /*4f60*/  @!P0 VIADD R4, R0, 0x18 ;  /* 0x0000001800048836 */ /* 0x000fe20000000000 */
[----:B------:R-:W-:Y:S01]  /*4f70*/  HMMA.16816.F32 R32, R140, R6, R32 ;  /* 0x000000068c20723c */ /* 0x000fe20000001820 */
[----:B------:R-:W2:Y:S04]  /*4f80*/  LDL R142, [R1+0x28] ;  /* 0x00002800018e7983 */ /* 0x000ea80000100800 */
[----:B------:R-:W-:Y:S01]  /*4f90*/  @!P0 FSEL R15, R15, -INF , !P1 ;  /* 0xff8000000f0f8808 */ /* 0x000fe20004800000 */
[----:B------:R-:W3:Y:S01]  /*4fa0*/  LDL R143, [R1+0x20] ;  /* 0x00002000018f7983 */ /* 0x000ee20000100800 */
[-C--:B------:R-:W-:Y:S01]  /*4fb0*/  @!P0 ISETP.GE.AND P1, PT, R10, R146.reuse, PT ;  /* 0x000000920a00820c */ /* 0x080fe20003f26270 */
[----:B------:R-:W-:Y:S03]  /*4fc0*/  FFMA.FTZ R13, R13, UR10, -R137 ;  /* 0x0000000a0d0d7c23 */ /* 0x000fe60008010889 */
[----:B------:R-:W-:Y:S01]  /*4fd0*/  @!P0 FSEL R16, R16, -INF , !P1 ;  /* 0xff80000010108808 */ /* 0x000fe20004800000 */
[--C-:B------:R-:W-:Y:S01]  /*4fe0*/  FFMA.FTZ R14, R14, UR10, -R8.reuse ;  /* 0x0000000a0e0e7c23 */ /* 0x100fe20008010808 */
[----:B------:R-:W-:Y:S01]  /*4ff0*/  @!P0 ISETP.GE.AND P1, PT, R9, R146, PT ;  /* 0x000000920900820c */ /* 0x000fe20003f26270 */
[--C-:B------:R-:W-:Y:S01]  /*5000*/  FFMA.FTZ R15, R15, UR10, -R8.reuse ;  /* 0x0000000a0f0f7c23 */ /* 0x100fe20008010808 */
[----:B------:R-:W1:Y:S01]  /*5010*/  MUFU.EX2 R154, R13 ;  /* 0x0000000d009a7308 */ /* 0x000e620000000800 */
[--C-:B------:R-:W-:Y:S01]  /*5020*/  FFMA.FTZ R16, R16, UR10, -R145.reuse ;  /* 0x0000000a10107c23 */ /* 0x100fe20008010891 */
[----:B------:R-:W-:Y:S02]  /*5030*/  @!P0 FSEL R17, R17, -INF , !P1 ;  /* 0xff80000011118808 */ /* 0x000fe40004800000 */
[-C--:B------:R-:W-:Y:S01]  /*5040*/  @!P0 ISETP.GE.AND P1, PT, R10, R144.reuse, PT ;  /* 0x000000900a00820c */ /* 0x080fe20003f26270 */
[----:B------:R-:W-:Y:S02]  /*5050*/  @!P0 VIADD R10, R0, 0x10 ;  /* 0x00000010000a8836 */ /* 0x000fe40000000000 */
[----:B------:R-:W-:Y:S01]  /*5060*/  FFMA.FTZ R17, R17, UR10, -R145 ;  /* 0x0000000a11117c23 */ /* 0x000fe20008010891 */
[----:B------:R-:W-:Y:S02]  /*5070*/  @!P0 FSEL R18, R18, -INF , !P1 ;  /* 0xff80000012128808 */ /* 0x000fe40004800000 */
[----:B------:R-:W-:Y:S01]  /*5080*/  MUFU.EX2 R169, R16 ;  /* 0x0000001000a97308 */ /* 0x000fe20000000800 */
[----:B------:R-:W-:Y:S01]  /*5090*/  @!P0 ISETP.GE.AND P1, PT, R9, R144, PT ;  /* 0x000000900900820c */ /* 0x000fe20003f26270 */
[C---:B------:R-:W-:Y:S02]  /*50a0*/  @!P0 VIADD R9, R0.reuse, 0x11 ;  /* 0x0000001100098836 */ /* 0x040fe40000000000 */
[----:B------:R-:W-:Y:S01]  /*50b0*/  @!P0 VIADD R0, R0, 0x19 ;  /* 0x0000001900008836 */ /* 0x000fe20000000000 */
[----:B------:R-:W-:Y:S01]  /*50c0*/  @!P0 FSEL R19, R19, -INF , !P1 ;  /* 0xff80000013138808 */ /* 0x000fe20004800000 */
[--C-:B------:R-:W-:Y:S01]  /*50d0*/  FFMA.FTZ R18, R18, UR10, -R139.reuse ;  /* 0x0000000a12127c23 */ /* 0x100fe2000801088b */
[-C--:B------:R-:W-:Y:S03]  /*50e0*/  @!P0 ISETP.GE.AND P1, PT, R10, R146.reuse, PT ;  /* 0x000000920a00820c */ /* 0x080fe60003f26270 */
[----:B------:R-:W4:Y:S01]  /*50f0*/  MUFU.EX2 R168, R17 ;  /* 0x0000001100a87308 */ /* 0x000f220000000800 */
[----:B-1----:R-:W-:Y:S01]  /*5100*/  F2FP.F16.F32.PACK_AB R7, R154, R155 ;  /* 0x0000009b9a07723e */ /* 0x002fe200000000ff */
[----:B------:R-:W-:Y:S01]  /*5110*/  FFMA.FTZ R19, R19, UR10, -R139 ;  /* 0x0000000a13137c23 */ /* 0x000fe2000801088b */
[----:B------:R-:W-:Y:S02]  /*5120*/  @!P0 FSEL R20, R20, -INF , !P1 ;  /* 0xff80000014148808 */ /* 0x000fe40004800000 */
[----:B------:R-:W-:Y:S05]  /*5130*/  @!P0 ISETP.GE.AND P1, PT, R9, R146, PT ;  /* 0x000000920900820c */ /* 0x000fea0003f26270 */
[----:B------:R-:W-:Y:S01]  /*5140*/  MUFU.EX2 R246, R18 ;  /* 0x0000001200f67308 */ /* 0x000fe20000000800 */
[----:B------:R-:W-:Y:S01]  /*5150*/  @!P0 FSEL R21, R21, -INF , !P1 ;  /* 0xff80000015158808 */ /* 0x000fe20004800000 */
[--C-:B------:R-:W-:Y:S01]  /*5160*/  FFMA.FTZ R20, R20, UR10, -R145.reuse ;  /* 0x0000000a14147c23 */ /* 0x100fe20008010891 */
[-C--:B------:R-:W-:Y:S03]  /*5170*/  @!P0 ISETP.GE.AND P1, PT, R10, R144.reuse, PT ;  /* 0x000000900a00820c */ /* 0x080fe60003f26270 */
[----:B------:R-:W-:Y:S01]  /*5180*/  FFMA.FTZ R21, R21, UR10, -R145 ;  /* 0x0000000a15157c23 */ /* 0x000fe20008010891 */
[----:B------:R-:W-:Y:S03]  /*5190*/  @!P0 FSEL R22, R22, -INF , !P1 ;  /* 0xff80000016168808 */ /* 0x000fe60004800000 */
[----:B------:R-:W1:Y:S01]  /*51a0*/  MUFU.EX2 R245, R19 ;  /* 0x0000001300f57308 */ /* 0x000e620000000800 */
[----:B------:R-:W-:Y:S02]  /*51b0*/  @!P0 ISETP.GE.AND P1, PT, R9, R144, PT ;  /* 0x000000900900820c */ /* 0x000fe40003f26270 */
[----:B----4-:R-:W-:Y:S01]  /*51c0*/  F2FP.F16.F32.PACK_AB R6, R168, R169 ;  /* 0x000000a9a806723e */ /* 0x010fe200000000ff */
[--C-:B------:R-:W-:Y:S01]  /*51d0*/  FFMA.FTZ R22, R22, UR10, -R139.reuse ;  /* 0x0000000a16167c23 */ /* 0x100fe2000801088b */
[----:B------:R-:W-:Y:S02]  /*51e0*/  @!P0 FSEL R23, R23, -INF , !P1 ;  /* 0xff80000017178808 */ /* 0x000fe40004800000 */
[-C--:B------:R-:W-:Y:S03]  /*51f0*/  @!P0 ISETP.GE.AND P1, PT, R10, R138.reuse, PT ;  /* 0x0000008a0a00820c */ /* 0x080fe60003f26270 */
[----:B------:R-:W-:Y:S01]  /*5200*/  MUFU.EX2 R159, R14 ;  /* 0x0000000e009f7308 */ /* 0x000fe20000000800 */
[----:B------:R-:W-:Y:S01]  /*5210*/  FFMA.FTZ R23, R23, UR10, -R139 ;  /* 0x0000000a17177c23 */ /* 0x000fe2000801088b */
[----:B------:R-:W-:Y:S02]  /*5220*/  @!P0 FSEL R24, R24, -INF , !P1 ;  /* 0xff80000018188808 */ /* 0x000fe40004800000 */
[----:B------:R-:W-:Y:S06]  /*5230*/  @!P0 ISETP.GE.AND P1, PT, R9, R138, PT ;  /* 0x0000008a0900820c */ /* 0x000fec0003f26270 */
[----:B------:R-:W4:Y:S01]  /*5240*/  MUFU.EX2 R158, R15 ;  /* 0x0000000f009e7308 */ /* 0x000f220000000800 */
[----:B------:R-:W-:Y:S01]  /*5250*/  @!P0 FSEL R25, R25, -INF , !P1 ;  /* 0xff80000019198808 */ /* 0x000fe20004800000 */
[--C-:B------:R-:W-:Y:S01]  /*5260*/  FFMA.FTZ R24, R24, UR10, -R137.reuse ;  /* 0x0000000a18187c23 */ /* 0x100fe20008010889 */
[----:B------:R-:W-:Y:S02]  /*5270*/  @!P0 ISETP.GE.AND P1, PT, R10, R136, PT ;  /* 0x000000880a00820c */ /* 0x000fe40003f26270 */
[----:B-1----:R-:W-:Y:S01]  /*5280*/  F2FP.F16.F32.PACK_AB R5, R245, R246 ;  /* 0x000000f6f505723e */ /* 0x002fe200000000ff */
[--C-:B------:R-:W-:Y:S01]  /*5290*/  FFMA.FTZ R25, R25, UR10, -R137.reuse ;  /* 0x0000000a19197c23 */ /* 0x100fe20008010889 */
[----:B------:R-:W-:Y:S03]  /*52a0*/  @!P0 FSEL R26, R26, -INF , !P1 ;  /* 0xff8000001a1a8808 */ /* 0x000fe60004800000 */
[----:B------:R-:W-:Y:S01]  /*52b0*/  MUFU.EX2 R167, R20 ;  /* 0x0000001400a77308 */ /* 0x000fe20000000800 */
[----:B------:R-:W-:Y:S01]  /*52c0*/  @!P0 ISETP.GE.AND P1, PT, R9, R136, PT ;  /* 0x000000880900820c */ /* 0x000fe20003f26270 */
[--C-:B------:R-:W-:Y:S03]  /*52d0*/  FFMA.FTZ R26, R26, UR10, -R8.reuse ;  /* 0x0000000a1a1a7c23 */ /* 0x100fe60008010808 */
[----:B------:R-:W-:Y:S02]  /*52e0*/  @!P0 FSEL R27, R27, -INF , !P1 ;  /* 0xff8000001b1b8808 */ /* 0x000fe40004800000 */
[-C--:B------:R-:W-:Y:S03]  /*52f0*/  @!P0 ISETP.GE.AND P1, PT, R4, R138.reuse, PT ;  /* 0x0000008a0400820c */ /* 0x080fe60003f26270 */
[----:B------:R-:W1:Y:S01]  /*5300*/  MUFU.EX2 R166, R21 ;  /* 0x0000001500a67308 */ /* 0x000e620000000800 */
[--C-:B------:R-:W-:Y:S01]  /*5310*/  FFMA.FTZ R27, R27, UR10, -R8.reuse ;  /* 0x0000000a1b1b7c23 */ /* 0x100fe20008010808 */
[----:B------:R-:W-:Y:S02]  /*5320*/  @!P0 FSEL R28, R28, -INF , !P1 ;  /* 0xff8000001c1c8808 */ /* 0x000fe40004800000 */
[----:B------:R-:W-:Y:S06]  /*5330*/  @!P0 ISETP.GE.AND P1, PT, R0, R138, PT ;  /* 0x0000008a0000820c */ /* 0x000fec0003f26270 */
[----:B------:R-:W-:Y:S01]  /*5340*/  MUFU.EX2 R243, R22 ;  /* 0x0000001600f37308 */ /* 0x000fe20000000800 */
[----:B------:R-:W-:Y:S01]  /*5350*/  @!P0 FSEL R29, R29, -INF , !P1 ;  /* 0xff8000001d1d8808 */ /* 0x000fe20004800000 */
[--C-:B------:R-:W-:Y:S01]  /*5360*/  FFMA.FTZ R28, R28, UR10, -R137.reuse ;  /* 0x0000000a1c1c7c23 */ /* 0x100fe20008010889 */
[----:B------:R-:W-:Y:S03]  /*5370*/  @!P0 ISETP.GE.AND P1, PT, R4, R136, PT ;  /* 0x000000880400820c */ /* 0x000fe60003f26270 */
[----:B------:R-:W-:Y:S01]  /*5380*/  FFMA.FTZ R137, R29, UR10, -R137 ;  /* 0x0000000a1d897c23 */ /* 0x000fe20008010889 */
[----:B------:R-:W-:Y:S03]  /*5390*/  @!P0 FSEL R30, R30, -INF , !P1 ;  /* 0xff8000001e1e8808 */ /* 0x000fe60004800000 */
[----:B------:R-:W1:Y:S01]  /*53a0*/  MUFU.EX2 R171, R23 ;  /* 0x0000001700ab7308 */ /* 0x000e620000000800 */
[-C--:B------:R-:W-:Y:S01]  /*53b0*/  @!P0 ISETP.GE.AND P1, PT, R4, R146.reuse, PT ;  /* 0x000000920400820c */ /* 0x080fe20003f26270 */
[--C-:B------:R-:W-:Y:S03]  /*53c0*/  FFMA.FTZ R30, R30, UR10, -R8.reuse ;  /* 0x0000000a1e1e7c23 */ /* 0x100fe60008010808 */
[----:B------:R-:W-:Y:S02]  /*53d0*/  @!P0 FSEL R32, R32, -INF , !P1 ;  /* 0xff80000020208808 */ /* 0x000fe40004800000 */
[----:B------:R-:W-:Y:S03]  /*53e0*/  @!P0 ISETP.GE.AND P1, PT, R0, R146, PT ;  /* 0x000000920000820c */ /* 0x000fe60003f26270 */
[----:B------:R-:W-:Y:S01]  /*53f0*/  MUFU.EX2 R151, R24 ;  /* 0x0000001800977308 */ /* 0x000fe20000000800 */
[--C-:B------:R-:W-:Y:S01]  /*5400*/  FFMA.FTZ R32, R32, UR10, -R145.reuse ;  /* 0x0000000a20207c23 */ /* 0x100fe20008010891 */
[----:B------:R-:W-:Y:S02]  /*5410*/  @!P0 FSEL R33, R33, -INF , !P1 ;  /* 0xff80000021218808 */ /* 0x000fe40004800000 */
[----:B------:R-:W-:Y:S02]  /*5420*/  @!P0 ISETP.GE.AND P1, PT, R4, R144, PT ;  /* 0x000000900400820c */ /* 0x000fe40003f26270 */
[----:B------:R-:W-:Y:S01]  /*5430*/  F2FP.F16.F32.PACK_AB R4, R170, R244 ;  /* 0x000000f4aa04723e */ /* 0x000fe200000000ff */
[----:B------:R-:W-:Y:S01]  /*5440*/  FFMA.FTZ R145, R33, UR10, -R145 ;  /* 0x0000000a21917c23 */ /* 0x000fe20008010891 */
[----:B------:R-:W-:Y:S02]  /*5450*/  @!P0 FSEL R34, R34, -INF , !P1 ;  /* 0xff80000022228808 */ /* 0x000fe40004800000 */
[----:B------:R-:W-:Y:S01]  /*5460*/  MUFU.EX2 R163, R32 ;  /* 0x0000002000a37308 */ /* 0x000fe20000000800 */
[----:B------:R-:W-:Y:S01]  /*5470*/  @!P0 ISETP.GE.AND P1, PT, R0, R144, PT ;  /* 0x000000900000820c */ /* 0x000fe20003f26270 */
[----:B------:R4:W-:Y:S01]  /*5480*/  STS [R235+0x13000], R4 ;  /* 0x01300004eb007388 */ /* 0x0009e20000000800 */
[--C-:B------:R-:W-:Y:S02]  /*5490*/  FFMA.FTZ R34, R34, UR10, -R139.reuse ;  /* 0x0000000a22227c23 */ /* 0x100fe4000801088b */
[----:B------:R-:W-:Y:S02]  /*54a0*/  @!P0 FSEL R35, R35, -INF , !P1 ;  /* 0xff80000023238808 */ /* 0x000fe40004800000 */
[----:B------:R-:W-:Y:S03]  /*54b0*/  @!P0 ISETP.GE.AND P1, PT, R0, R136, PT ;  /* 0x000000880000820c */ /* 0x000fe60003f26270 */
[----:B------:R-:W1:Y:S01]  /*54c0*/  MUFU.EX2 R162, R145 ;  /* 0x0000009100a27308 */ /* 0x000e620000000800 */
[----:B------:R-:W-:Y:S01]  /*54d0*/  F2FP.F16.F32.PACK_AB R0, R247, R248 ;  /* 0x000000f8f700723e */ /* 0x000fe200000000ff */
[----:B------:R-:W-:Y:S01]  /*54e0*/  FFMA.FTZ R139, R35, UR10, -R139 ;  /* 0x0000000a238b7c23 */ /* 0x000fe2000801088b */
[----:B------:R-:W-:Y:S03]  /*54f0*/  @!P0 FSEL R31, R31, -INF , !P1 ;  /* 0xff8000001f1f8808 */ /* 0x000fe60004800000 */
[----:B------:R1:W-:Y:S04]  /*5500*/  STS [R235+0x13400], R0 ;  /* 0x01340000eb007388 */ /* 0x0003e80000000800 */
[----:B------:R-:W-:Y:S01]  /*5510*/  MUFU.EX2 R165, R34 ;  /* 0x0000002200a57308 */ /* 0x000fe20000000800 */
[----:B------:R-:W-:Y:S01]  /*5520*/  FFMA.FTZ R8, R31, UR10, -R8 ;  /* 0x0000000a1f087c23 */ /* 0x000fe20008010808 */
[----:B------:R1:W-:Y:S04]  /*5530*/  STS [R234+0x13000], R6 ;  /* 0x01300006ea007388 */ /* 0x0003e80000000800 */
[----:B------:R1:W-:Y:S04]  /*5540*/  STS [R234+0x13400], R5 ;  /* 0x01340005ea007388 */ /* 0x0003e80000000800 */
[----:B------:R-:W-:Y:S01]  /*5550*/  MUFU.EX2 R164, R139 ;  /* 0x0000008b00a47308 */ /* 0x000fe20000000800 */
[----:B----4-:R-:W-:Y:S05]  /*5560*/  F2FP.F16.F32.PACK_AB R4, R156, R157 ;  /* 0x0000009d9c04723e */ /* 0x010fea00000000ff */
[----:B------:R4:W-:Y:S04]  /*5570*/  STS [R235+0x14000], R4 ;  /* 0x01400004eb007388 */ /* 0x0009e80000000800 */
[----:B------:R-:W4:Y:S01]  /*5580*/  MUFU.EX2 R150, R25 ;  /* 0x0000001900967308 */ /* 0x000f220000000800 */
[----:B-1----:R-:W-:Y:S09]  /*5590*/  F2FP.F16.F32.PACK_AB R0, R160, R161 ;  /* 0x000000a1a000723e */ /* 0x002ff200000000ff */
[----:B------:R-:W-:Y:S01]  /*55a0*/  MUFU.EX2 R153, R26 ;  /* 0x0000001a00997308 */ /* 0x000fe20000000800 */
[----:B------:R-:W-:Y:S01]  /*55b0*/  F2FP.F16.F32.PACK_AB R6, R158, R159 ;  /* 0x0000009f9e06723e */ /* 0x000fe200000000ff */
[----:B------:R1:W-:Y:S01]  /*55c0*/  STS [R235+0x14400], R0 ;  /* 0x01440000eb007388 */ /* 0x0003e20000000800 */
[----:B------:R-:W-:Y:S03]  /*55d0*/  F2FP.F16.F32.PACK_AB R5, R166, R167 ;  /* 0x000000a7a605723e */ /* 0x000fe600000000ff */
[----:B------:R1:W-:Y:S04]  /*55e0*/  STS [R234+0x14000], R7 ;  /* 0x01400007ea007388 */ /* 0x0003e80000000800 */
[----:B------:R-:W1:Y:S01]  /*55f0*/  MUFU.EX2 R152, R27 ;  /* 0x0000001b00987308 */ /* 0x000e620000000800 */
[----:B------:R1:W-:Y:S04]  /*5600*/  STS [R234+0x14400], R6 ;  /* 0x01440006ea007388 */ /* 0x0003e80000000800 */
[----:B------:R1:W-:Y:S01]  /*5610*/  STS [R233+0x13000], R5 ;  /* 0x01300005e9007388 */ /* 0x0003e20000000800 */
[----:B----4-:R-:W-:Y:S04]  /*5620*/  F2FP.F16.F32.PACK_AB R4, R171, R243 ;  /* 0x000000f3ab04723e */ /* 0x010fe800000000ff */
[----:B------:R-:W-:Y:S01]  /*5630*/  MUFU.EX2 R148, R28 ;  /* 0x0000001c00947308 */ /* 0x000fe20000000800 */
[----:B------:R4:W-:Y:S09]  /*5640*/  STS [R233+0x13400], R4 ;  /* 0x01340004e9007388 */ /* 0x0009f20000000800 */
[----:B------:R-:W4:Y:S01]  /*5650*/  MUFU.EX2 R147, R137 ;  /* 0x0000008900937308 */ /* 0x000f220000000800 */
[----:B-1----:R-:W-:Y:S02]  /*5660*/  F2FP.F16.F32.PACK_AB R0, R162, R163 ;  /* 0x000000a3a200723e */ /* 0x002fe400000000ff */
[----:B------:R-:W-:Y:S03]  /*5670*/  F2FP.F16.F32.PACK_AB R7, R150, R151 ;  /* 0x000000979607723e */ /* 0x000fe600000000ff */
[----:B------:R1:W-:Y:S04]  /*5680*/  STS [R232+0x13000], R0 ;  /* 0x01300000e8007388 */ /* 0x0003e80000000800 */
[----:B------:R-:W-:Y:S01]  /*5690*/  MUFU.EX2 R149, R30 ;  /* 0x0000001e00957308 */ /* 0x000fe20000000800 */
[----:B------:R-:W-:Y:S02]  /*56a0*/  F2FP.F16.F32.PACK_AB R6, R152, R153 ;  /* 0x000000999806723e */ /* 0x000fe400000000ff */
[----:B------:R-:W-:Y:S07]  /*56b0*/  F2FP.F16.F32.PACK_AB R5, R164, R165 ;  /* 0x000000a5a405723e */ /* 0x000fee00000000ff */
[----:B------:R-:W1:Y:S01]  /*56c0*/  MUFU.EX2 R146, R8 ;  /* 0x0000000800927308 */ /* 0x000e620000000800 */
[----:B------:R-:W-:Y:S01]  /*56d0*/  STS [R232+0x13400], R5 ;  /* 0x01340005e8007388 */ /* 0x000fe20000000800 */
[----:B----4-:R-:W-:Y:S03]  /*56e0*/  F2FP.F16.F32.PACK_AB R4, R147, R148 ;  /* 0x000000949304723e */ /* 0x010fe600000000ff */
[----:B------:R-:W-:Y:S04]  /*56f0*/  STS [R233+0x14000], R7 ;  /* 0x01400007e9007388 */ /* 0x000fe80000000800 */
[----:B------:R-:W-:Y:S04]  /*5700*/  STS [R233+0x14400], R6 ;  /* 0x01440006e9007388 */ /* 0x000fe80000000800 */
[----:B------:R-:W-:Y:S01]  /*5710*/  STS [R232+0x14000], R4 ;  /* 0x01400004e8007388 */ /* 0x000fe20000000800 */
[----:B-1----:R-:W-:Y:S05]  /*5720*/  F2FP.F16.F32.PACK_AB R0, R146, R149 ;  /* 0x000000959200723e */ /* 0x002fea00000000ff */
[----:B------:R1:W-:Y:S04]  /*5730*/  STS [R232+0x14400], R0 ;  /* 0x01440000e8007388 */ /* 0x0003e80000000800 */
[----:B------:R-:W4:Y:S08]  /*5740*/  LDSM.16.M88.4 R32, [R221+UR4+0x6000] ;  /* 0x00600004dd20783b */ /* 0x000f300008000200 */
[----:B------:R-:W2:Y:S01]  /*5750*/  LDSM.16.M88.4 R28, [R221+UR4+0x6800] ;  /* 0x00680004dd1c783b */ /* 0x000ea20008000200 */
[----:B-1----:R-:W-:Y:S05]  /*5760*/  IMAD.U32 R0, RZ, RZ, UR4 ;  /* 0x00000004ff007e24 */ /* 0x002fea000f8e00ff */
[----:B------:R-:W-:Y:S05]  /*5770*/  IADD3 R0, R221, 0x6000, R0 ;  /* 0x00006000dd007810 */ /* 0x000fea0007ffe000 */
[----:B------:R-:W-:Y:S05]  /*5780*/  IMAD.IADD R0, R0, 0x1, R228 ;  /* 0x0000000100007824 */ /* 0x000fea00078e02e4 */
[----:B------:R-:W1:Y:S01]  /*5790*/  LDSM.16.M88.4 R132, [R0] ;  /* 0x000000000084783b */ /* 0x000e620000000200 */
[-C--:B----4-:R-:W-:Y:S07]  /*57a0*/  HMMA.16816.F32 R4, R32, R172.reuse, RZ ;  /* 0x000000ac2004723c */ /* 0x090fee00000018ff */
[----:B------:R-:W4:Y:S01]  /*57b0*/  LDSM.16.M88.4 R136, [R0+0x800] ;  /* 0x000800000088783b */ /* 0x000f220000000200 */
[C---:B--2---:R-:W-:Y:S06]  /*57c0*/  HMMA.16816.F32 R8, R28.reuse, R172, RZ ;  /* 0x000000ac1c08723c */ /* 0x044fec00000018ff */
[-C--:B------:R-:W-:Y:S06]  /*57d0*/  HMMA.16816.F32 R12, R28, R174.reuse, RZ ;  /* 0x000000ae1c0c723c */ /* 0x080fec00000018ff */
[C---:B------:R-:W-:Y:S06]  /*57e0*/  HMMA.16816.F32 R16, R32.reuse, R174, RZ ;  /* 0x000000ae2010723c */ /* 0x040fec00000018ff */
[-C--:B------:R-:W-:Y:S06]  /*57f0*/  HMMA.16816.F32 R20, R32, R176.reuse, RZ ;  /* 0x000000b02014723c */ /* 0x080fec00000018ff */
[C---:B------:R-:W-:Y:S06]  /*5800*/  HMMA.16816.F32 R24, R28.reuse, R176, RZ ;  /* 0x000000b01c18723c */ /* 0x040fec00000018ff */
[-C--:B------:R-:W-:Y:S01]  /*5810*/  HMMA.16816.F32 R28, R28, R178.reuse, RZ ;  /* 0x000000b21c1c723c */ /* 0x080fe200000018ff */
[----:B------:R-:W-:Y:S04]  /*5820*/  IADD3 R144, P0, R142, UR14, RZ ;  /* 0x0000000e8e907c10 */ /* 0x000fe8000ff1e0ff */
[----:B---3--:R-:W-:Y:S01]  /*5830*/  IADD3.X R145, R143, UR13, RZ, P0, !PT ;  /* 0x0000000d8f917c10 */ /* 0x008fe200087fe4ff */
[----:B------:R-:W-:Y:S01]  /*5840*/  HMMA.16816.F32 R32, R32, R178, RZ ;  /* 0x000000b22020723c */ /* 0x000fe200000018ff */
[----:B------:R-:W-:Y:S03]  /*5850*/  PLOP3.LUT P0, PT, PT, PT, UP3, 0x80, 0x0 ;  /* 0x000000000000781c */ /* 0x000fe60003f0f038 */
[----:B------:R-:W2:Y:S02]  /*5860*/  LDG.E R143, desc[UR6][R144.64] ;  /* 0x00000006908f7981 */ /* 0x000ea4000c1e1900 */
[-C--:B-1----:R-:W-:Y:S02]  /*5870*/  HMMA.16816.F32 R4, R132, R180.reuse, R4 ;  /* 0x000000b48404723c */ /* 0x082fe40000001804 */
[----:B------:R-:W3:Y:S04]  /*5880*/  LDG.E R142, desc[UR6][R144.64+0x20] ;  /* 0x00002006908e7981 */ /* 0x000ee8000c1e1900 */
[C---:B----4-:R-:W-:Y:S01]  /*5890*/  HMMA.16816.F32 R8, R136.reuse, R180, R8 ;  /* 0x000000b48808723c */ /* 0x050fe20000001808 */
[----:B------:R-:W5:Y:S04]  /*58a0*/  LDG.E R141, desc[UR6][R144.64+0x80] ;  /* 0x00008006908d7981 */ /* 0x000f68000c1e1900 */
[----:B------:R1:W5:Y:S01]  /*58b0*/  LDG.E R140, desc[UR6][R144.64+0xa0] ;  /* 0x0000a006908c7981 */ /* 0x000362000c1e1900 */
[-C--:B------:R-:W-:Y:S06]  /*58c0*/  HMMA.16816.F32 R12, R136, R182.reuse, R12 ;  /* 0x000000b6880c723c */ /* 0x080fec000000180c */
[C---:B------:R-:W-:Y:S06]  /*58d0*/  HMMA.16816.F32 R16, R132.reuse, R182, R16 ;  /* 0x000000b68410723c */ /* 0x040fec0000001810 */
[-C--:B------:R-:W-:Y:S06]  /*58e0*/  HMMA.16816.F32 R20, R132, R184.reuse, R20 ;  /* 0x000000b88414723c */ /* 0x080fec0000001814 */
[C---:B------:R-:W-:Y:S06]  /*58f0*/  HMMA.16816.F32 R24, R136.reuse, R184, R24 ;  /* 0x000000b88818723c */ /* 0x040fec0000001818 */
[-C--:B------:R-:W-:Y:S01]  /*5900*/  HMMA.16816.F32 R28, R136, R186.reuse, R28 ;  /* 0x000000ba881c723c */ /* 0x080fe2000000181c */
[----:B------:R-:W4:Y:S05]  /*5910*/  LDSM.16.M88.4 R136, [R221+UR4+0x7000] ;  /* 0x00700004dd88783b */ /* 0x000f2a0008000200 */
[----:B------:R-:W-:Y:S03]  /*5920*/  HMMA.16816.F32 R32, R132, R186, R32 ;  /* 0x000000ba8420723c */ /* 0x000fe60000001820 */
[----:B------:R-:W1:Y:S03]  /*5930*/  LDSM.16.M88.4 R132, [R221+UR4+0x7800] ;  /* 0x00780004dd84783b */ /* 0x000e660008000200 */
[-C--:B----4-:R-:W-:Y:S06]  /*5940*/  HMMA.16816.F32 R4, R136, R188.reuse, R4 ;  /* 0x000000bc8804723c */ /* 0x090fec0000001804 */
[C---:B-1----:R-:W-:Y:S06]  /*5950*/  HMMA.16816.F32 R8, R132.reuse, R188, R8 ;  /* 0x000000bc8408723c */ /* 0x042fec0000001808 */
[-C--:B------:R-:W-:Y:S06]  /*5960*/  HMMA.16816.F32 R12, R132, R190.reuse, R12 ;  /* 0x000000be840c723c */ /* 0x080fec000000180c */
[C---:B------:R-:W-:Y:S06]  /*5970*/  HMMA.16816.F32 R16, R136.reuse, R190, R16 ;  /* 0x000000be8810723c */ /* 0x040fec0000001810 */
[-C--:B------:R-:W-:Y:S06]  /*5980*/  HMMA.16816.F32 R20, R136, R192.reuse, R20 ;  /* 0x000000c08814723c */ /* 0x080fec0000001814 */
[C---:B------:R-:W-:Y:S06]  /*5990*/  HMMA.16816.F32 R24, R132.reuse, R192, R24 ;  /* 0x000000c08418723c */ /* 0x040fec0000001818 */
[-C--:B------:R-:W-:Y:S01]  /*59a0*/  HMMA.16816.F32 R28, R132, R194.reuse, R28 ;  /* 0x000000c2841c723c */ /* 0x080fe2000000181c */
[----:B------:R-:W1:Y:S05]  /*59b0*/  LDSM.16.M88.4 R132, [R0+0x1000] ;  /* 0x001000000084783b */ /* 0x000e6a0000000200 */
[----:B------:R-:W-:Y:S03]  /*59c0*/  HMMA.16816.F32 R32, R136, R194, R32 ;  /* 0x000000c28820723c */ /* 0x000fe60000001820 */
[----:B------:R-:W4:Y:S03]  /*59d0*/  LDSM.16.M88.4 R136, [R0+0x1800] ;  /* 0x001800000088783b */ /* 0x000f260000000200 */
[-C--:B-1----:R-:W-:Y:S06]  /*59e0*/  HMMA.16816.F32 R4, R132, R196.reuse, R4 ;  /* 0x000000c48404723c */ /* 0x082fec0000001804 */
[C---:B----4-:R-:W-:Y:S06]  /*59f0*/  HMMA.16816.F32 R8, R136.reuse, R196, R8 ;  /* 0x000000c48808723c */ /* 0x050fec0000001808 */
[-C--:B------:R-:W-:Y:S06]  /*5a00*/  HMMA.16816.F32 R12, R136, R198.reuse, R12 ;  /* 0x000000c6880c723c */ /* 0x080fec000000180c */
[C---:B------:R-:W-:Y:S06]  /*5a10*/  HMMA.16816.F32 R16, R132.reuse, R198, R16 ;  /* 0x000000c68410723c */ /* 0x040fec0000001810 */
[-C--:B------:R-:W-:Y:S06]  /*5a20*/  HMMA.16816.F32 R20, R132, R200.reuse, R20 ;  /* 0x000000c88414723c */ /* 0x080fec0000001814 */
[C---:B------:R-:W-:Y:S06]  /*5a30*/  HMMA.16816.F32 R24, R136.reuse, R200, R24 ;  /* 0x000000c88818723c */ /* 0x040fec0000001818 */
[-C--:B------:R-:W-:Y:S01]  /*5a40*/  HMMA.16816.F32 R28, R136, R202.reuse, R28 ;  /* 0x000000ca881c723c */ /* 0x080fe2000000181c */
[----:B------:R-:W1:Y:S05]  /*5a50*/  LDSM.16.M88.4 R136, [R221+UR4+0x8000] ;  /* 0x00800004dd88783b */ /* 0x000e6a0008000200 */
[----:B------:R-:W-:Y:S03]  /*5a60*/  HMMA.16816.F32 R32, R132, R202, R32 ;  /* 0x000000ca8420723c */ /* 0x000fe60000001820 */
[----:B------:R-:W4:Y:S03]  /*5a70*/  LDSM.16.M88.4 R132, [R221+UR4+0x8800] ;  /* 0x00880004dd84783b */ /* 0x000f260008000200 */
[-C--:B-1----:R-:W-:Y:S06]  /*5a80*/  HMMA.16816.F32 R4, R136, R204.reuse, R4 ;  /* 0x000000cc8804723c */ /* 0x082fec0000001804 */
[C---:B----4-:R-:W-:Y:S06]  /*5a90*/  HMMA.16816.F32 R8, R132.reuse, R204, R8 ;  /* 0x000000cc8408723c */ /* 0x050fec0000001808 */
        /* <DEDUP_REMOVED lines=12> */
[C---:B--2---:R-:W-:Y:S01]  /*5b60*/  FADD.FTZ R4, -R143.reuse, R4 ;  /* 0x000000048f047221 */ /* 0x044fe20000010100 */
[----:B------:R-:W-:Y:S01]  /*5b70*/  FADD.FTZ R5, -R143, R5 ;  /* 0x000000058f057221 */ /* 0x000fe20000010100 */
[-C--:B------:R-:W-:Y:S03]  /*5b80*/  HMMA.16816.F32 R20, R132, R216.reuse, R20 ;  /* 0x000000d88414723c */ /* 0x080fe60000001814 */
[----:B------:R-:W-:Y:S01]  /*5b90*/  FMUL.FTZ R144, R244, R4 ;  /* 0x00000004f4907220 */ /* 0x000fe20000410000 */
[----:B------:R-:W-:Y:S01]  /*5ba0*/  FMUL.FTZ R5, R170, R5 ;  /* 0x00000005aa057220 */ /* 0x000fe20000410000 */
[----:B------:R1:W5:Y:S01]  /*5bb0*/  LDL R244, [R1+0xc] ;  /* 0x00000c0001f47983 */ /* 0x0003620000100800 */
[C---:B------:R-:W-:Y:S03]  /*5bc0*/  HMMA.16816.F32 R24, R136.reuse, R216, R24 ;  /* 0x000000d88818723c */ /* 0x040fe60000001818 */
[----:B------:R1:W5:Y:S02]  /*5bd0*/  LDL R170, [R1+0x8] ;  /* 0x0000080001aa7983 */ /* 0x0003640000100800 */
[----:B------:R-:W-:Y:S01]  /*5be0*/  F2FP.F16.F32.PACK_AB R5, R5, R144 ;  /* 0x000000900505723e */ /* 0x000fe200000000ff */
[-C--:B------:R-:W-:Y:S05]  /*5bf0*/  HMMA.16816.F32 R28, R136, R218.reuse, R28 ;  /* 0x000000da881c723c */ /* 0x080fea000000181c */
[C---:B------:R-:W-:Y:S01]  /*5c00*/  FADD.FTZ R0, -R143.reuse, R16 ;  /* 0x000000108f007221 */ /* 0x040fe20000010100 */
[----:B------:R-:W-:Y:S05]  /*5c10*/  HMMA.16816.F32 R32, R132, R218, R32 ;  /* 0x000000da8420723c */ /* 0x000fea0000001820 */
[C---:B------:R-:W-:Y:S01]  /*5c20*/  FADD.FTZ R17, -R143.reuse, R17 ;  /* 0x000000118f117221 */ /* 0x040fe20000010100 */
[C---:B------:R-:W-:Y:S01]  /*5c30*/  FADD.FTZ R4, -R143.reuse, R20 ;  /* 0x000000148f047221 */ /* 0x040fe20000010100 */
[----:B------:R-:W-:Y:S01]  /*5c40*/  FADD.FTZ R21, -R143, R21 ;  /* 0x000000158f157221 */ /* 0x000fe20000010100 */
[----:B------:R-:W-:Y:S03]  /*5c50*/  FMUL.FTZ R0, R169, R0 ;  /* 0x00000000a9007220 */ /* 0x000fe60000410000 */
[----:B------:R-:W-:Y:S01]  /*5c60*/  FMUL.FTZ R20, R168, R17 ;  /* 0x00000011a8147220 */ /* 0x000fe20000410000 */
[----:B------:R-:W-:Y:S01]  /*5c70*/  FMUL.FTZ R4, R167, R4 ;  /* 0x00000004a7047220 */ /* 0x000fe20000410000 */
[----:B------:R-:W-:Y:S01]  /*5c80*/  FMUL.FTZ R21, R166, R21 ;  /* 0x00000015a6157220 */ /* 0x000fe20000410000 */
[C---:B---3--:R-:W-:Y:S01]  /*5c90*/  FADD.FTZ R16, -R142.reuse, R6 ;  /* 0x000000068e107221 */ /* 0x048fe20000010100 */
[----:B------:R-:W-:Y:S01]  /*5ca0*/  FADD.FTZ R6, -R142, R7 ;  /* 0x000000078e067221 */ /* 0x000fe20000010100 */
[----:B------:R-:W-:Y:S01]  /*5cb0*/  F2FP.F16.F32.PACK_AB R20, R20, R0 ;  /* 0x000000001414723e */ /* 0x000fe200000000ff */
[----:B------:R-:W-:Y:S01]  /*5cc0*/  FADD.FTZ R133, -R142, R18 ;  /* 0x000000128e857221 */ /* 0x000fe20000010100 */
[----:B------:R-:W-:Y:S01]  /*5cd0*/  F2FP.F16.F32.PACK_AB R21, R21, R4 ;  /* 0x000000041515723e */ /* 0x000fe200000000ff */
[----:B------:R-:W-:Y:S01]  /*5ce0*/  FMUL.FTZ R7, R248, R16 ;  /* 0x00000010f8077220 */ /* 0x000fe20000410000 */
[----:B------:R-:W-:Y:S01]  /*5cf0*/  FMUL.FTZ R6, R247, R6 ;  /* 0x00000006f7067220 */ /* 0x000fe20000410000 */
[C---:B------:R-:W-:Y:S01]  /*5d00*/  FADD.FTZ R19, -R142.reuse, R19 ;  /* 0x000000138e137221 */ /* 0x040fe20000010100 */
[C---:B------:R-:W-:Y:S01]  /*5d10*/  FADD.FTZ R22, -R142.reuse, R22 ;  /* 0x000000168e167221 */ /* 0x040fe20000010100 */
[C---:B------:R-:W-:Y:S01]  /*5d20*/  FADD.FTZ R23, -R142.reuse, R23 ;  /* 0x000000178e177221 */ /* 0x040fe20000010100 */
[C---:B------:R-:W-:Y:S01]  /*5d30*/  FADD.FTZ R4, -R143.reuse, R32 ;  /* 0x000000208f047221 */ /* 0x040fe20000010100 */
[----:B------:R-:W-:Y:S01]  /*5d40*/  FADD.FTZ R0, -R143, R33 ;  /* 0x000000218f007221 */ /* 0x000fe20000010100 */
[C---:B------:R-:W-:Y:S01]  /*5d50*/  FADD.FTZ R34, -R142.reuse, R34 ;  /* 0x000000228e227221 */ /* 0x040fe20000010100 */
[----:B------:R-:W-:Y:S01]  /*5d60*/  FADD.FTZ R33, -R142, R35 ;  /* 0x000000238e217221 */ /* 0x000fe20000010100 */
[----:B------:R-:W-:Y:S01]  /*5d70*/  FMUL.FTZ R4, R163, R4 ;  /* 0x00000004a3047220 */ /* 0x000fe20000410000 */
[----:B------:R-:W-:Y:S01]  /*5d80*/  FMUL.FTZ R0, R162, R0 ;  /* 0x00000000a2007220 */ /* 0x000fe20000410000 */
[----:B------:R-:W-:Y:S01]  /*5d90*/  FMUL.FTZ R133, R246, R133 ;  /* 0x00000085f6857220 */ /* 0x000fe20000410000 */
[----:B------:R-:W-:Y:S01]  /*5da0*/  FMUL.FTZ R132, R245, R19 ;  /* 0x00000013f5847220 */ /* 0x000fe20000410000 */
[----:B------:R-:W-:Y:S01]  /*5db0*/  FMUL.FTZ R32, R243, R22 ;  /* 0x00000016f3207220 */ /* 0x000fe20000410000 */
[----:B------:R-:W-:Y:S01]  /*5dc0*/  FMUL.FTZ R23, R171, R23 ;  /* 0x00000017ab177220 */ /* 0x000fe20000410000 */
[----:B------:R-:W-:Y:S01]  /*5dd0*/  F2FP.F16.F32.PACK_AB R18, R0, R4 ;  /* 0x000000040012723e */ /* 0x000fe200000000ff */
[----:B------:R-:W-:Y:S01]  /*5de0*/  FMUL.FTZ R34, R165, R34 ;  /* 0x00000022a5227220 */ /* 0x000fe20000410000 */
[----:B------:R-:W-:Y:S01]  /*5df0*/  F2FP.F16.F32.PACK_AB R4, R6, R7 ;  /* 0x000000070604723e */ /* 0x000fe200000000ff */
[----:B------:R-:W-:Y:S01]  /*5e00*/  FMUL.FTZ R33, R164, R33 ;  /* 0x00000021a4217220 */ /* 0x000fe20000410000 */
[----:B-1----:R-:W-:Y:S06]  /*5e10*/  @!P0 BRA `(.L_x_29) ;  /* 0x0000000000c08947 */ /* 0x002fec0003800000 */
[----:B------:R-:W1:Y:S01]  /*5e20*/  LDC R0, c[0x0][0x240] ;  /* 0x00009000ff007b82 */ /* 0x000e620000000800 */
[----:B------:R-:W-:Y:S01]  /*5e30*/  ULOP3.LUT UR8, UR5, 0x1, URZ, 0xc0, !UPT ;  /* 0x0000000105087892 */ /* 0x000fe2000f8ec03f */
[----:B------:R-:W-:Y:S02]  /*5e40*/  ISETP.GE.AND P3, PT, R250, UR37, PT ;  /* 0x00000025fa007c0c */ /* 0x000fe4000bf66270 */
[----:B-----5:R-:W-:Y:S01]  /*5e50*/  ISETP.GE.AND P2, PT, R170, UR37, PT ;  /* 0x00000025aa007c0c */ /* 0x020fe2000bf46270 */
[----:B------:R-:W-:Y:S01]  /*5e60*/  UISETP.NE.U32.AND UP0, UPT, UR8, 0x1, UPT ;  /* 0x000000010800788c */ /* 0x000fe2000bf05070 */
[----:B------:R-:W-:Y:S03]  /*5e70*/  ISETP.GE.AND P1, PT, R244, UR37, PT ;  /* 0x00000025f4007c0c */ /* 0x000fe6000bf26270 */
[----:B------:R-:W-:Y:S06]  /*5e80*/  USEL UR8, UR60, 0x3000, !UP0 ;  /* 0x000030003c087887 */ /* 0x000fec000c000000 */
[----:B------:R-:W-:Y:S02]  /*5e90*/  VIADD R231, R231, UR8 ;  /* 0x00000008e7e77c36 */ /* 0x000fe40008000000 */
[C---:B------:R-:W-:Y:S02]  /*5ea0*/  @!P2 VIADD R22, R242.reuse, UR8 ;  /* 0x00000008f216ac36 */ /* 0x040fe40008000000 */
[----:B------:R-:W-:Y:S01]  /*5eb0*/  @!P1 VIADD R19, R242, UR8 ;  /* 0x00000008f2139c36 */ /* 0x000fe20008000000 */
[----:B------:R2:W-:Y:S01]  /*5ec0*/  @P3 STS [R231], RZ ;  /* 0x000000ffe7003388 */ /* 0x0005e20000000800 */
[----:B------:R-:W-:Y:S03]  /*5ed0*/  VIADD R220, R220, UR8 ;  /* 0x00000008dcdc7c36 */ /* 0x000fe60008000000 */
[----:B------:R2:W-:Y:S01]  /*5ee0*/  @P3 STS [R231+0x4], RZ ;  /* 0x000004ffe7003388 */ /* 0x0005e20000000800 */
[----:B-1----:R-:W-:Y:S03]  /*5ef0*/  IMAD.U32 R0, R0, -0x40, RZ ;  /* 0xffffffc000007824 */ /* 0x002fe600078e00ff */
[----:B------:R2:W-:Y:S02]  /*5f00*/  @P3 STS [R231+0x8], RZ ;  /* 0x000008ffe7003388 */ /* 0x0005e40000000800 */
[C---:B------:R-:W-:Y:S02]  /*5f10*/  LEA R238, P4, R0.reuse, R238, 0x1 ;  /* 0x000000ee00ee7211 */ /* 0x040fe400078808ff */
[----:B------:R2:W-:Y:S01]  /*5f20*/  @P3 STS [R231+0xc], RZ ;  /* 0x00000cffe7003388 */ /* 0x0005e20000000800 */
[----:B------:R-:W-:Y:S02]  /*5f30*/  SHF.R.S32.HI R6, RZ, 0x1f, R0 ;  /* 0x0000001fff067819 */ /* 0x000fe40000011400 */
[----:B------:R-:W-:Y:S02]  /*5f40*/  @!P2 IMAD.MOV.U32 R16, RZ, RZ, R238 ;  /* 0x000000ffff10a224 */ /* 0x000fe400078e00ee */
[----:B------:R-:W-:Y:S02]  /*5f50*/  LEA.HI.X R236, R0, R236, R6, 0x1, P4 ;  /* 0x000000ec00ec7211 */ /* 0x000fe400020f0c06 */
[----:B------:R-:W-:Y:S02]  /*5f60*/  IADD3 R0, R242, UR8, RZ ;  /* 0x00000008f2007c10 */ /* 0x000fe4000fffe0ff */
[----:B------:R-:W-:Y:S01]  /*5f70*/  @!P3 MOV R6, R238 ;  /* 0x000000ee0006b202 */ /* 0x000fe20000000f00 */
[----:B------:R-:W-:Y:S01]  /*5f80*/  @!P3 IMAD.MOV.U32 R7, RZ, RZ, R236 ;  /* 0x000000ffff07b224 */ /* 0x000fe200078e00ec */
[----:B------:R-:W-:Y:S02]  /*5f90*/  @!P2 MOV R17, R236 ;  /* 0x000000ec0011a202 */ /* 0x000fe40000000f00 */
[----:B------:R-:W-:Y:S02]  /*5fa0*/  MOV R242, R0 ;  /* 0x0000000000f27202 */ /* 0x000fe40000000f00 */
[----:B------:R-:W-:Y:S01]  /*5fb0*/  @!PT LDS RZ, [RZ] ;  /* 0x00000000fffff984 */ /* 0x000fe20000000800 */
[----:B------:R-:W-:Y:S01]  /*5fc0*/  @!PT LDS RZ, [RZ] ;  /* 0x00000000fffff984 */ /* 0x000fe20000000800 */
[----:B------:R-:W-:Y:S01]  /*5fd0*/  @!PT LDS RZ, [RZ] ;  /* 0x00000000fffff984 */ /* 0x000fe20000000800 */
[----:B------:R1:W-:Y:S04]  /*5fe0*/  @!P3 LDGSTS.E.BYPASS.LTC128B.128 [R0], desc[UR6][R6.64] ;  /* 0x000000000600bfae */ /* 0x0003e8000b901d46 */
        /* <DEDUP_REMOVED lines=8> */
[----:B------:R2:W-:Y:S01]  /*6070*/  @P1 STS [R231+0x2000], RZ ;  /* 0x002000ffe7001388 */ /* 0x0005e20000000800 */
[----:B-1----:R-:W-:Y:S03]  /*6080*/  @!P1 IMAD.MOV.U32 R6, RZ, RZ, R238 ;  /* 0x000000ffff069224 */ /* 0x002fe600078e00ee */
[----:B------:R2:W-:Y:S01]  /*6090*/  @P1 STS [R231+0x2004], RZ ;  /* 0x002004ffe7001388 */ /* 0x0005e20000000800 */
[----:B------:R-:W-:Y:S03]  /*60a0*/  @!P1 MOV R7, R236 ;  /* 0x000000ec00079202 */ /* 0x000fe60000000f00 */
[----:B------:R2:W-:Y:S04]  /*60b0*/  @P1 STS [R231+0x2008], RZ ;  /* 0x002008ffe7001388 */ /* 0x0005e80000000800 */
[----:B------:R2:W-:Y:S04]  /*60c0*/  @P1 STS [R231+0x200c], RZ ;  /* 0x00200cffe7001388 */ /* 0x0005e80000000800 */
[----:B------:R-:W-:Y:S01]  /*60d0*/  @!PT LDS RZ, [RZ] ;  /* 0x00000000fffff984 */ /* 0x000fe20000000800 */
[----:B------:R-:W-:Y:S01]  /*60e0*/  @!PT LDS RZ, [RZ] ;  /* 0x00000000fffff984 */ /* 0x000fe20000000800 */
[----:B------:R-:W-:Y:S01]  /*60f0*/  @!PT LDS RZ, [RZ] ;  /* 0x00000000fffff984 */ /* 0x000fe20000000800 */
[----:B------:R2:W-:Y:S04]  /*6100*/  @!P1 LDGSTS.E.BYPASS.LTC128B.128 [R19+0x2000], desc[UR6][R6.64+0x80] ;  /* 0x0200008006139fae */ /* 0x0005e8000b901d46 */
[----:B------:R-:W0:Y:S02]  /*6110*/  LDGDEPBAR ;  /* 0x00000000000079af */ /* 0x000e240000000000 */
.L_x_29:
[----:B------:R1:W-:Y:S01]  /*6120*/  STS [R235+0xf000], R5 ;  /* 0x00f00005eb007388 */ /* 0x0003e20000000800 */
[----:B------:R-:W-:Y:S01]  /*6130*/  F2FP.F16.F32.PACK_AB R0, R132, R133 ;  /* 0x000000858400723e */ /* 0x000fe200000000ff */
[C---:B-----5:R-:W-:Y:S01]  /*6140*/  FADD.FTZ R8, -R141.reuse, R8 ;  /* 0x000000088d087221 */ /* 0x060fe20000010100 */
[C---:B------:R-:W-:Y:S01]  /*6150*/  FADD.FTZ R9, -R141.reuse, R9 ;  /* 0x000000098d097221 */ /* 0x040fe20000010100 */
[----:B------:R3:W-:Y:S01]  /*6160*/  STS [R235+0xf400], R4 ;  /* 0x00f40004eb007388 */ /* 0x0007e20000000800 */
[C---:B------:R-:W-:Y:S01]  /*6170*/  FADD.FTZ R11, -R140.reuse, R11 ;  /* 0x0000000b8c0b7221 */ /* 0x040fe20000010100 */
[C---:B------:R-:W-:Y:S01]  /*6180*/  FADD.FTZ R10, -R140.reuse, R10 ;  /* 0x0000000a8c0a7221 */ /* 0x040fe20000010100 */
[----:B------:R-:W-:Y:S01]  /*6190*/  FADD.FTZ R13, -R141, R13 ;  /* 0x0000000d8d0d7221 */ /* 0x000fe20000010100 */
[----:B------:R4:W-:Y:S01]  /*61a0*/  STS [R234+0xf400], R0 ;  /* 0x00f40000ea007388 */ /* 0x0009e20000000800 */
[C---:B------:R-:W-:Y:S01]  /*61b0*/  FADD.FTZ R15, -R140.reuse, R15 ;  /* 0x0000000f8c0f7221 */ /* 0x040fe20000010100 */
[----:B------:R-:W-:Y:S01]  /*61c0*/  FMUL.FTZ R10, R161, R10 ;  /* 0x0000000aa10a7220 */ /* 0x000fe20000410000 */
[C---:B------:R-:W-:Y:S01]  /*61d0*/  FADD.FTZ R12, -R141.reuse, R12 ;  /* 0x0000000c8d0c7221 */ /* 0x040fe20000010100 */
[----:B------:R-:W-:Y:S01]  /*61e0*/  STS [R234+0xf000], R20 ;  /* 0x00f00014ea007388 */ /* 0x000fe20000000800 */
[C---:B------:R-:W-:Y:S01]  /*61f0*/  FADD.FTZ R14, -R140.reuse, R14 ;  /* 0x0000000e8c0e7221 */ /* 0x040fe20000010100 */
[----:B------:R-:W-:Y:S01]  /*6200*/  FADD.FTZ R25, -R141, R25 ;  /* 0x000000198d197221 */ /* 0x000fe20000010100 */
[----:B------:R-:W-:Y:S01]  /*6210*/  FMUL.FTZ R12, R155, R12 ;  /* 0x0000000c9b0c7220 */ /* 0x000fe20000410000 */
[----:B------:R-:W-:Y:S01]  /*6220*/  FADD.FTZ R24, -R141, R24 ;  /* 0x000000188d187221 */ /* 0x000fe20000010100 */
[----:B------:R-:W-:Y:S01]  /*6230*/  FMUL.FTZ R14, R159, R14 ;  /* 0x0000000e9f0e7220 */ /* 0x000fe20000410000 */
[C---:B------:R-:W-:Y:S01]  /*6240*/  FADD.FTZ R26, -R140.reuse, R26 ;  /* 0x0000001a8c1a7221 */ /* 0x040fe20000010100 */
[----:B------:R-:W-:Y:S01]  /*6250*/  FADD.FTZ R27, -R140, R27 ;  /* 0x0000001b8c1b7221 */ /* 0x000fe20000010100 */
[----:B--2---:R-:W-:Y:S01]  /*6260*/  F2FP.F16.F32.PACK_AB R17, R23, R32 ;  /* 0x000000201711723e */ /* 0x004fe200000000ff */
[----:B------:R-:W-:Y:S01]  /*6270*/  FADD.FTZ R29, -R141, R29 ;  /* 0x0000001d8d1d7221 */ /* 0x000fe20000010100 */
[----:B------:R-:W-:Y:S01]  /*6280*/  FMUL.FTZ R24, R151, R24 ;  /* 0x0000001897187220 */ /* 0x000fe20000410000 */
[----:B------:R-:W-:Y:S01]  /*6290*/  FMUL.FTZ R7, R150, R25 ;  /* 0x0000001996077220 */ /* 0x000fe20000410000 */
[----:B------:R-:W-:Y:S01]  /*62a0*/  FADD.FTZ R31, -R140, R31 ;  /* 0x0000001f8c1f7221 */ /* 0x000fe20000010100 */
[----:B-1----:R-:W-:Y:S01]  /*62b0*/  FMUL.FTZ R5, R157, R8 ;  /* 0x000000089d057220 */ /* 0x002fe20000410000 */
[----:B------:R-:W-:Y:S01]  /*62c0*/  FMUL.FTZ R8, R154, R13 ;  /* 0x0000000d9a087220 */ /* 0x000fe20000410000 */
[----:B------:R-:W-:Y:S01]  /*62d0*/  FMUL.FTZ R26, R153, R26 ;  /* 0x0000001a991a7220 */ /* 0x000fe20000410000 */
[----:B------:R-:W-:Y:S01]  /*62e0*/  FMUL.FTZ R27, R152, R27 ;  /* 0x0000001b981b7220 */ /* 0x000fe20000410000 */
[----:B---3--:R-:W-:Y:S01]  /*62f0*/  FMUL.FTZ R4, R156, R9 ;  /* 0x000000099c047220 */ /* 0x008fe20000410000 */
[----:B------:R-:W-:Y:S01]  /*6300*/  FADD.FTZ R28, -R141, R28 ;  /* 0x0000001c8d1c7221 */ /* 0x000fe20000010100 */
[----:B------:R-:W-:Y:S01]  /*6310*/  F2FP.F16.F32.PACK_AB R8, R8, R12 ;  /* 0x0000000c0808723e */ /* 0x000fe200000000ff */
[----:B------:R-:W-:Y:S01]  /*6320*/  FADD.FTZ R30, -R140, R30 ;  /* 0x0000001e8c1e7221 */ /* 0x000fe20000010100 */
[----:B------:R-:W-:Y:S01]  /*6330*/  F2FP.F16.F32.PACK_AB R16, R33, R34 ;  /* 0x000000222110723e */ /* 0x000fe200000000ff */
[----:B------:R-:W-:Y:S01]  /*6340*/  FMUL.FTZ R28, R148, R28 ;  /* 0x0000001c941c7220 */ /* 0x000fe20000410000 */
[----:B----4-:R-:W-:Y:S01]  /*6350*/  F2FP.F16.F32.PACK_AB R0, R4, R5 ;  /* 0x000000050400723e */ /* 0x010fe200000000ff */
[----:B------:R-:W-:Y:S01]  /*6360*/  FMUL.FTZ R5, R160, R11 ;  /* 0x0000000ba0057220 */ /* 0x000fe20000410000 */
[----:B------:R-:W-:Y:S01]  /*6370*/  FMUL.FTZ R4, R158, R15 ;  /* 0x0000000f9e047220 */ /* 0x000fe20000410000 */
[----:B------:R-:W-:Y:S01]  /*6380*/  FMUL.FTZ R9, R147, R29 ;  /* 0x0000001d93097220 */ /* 0x000fe20000410000 */
[----:B------:R-:W-:Y:S01]  /*6390*/  FMUL.FTZ R30, R149, R30 ;  /* 0x0000001e951e7220 */ /* 0x000fe20000410000 */
[----:B------:R1:W-:Y:S01]  /*63a0*/  STS [R235+0x10000], R0 ;  /* 0x01000000eb007388 */ /* 0x0003e20000000800 */
[----:B------:R-:W-:Y:S01]  /*63b0*/  F2FP.F16.F32.PACK_AB R5, R5, R10 ;  /* 0x0000000a0505723e */ /* 0x000fe200000000ff */
[----:B------:R-:W-:Y:S01]  /*63c0*/  FMUL.FTZ R6, R146, R31 ;  /* 0x0000001f92067220 */ /* 0x000fe20000410000 */
[----:B------:R-:W-:Y:S01]  /*63d0*/  F2FP.F16.F32.PACK_AB R4, R4, R14 ;  /* 0x0000000e0404723e */ /* 0x000fe200000000ff */
[----:B------:R2:W5:Y:S01]  /*63e0*/  LDL R162, [R1+0x14] ;  /* 0x0000140001a27983 */ /* 0x0005620000100800 */
[----:B------:R-:W-:Y:S02]  /*63f0*/  F2FP.F16.F32.PACK_AB R7, R7, R24 ;  /* 0x000000180707723e */ /* 0x000fe400000000ff */
[----:B------:R-:W-:Y:S01]  /*6400*/  F2FP.F16.F32.PACK_AB R9, R9, R28 ;  /* 0x0000001c0909723e */ /* 0x000fe200000000ff */
[----:B------:R-:W-:Y:S01]  /*6410*/  STS [R235+0x10400], R5 ;  /* 0x01040005eb007388 */ /* 0x000fe20000000800 */
[----:B------:R-:W-:Y:S02]  /*6420*/  F2FP.F16.F32.PACK_AB R6, R6, R30 ;  /* 0x0000001e0606723e */ /* 0x000fe400000000ff */
[----:B------:R-:W-:Y:S01]  /*6430*/  MOV R156, R241 ;  /* 0x000000f1009c7202 */ /* 0x000fe20000000f00 */
[----:B------:R-:W-:Y:S01]  /*6440*/  STS [R234+0x10000], R8 ;  /* 0x01000008ea007388 */ /* 0x000fe20000000800 */
[----:B------:R-:W-:Y:S03]  /*6450*/  MOV R157, R240 ;  /* 0x000000f0009d7202 */ /* 0x000fe60000000f00 */
[----:B------:R-:W-:Y:S04]  /*6460*/  STS [R234+0x10400], R4 ;  /* 0x01040004ea007388 */ /* 0x000fe80000000800 */
[----:B------:R-:W-:Y:S04]  /*6470*/  STS [R233+0xf000], R21 ;  /* 0x00f00015e9007388 */ /* 0x000fe80000000800 */
[----:B------:R-:W-:Y:S01]  /*6480*/  STS [R233+0xf400], R17 ;  /* 0x00f40011e9007388 */ /* 0x000fe20000000800 */
[----:B-1----:R-:W-:Y:S03]  /*6490*/  F2FP.F16.F32.PACK_AB R0, R27, R26 ;  /* 0x0000001a1b00723e */ /* 0x002fe600000000ff */
[----:B------:R-:W-:Y:S04]  /*64a0*/  STS [R232+0xf000], R18 ;  /* 0x00f00012e8007388 */ /* 0x000fe80000000800 */
[----:B------:R-:W-:Y:S04]  /*64b0*/  STS [R232+0xf400], R16 ;  /* 0x00f40010e8007388 */ /* 0x000fe80000000800 */
[----:B------:R-:W-:Y:S04]  /*64c0*/  STS [R233+0x10000], R7 ;  /* 0x01000007e9007388 */ /* 0x000fe80000000800 */
[----:B------:R1:W-:Y:S04]  /*64d0*/  STS [R233+0x10400], R0 ;  /* 0x01040000e9007388 */ /* 0x0003e80000000800 */
[----:B------:R-:W-:Y:S04]  /*64e0*/  STS [R232+0x10000], R9 ;  /* 0x01000009e8007388 */ /* 0x000fe80000000800 */
[----:B------:R-:W-:Y:S01]  /*64f0*/  STS [R232+0x10400], R6 ;  /* 0x01040006e8007388 */ /* 0x000fe20000000800 */
[----:B------:R-:W-:Y:S01]  /*6500*/  BAR.SYNC.DEFER_BLOCKING 0x0 ;  /* 0x0000000000007b1d */ /* 0x000fe20000010000 */
[----:B-1----:R-:W-:Y:S05]  /*6510*/  LEA R0, R229, UR4, 0x1 ;  /* 0x00000004e5007c11 */ /* 0x002fea000f8e08ff */
[----:B------:R-:W-:Y:S04]  /*6520*/  LDSM.16.MT88.4 R4, [R2+0x13000] ;  /* 0x013000000204783b */ /* 0x000fe80000004200 */
[----:B------:R-:W1:Y:S04]  /*6530*/  LDSM.16.MT88.4 R8, [R0+0x6000] ;  /* 0x006000000008783b */ /* 0x000e680000004200 */
[----:B------:R-:W3:Y:S04]  /*6540*/  LDSM.16.MT88.4 R12, [R2+0x15000] ;  /* 0x01500000020c783b */ /* 0x000ee80000004200 */
[----:B------:R-:W4:Y:S04]  /*6550*/  LDSM.16.MT88.4 R16, [R0+0x7000] ;  /* 0x007000000010783b */ /* 0x000f280000004200 */
[----:B------:R-:W2:Y:S04]  /*6560*/  LDSM.16.MT88.4 R20, [R0+0x8000] ;  /* 0x008000000014783b */ /* 0x000ea80000004200 */
[----:B------:R-:W-:Y:S04]  /*6570*/  LDSM.16.MT88.4 R24, [R2+0x13800] ;  /* 0x013800000218783b */ /* 0x000fe80000004200 */
[----:B------:R-:W2:Y:S04]  /*6580*/  LDSM.16.MT88.4 R28, [R0+0x6400] ;  /* 0x00640000001c783b */ /* 0x000ea80000004200 */
[----:B------:R-:W2:Y:S04]  /*6590*/  LDSM.16.MT88.4 R32, [R2+0x15800] ;  /* 0x015800000220783b */ /* 0x000ea80000004200 */
[----:B------:R-:W2:Y:S04]  /*65a0*/  LDSM.16.MT88.4 R132, [R0+0x7400] ;  /* 0x007400000084783b */ /* 0x000ea80000004200 */
[----:B------:R-:W2:Y:S01]  /*65b0*/  LDSM.16.MT88.4 R136, [R0+0x8400] ;  /* 0x008400000088783b */ /* 0x000ea20000004200 */
[-C--:B-1----:R-:W-:Y:S06]  /*65c0*/  HMMA.16816.F32 R36, R4, R8.reuse, R36 ;  /* 0x000000080424723c */ /* 0x082fec0000001824 */
[C---:B---3--:R-:W-:Y:S06]  /*65d0*/  HMMA.16816.F32 R40, R12.reuse, R8, R40 ;  /* 0x000000080c28723c */ /* 0x048fec0000001828 */
[-C--:B------:R-:W-:Y:S06]  /*65e0*/  HMMA.16816.F32 R44, R12, R10.reuse, R44 ;  /* 0x0000000a0c2c723c */ /* 0x080fec000000182c */
[C---:B------:R-:W-:Y:S01]  /*65f0*/  HMMA.16816.F32 R48, R4.reuse, R10, R48 ;  /* 0x0000000a0430723c */ /* 0x040fe20000001830 */
[----:B------:R-:W-:Y:S05]  /*6600*/  LDSM.16.MT88.4 R8, [R0+0x6800] ;  /* 0x006800000008783b */ /* 0x000fea0000004200 */
[-C--:B----4-:R-:W-:Y:S06]  /*6610*/  HMMA.16816.F32 R52, R4, R16.reuse, R52 ;  /* 0x000000100434723c */ /* 0x090fec0000001834 */
[C---:B------:R-:W-:Y:S06]  /*6620*/  HMMA.16816.F32 R56, R12.reuse, R16, R56 ;  /* 0x000000100c38723c */ /* 0x040fec0000001838 */
[-C--:B------:R-:W-:Y:S06]  /*6630*/  HMMA.16816.F32 R60, R12, R18.reuse, R60 ;  /* 0x000000120c3c723c */ /* 0x080fec000000183c */
[C---:B------:R-:W-:Y:S01]  /*6640*/  HMMA.16816.F32 R64, R4.reuse, R18, R64 ;  /* 0x000000120440723c */ /* 0x040fe20000001840 */
[----:B------:R-:W-:Y:S05]  /*6650*/  LDSM.16.MT88.4 R16, [R0+0x7800] ;  /* 0x007800000010783b */ /* 0x000fea0000004200 */
[-C--:B--2---:R-:W-:Y:S06]  /*6660*/  HMMA.16816.F32 R68, R4, R20.reuse, R68 ;  /* 0x000000140444723c */ /* 0x084fec0000001844 */
[C---:B------:R-:W-:Y:S06]  /*6670*/  HMMA.16816.F32 R72, R12.reuse, R20, R72 ;  /* 0x000000140c48723c */ /* 0x040fec0000001848 */
[-C--:B------:R-:W-:Y:S01]  /*6680*/  HMMA.16816.F32 R76, R12, R22.reuse, R76 ;  /* 0x000000160c4c723c */ /* 0x080fe2000000184c */
[----:B------:R-:W-:Y:S05]  /*6690*/  LDSM.16.MT88.4 R12, [R2+0x16000] ;  /* 0x01600000020c783b */ /* 0x000fea0000004200 */
[----:B------:R-:W-:Y:S01]  /*66a0*/  HMMA.16816.F32 R80, R4, R22, R80 ;  /* 0x000000160450723c */ /* 0x000fe20000001850 */
[----:B------:R-:W1:Y:S04]  /*66b0*/  LDSM.16.MT88.4 R4, [R2+0x14000] ;  /* 0x014000000204783b */ /* 0x000e680000004200 */
[----:B------:R-:W2:Y:S01]  /*66c0*/  LDSM.16.MT88.4 R20, [R0+0x8800] ;  /* 0x008800000014783b */ /* 0x000ea20000004200 */
[-C--:B------:R-:W-:Y:S06]  /*66d0*/  HMMA.16816.F32 R36, R24, R28.reuse, R36 ;  /* 0x0000001c1824723c */ /* 0x080fec0000001824 */
[C---:B------:R-:W-:Y:S06]  /*66e0*/  HMMA.16816.F32 R40, R32.reuse, R28, R40 ;  /* 0x0000001c2028723c */ /* 0x040fec0000001828 */
[-C--:B------:R-:W-:Y:S06]  /*66f0*/  HMMA.16816.F32 R44, R32, R30.reuse, R44 ;  /* 0x0000001e202c723c */ /* 0x080fec000000182c */
[C---:B------:R-:W-:Y:S01]  /*6700*/  HMMA.16816.F32 R48, R24.reuse, R30, R48 ;  /* 0x0000001e1830723c */ /* 0x040fe20000001830 */
[----:B------:R-:W-:Y:S05]  /*6710*/  LDSM.16.MT88.4 R28, [R2+0x14800] ;  /* 0x01480000021c783b */ /* 0x000fea0000004200 */
[-C--:B------:R-:W-:Y:S06]  /*6720*/  HMMA.16816.F32 R52, R24, R132.reuse, R52 ;  /* 0x000000841834723c */ /* 0x080fec0000001834 */
[C---:B------:R-:W-:Y:S06]  /*6730*/  HMMA.16816.F32 R56, R32.reuse, R132, R56 ;  /* 0x000000842038723c */ /* 0x040fec0000001838 */
[-C--:B------:R-:W-:Y:S06]  /*6740*/  HMMA.16816.F32 R60, R32, R134.reuse, R60 ;  /* 0x00000086203c723c */ /* 0x080fec000000183c */
[C---:B------:R-:W-:Y:S01]  /*6750*/  HMMA.16816.F32 R64, R24.reuse, R134, R64 ;  /* 0x000000861840723c */ /* 0x040fe20000001840 */
[----:B------:R-:W-:Y:S05]  /*6760*/  LDSM.16.MT88.4 R132, [R2+0x16800] ;  /* 0x016800000284783b */ /* 0x000fea0000004200 */
[-C--:B------:R-:W-:Y:S06]  /*6770*/  HMMA.16816.F32 R68, R24, R136.reuse, R68 ;  /* 0x000000881844723c */ /* 0x080fec0000001844 */
[C---:B------:R-:W-:Y:S06]  /*6780*/  HMMA.16816.F32 R72, R32.reuse, R136, R72 ;  /* 0x000000882048723c */ /* 0x040fec0000001848 */
[-C--:B------:R-:W-:Y:S01]  /*6790*/  HMMA.16816.F32 R76, R32, R138.reuse, R76 ;  /* 0x0000008a204c723c */ /* 0x080fe2000000184c */
[----:B------:R-:W3:Y:S05]  /*67a0*/  LDSM.16.MT88.4 R32, [R0+0x6c00] ;  /* 0x006c00000020783b */ /* 0x000eea0000004200 */
[----:B------:R-:W-:Y:S01]  /*67b0*/  HMMA.16816.F32 R80, R24, R138, R80 ;  /* 0x0000008a1850723c */ /* 0x000fe20000001850 */
[----:B------:R-:W4:Y:S04]  /*67c0*/  LDSM.16.MT88.4 R24, [R0+0x7c00] ;  /* 0x007c00000018783b */ /* 0x000f280000004200 */
[----:B------:R-:W4:Y:S01]  /*67d0*/  LDSM.16.MT88.4 R136, [R0+0x8c00] ;  /* 0x008c00000088783b */ /* 0x000f220000004200 */
[-C--:B-1----:R-:W-:Y:S01]  /*67e0*/  HMMA.16816.F32 R36, R4, R8.reuse, R36 ;  /* 0x000000080424723c */ /* 0x082fe20000001824 */
[----:B------:R-:W-:Y:S05]  /*67f0*/  BAR.SYNC.DEFER_BLOCKING 0x0 ;  /* 0x0000000000007b1d */ /* 0x000fea0000010000 */
[C---:B------:R-:W-:Y:S06]  /*6800*/  HMMA.16816.F32 R40, R12.reuse, R8, R40 ;  /* 0x000000080c28723c */ /* 0x040fec0000001828 */
[-C--:B------:R-:W-:Y:S06]  /*6810*/  HMMA.16816.F32 R44, R12, R10.reuse, R44 ;  /* 0x0000000a0c2c723c */ /* 0x080fec000000182c */
[C---:B------:R-:W-:Y:S06]  /*6820*/  HMMA.16816.F32 R48, R4.reuse, R10, R48 ;  /* 0x0000000a0430723c */ /* 0x040fec0000001830 */
[-C--:B------:R-:W-:Y:S06]  /*6830*/  HMMA.16816.F32 R52, R4, R16.reuse, R52 ;  /* 0x000000100434723c */ /* 0x080fec0000001834 */
[C---:B------:R-:W-:Y:S06]  /*6840*/  HMMA.16816.F32 R56, R12.reuse, R16, R56 ;  /* 0x000000100c38723c */ /* 0x040fec0000001838 */
[-C--:B------:R-:W-:Y:S06]  /*6850*/  HMMA.16816.F32 R60, R12, R18.reuse, R60 ;  /* 0x000000120c3c723c */ /* 0x080fec000000183c */
[C---:B------:R-:W-:Y:S06]  /*6860*/  HMMA.16816.F32 R64, R4.reuse, R18, R64 ;  /* 0x000000120440723c */ /* 0x040fec0000001840 */
[-C--:B--2---:R-:W-:Y:S06]  /*6870*/  HMMA.16816.F32 R68, R4, R20.reuse, R68 ;  /* 0x000000140444723c */ /* 0x084fec0000001844 */
[C---:B------:R-:W-:Y:S06]  /*6880*/  HMMA.16816.F32 R72, R12.reuse, R20, R72 ;  /* 0x000000140c48723c */ /* 0x040fec0000001848 */
[-C--:B------:R-:W-:Y:S06]  /*6890*/  HMMA.16816.F32 R76, R12, R22.reuse, R76 ;  /* 0x000000160c4c723c */ /* 0x080fec000000184c */
[----:B------:R-:W-:Y:S06]  /*68a0*/  HMMA.16816.F32 R80, R4, R22, R80 ;  /* 0x000000160450723c */ /* 0x000fec0000001850 */
[-C--:B---3--:R-:W-:Y:S06]  /*68b0*/  HMMA.16816.F32 R36, R28, R32.reuse, R36 ;  /* 0x000000201c24723c */ /* 0x088fec0000001824 */
[C---:B------:R-:W-:Y:S06]  /*68c0*/  HMMA.16816.F32 R40, R132.reuse, R32, R40 ;  /* 0x000000208428723c */ /* 0x040fec0000001828 */
[-C--:B------:R-:W-:Y:S06]  /*68d0*/  HMMA.16816.F32 R44, R132, R34.reuse, R44 ;  /* 0x00000022842c723c */ /* 0x080fec000000182c */
[C---:B------:R-:W-:Y:S06]  /*68e0*/  HMMA.16816.F32 R48, R28.reuse, R34, R48 ;  /* 0x000000221c30723c */ /* 0x040fec0000001830 */
[-C--:B----4-:R-:W-:Y:S06]  /*68f0*/  HMMA.16816.F32 R52, R28, R24.reuse, R52 ;  /* 0x000000181c34723c */ /* 0x090fec0000001834 */
[C---:B------:R-:W-:Y:S06]  /*6900*/  HMMA.16816.F32 R56, R132.reuse, R24, R56 ;  /* 0x000000188438723c */ /* 0x040fec0000001838 */
[-C--:B------:R-:W-:Y:S06]  /*6910*/  HMMA.16816.F32 R60, R132, R26.reuse, R60 ;  /* 0x0000001a843c723c */ /* 0x080fec000000183c */
[C---:B------:R-:W-:Y:S06]  /*6920*/  HMMA.16816.F32 R64, R28.reuse, R26, R64 ;  /* 0x0000001a1c40723c */ /* 0x040fec0000001840 */
[-C--:B------:R-:W-:Y:S06]  /*6930*/  HMMA.16816.F32 R68, R28, R136.reuse, R68 ;  /* 0x000000881c44723c */ /* 0x080fec0000001844 */
[C---:B------:R-:W-:Y:S06]  /*6940*/  HMMA.16816.F32 R72, R132.reuse, R136, R72 ;  /* 0x000000888448723c */ /* 0x040fec0000001848 */
[-C--:B------:R-:W-:Y:S06]  /*6950*/  HMMA.16816.F32 R76, R132, R138.reuse, R76 ;  /* 0x0000008a844c723c */ /* 0x080fec000000184c */
[----:B------:R-:W-:Y:S01]  /*6960*/  HMMA.16816.F32 R80, R28, R138, R80 ;  /* 0x0000008a1c50723c */ /* 0x000fe20000001850 */
[----:B------:R-:W-:Y:S11]  /*6970*/  @!UPT UIADD3 URZ, URZ, URZ, URZ ;  /* 0x0000003f3f3ff290 */ /* 0x000ff6000fffe03f */
[----:B------:R-:W-:Y:S01]  /*6980*/  @!UPT UIADD3 URZ, URZ, URZ, URZ ;  /* 0x0000003f3f3ff290 */ /* 0x000fe2000fffe03f */
[----:B------:R-:W-:Y:S11]  /*6990*/  @!P0 BRA `(.L_x_30) ;  /* 0x0000000000848947 */ /* 0x000ff60003800000 */
[----:B------:R-:W1:Y:S01]  /*69a0*/  LDC R5, c[0x0][0x420] ;  /* 0x00010800ff057b82 */ /* 0x000e620000000800 */
[----:B------:R-:W-:Y:S02]  /*69b0*/  ISETP.GE.AND P3, PT, R250, UR37, PT ;  /* 0x00000025fa007c0c */ /* 0x000fe4000bf66270 */
[----:B------:R-:W-:Y:S02]  /*69c0*/  ISETP.GE.AND P2, PT, R170, UR37, PT ;  /* 0x00000025aa007c0c */ /* 0x000fe4000bf46270 */
[----:B-----5:R-:W-:Y:S02]  /*69d0*/  LEA R4, R162, UR4, 0x1 ;  /* 0x00000004a2047c11 */ /* 0x020fe4000f8e08ff */
[----:B------:R-:W-:Y:S07]  /*69e0*/  ISETP.GE.AND P1, PT, R244, UR37, PT ;  /* 0x00000025f4007c0c */ /* 0x000fee000bf26270 */
[----:B------:R2:W-:Y:S04]  /*69f0*/  @P3 STS [R4+0x6000], RZ ;  /* 0x006000ff04003388 */ /* 0x0005e80000000800 */
[----:B------:R2:W-:Y:S04]  /*6a00*/  @P3 STS [R4+0x6004], RZ ;  /* 0x006004ff04003388 */ /* 0x0005e80000000800 */
[----:B------:R2:W-:Y:S01]  /*6a10*/  @P3 STS.64 [R4+0x6008], RZ ;  /* 0x006008ff04003388 */ /* 0x0005e20000000a00 */
[----:B-1----:R-:W-:Y:S05]  /*6a20*/  IMAD.U32 R5, R5, -0x40, RZ ;  /* 0xffffffc005057824 */ /* 0x002fea00078e00ff */
[C---:B------:R-:W-:Y:S02]  /*6a30*/  LEA R239, P4, R5.reuse, R239, 0x1 ;  /* 0x000000ef05ef7211 */ /* 0x040fe400078808ff */
[----:B------:R-:W-:Y:S03]  /*6a40*/  SHF.R.S32.HI R6, RZ, 0x1f, R5 ;  /* 0x0000001fff067819 */ /* 0x000fe60000011405 */
[--C-:B------:R-:W-:Y:S01]  /*6a50*/  @!P3 IMAD.MOV.U32 R10, RZ, RZ, R239.reuse ;  /* 0x000000ffff0ab224 */ /* 0x100fe200078e00ef */
[----:B------:R-:W-:Y:S01]  /*6a60*/  LEA.HI.X R237, R5, R237, R6, 0x1, P4 ;  /* 0x000000ed05ed7211 */ /* 0x000fe200020f0c06 */
[--C-:B------:R-:W-:Y:S02]  /*6a70*/  @!P2 IMAD.MOV.U32 R8, RZ, RZ, R239.reuse ;  /* 0x000000ffff08a224 */ /* 0x100fe400078e00ef */
[----:B------:R-:W-:Y:S02]  /*6a80*/  @!P1 IMAD.MOV.U32 R6, RZ, RZ, R239 ;  /* 0x000000ffff069224 */ /* 0x000fe400078e00ef */
[--C-:B------:R-:W-:Y:S02]  /*6a90*/  @!P3 IMAD.MOV.U32 R11, RZ, RZ, R237.reuse ;  /* 0x000000ffff0bb224 */ /* 0x100fe400078e00ed */
[--C-:B------:R-:W-:Y:S02]  /*6aa0*/  @!P2 IMAD.MOV.U32 R9, RZ, RZ, R237.reuse ;  /* 0x000000ffff09a224 */ /* 0x100fe400078e00ed */
[----:B------:R-:W-:Y:S01]  /*6ab0*/  @!P1 IMAD.MOV.U32 R7, RZ, RZ, R237 ;  /* 0x000000ffff079224 */ /* 0x000fe200078e00ed */
[----:B------:R-:W-:Y:S01]  /*6ac0*/  @!PT LDS RZ, [RZ] ;  /* 0x00000000fffff984 */ /* 0x000fe20000000800 */
[----:B------:R-:W-:Y:S01]  /*6ad0*/  @!PT LDS RZ, [RZ] ;  /* 0x00000000fffff984 */ /* 0x000fe20000000800 */
[----:B------:R-:W-:Y:S01]  /*6ae0*/  @!PT LDS RZ, [RZ] ;  /* 0x00000000fffff984 */ /* 0x000fe20000000800 */
[----:B------:R2:W-:Y:S04]  /*6af0*/  @!P3 LDGSTS.E.BYPASS.LTC128B.128 [R4+0x6000], desc[UR6][R10.64] ;  /* 0x060000000a04bfae */ /* 0x0005e8000b901d46 */
[----:B------:R2:W-:Y:S04]  /*6b00*/  @P2 STS.128 [R4+0x7000], RZ ;  /* 0x007000ff04002388 */ /* 0x0005e80000000c00 */
        /* <DEDUP_REMOVED lines=9> */
[----:B------:R-:W0:Y:S02]  /*6ba0*/  LDGDEPBAR ;  /* 0x00000000000079af */ /* 0x000e240000000000 */
.L_x_30:
[----:B------:R-:W3:Y:S01]  /*6bb0*/  LDL R163, [R1+0x24] ;  /* 0x0000240001a37983 */ /* 0x000ee20000100800 */
[----:B------:R-:W-:Y:S02]  /*6bc0*/  ULOP3.LUT UR8, UR5, 0x1, URZ, 0xc0, !UPT ;  /* 0x0000000105087892 */ /* 0x000fe4000f8ec03f */
[----:B------:R-:W-:Y:S01]  /*6bd0*/  UISETP.GT.AND UP2, UPT, UR5, UR18, UPT ;  /* 0x000000120500728c */ /* 0x000fe2000bf44270 */
[----:B------:R-:W4:Y:S01]  /*6be0*/  LDL R160, [R1+0x30] ;  /* 0x0000300001a07983 */ /* 0x000f220000100800 */
[----:B------:R-:W-:Y:S02]  /*6bf0*/  UISETP.NE.U32.AND UP0, UPT, UR8, 0x1, UPT ;  /* 0x000000010800788c */ /* 0x000fe4000bf05070 */
[----:B------:R-:W-:Y:S01]  /*6c00*/  UIADD3 UR5, UR5, -0x1, URZ ;  /* 0xffffffff05057890 */ /* 0x000fe2000fffe03f */
[----:B------:R-:W4:Y:S04]  /*6c10*/  LDL R159, [R1] ;  /* 0x00000000019f7983 */ /* 0x000f280000100800 */
[----:B------:R-:W4:Y:S04]  /*6c20*/  LDL R158, [R1+0x4] ;  /* 0x00000400019e7983 */ /* 0x000f280000100800 */
[----:B------:R-:W-:Y:S04]  /*6c30*/  LDSM.16.M88.4 R24, [R224] ;  /* 0x00000000e018783b */ /* 0x000fe80000000200 */
[----:B--2---:R-:W1:Y:S04]  /*6c40*/  LDSM.16.MT88.4 R8, [R0+0x9000] ;  /* 0x009000000008783b */ /* 0x004e680000004200 */
[----:B------:R-:W2:Y:S04]  /*6c50*/  LDSM.16.MT88.4 R16, [R0+0xb000] ;  /* 0x00b000000010783b */ /* 0x000ea80000004200 */
[----:B------:R-:W2:Y:S04]  /*6c60*/  LDSM.16.MT88.4 R28, [R0+0xd000] ;  /* 0x00d00000001c783b */ /* 0x000ea80000004200 */
[----:B------:R-:W-:Y:S04]  /*6c70*/  LDSM.16.M88.4 R32, [R225] ;  /* 0x00000000e120783b */ /* 0x000fe80000000200 */
[----:B------:R-:W2:Y:S04]  /*6c80*/  LDSM.16.MT88.4 R132, [R0+0x9400] ;  /* 0x009400000084783b */ /* 0x000ea80000004200 */
[----:B------:R-:W2:Y:S04]  /*6c90*/  LDSM.16.MT88.4 R136, [R0+0xb400] ;  /* 0x00b400000088783b */ /* 0x000ea80000004200 */
[----:B------:R-:W2:Y:S04]  /*6ca0*/  LDSM.16.MT88.4 R140, [R0+0xd400] ;  /* 0x00d40000008c783b */ /* 0x000ea80000004200 */
[----:B------:R-:W-:Y:S04]  /*6cb0*/  LDSM.16.M88.4 R144, [R227] ;  /* 0x00000000e390783b */ /* 0x000fe80000000200 */
[----:B------:R-:W2:Y:S04]  /*6cc0*/  LDSM.16.MT88.4 R148, [R0+0x9800] ;  /* 0x009800000094783b */ /* 0x000ea80000004200 */
[----:B------:R-:W-:Y:S01]  /*6cd0*/  LDSM.16.MT88.4 R152, [R0+0xd800] ;  /* 0x00d800000098783b */ /* 0x000fe20000004200 */
[C---:B-1----:R-:W-:Y:S03]  /*6ce0*/  HMMA.16816.F32 R4, R24.reuse, R8, RZ ;  /* 0x000000081804723c */ /* 0x042fe600000018ff */
[----:B------:R-:W4:Y:S03]  /*6cf0*/  LDL R161, [R1+0x10] ;  /* 0x0000100001a17983 */ /* 0x000f260000100800 */
[C---:B------:R-:W-:Y:S06]  /*6d00*/  HMMA.16816.F32 R8, R24.reuse, R10, RZ ;  /* 0x0000000a1808723c */ /* 0x040fec00000018ff */
[C---:B--2---:R-:W-:Y:S06]  /*6d10*/  HMMA.16816.F32 R12, R24.reuse, R16, RZ ;  /* 0x00000010180c723c */ /* 0x044fec00000018ff */
[C---:B------:R-:W-:Y:S06]  /*6d20*/  HMMA.16816.F32 R16, R24.reuse, R18, RZ ;  /* 0x000000121810723c */ /* 0x040fec00000018ff */
[C---:B------:R-:W-:Y:S06]  /*6d30*/  HMMA.16816.F32 R20, R24.reuse, R28, RZ ;  /* 0x0000001c1814723c */ /* 0x040fec00000018ff */
[----:B------:R-:W-:Y:S01]  /*6d40*/  HMMA.16816.F32 R24, R24, R30, RZ ;  /* 0x0000001e1818723c */ /* 0x000fe200000018ff */
[----:B------:R-:W1:Y:S05]  /*6d50*/  LDSM.16.MT88.4 R28, [R0+0xb800] ;  /* 0x00b80000001c783b */ /* 0x000e6a0000004200 */
[C---:B------:R-:W-:Y:S06]  /*6d60*/  HMMA.16816.F32 R4, R32.reuse, R132, R4 ;  /* 0x000000842004723c */ /* 0x040fec0000001804 */
[C---:B------:R-:W-:Y:S01]  /*6d70*/  HMMA.16816.F32 R8, R32.reuse, R134, R8 ;  /* 0x000000862008723c */ /* 0x040fe20000001808 */
[----:B------:R-:W-:Y:S05]  /*6d80*/  LDSM.16.M88.4 R132, [R226] ;  /* 0x00000000e284783b */ /* 0x000fea0000000200 */
[C---:B------:R-:W-:Y:S06]  /*6d90*/  HMMA.16816.F32 R12, R32.reuse, R136, R12 ;  /* 0x00000088200c723c */ /* 0x040fec000000180c */
[C---:B------:R-:W-:Y:S01]  /*6da0*/  HMMA.16816.F32 R16, R32.reuse, R138, R16 ;  /* 0x0000008a2010723c */ /* 0x040fe20000001810 */
[----:B------:R-:W2:Y:S05]  /*6db0*/  LDSM.16.MT88.4 R136, [R0+0x9c00] ;  /* 0x009c00000088783b */ /* 0x000eaa0000004200 */
[C---:B------:R-:W-:Y:S06]  /*6dc0*/  HMMA.16816.F32 R20, R32.reuse, R140, R20 ;  /* 0x0000008c2014723c */ /* 0x040fec0000001814 */
[----:B------:R-:W-:Y:S01]  /*6dd0*/  HMMA.16816.F32 R24, R32, R142, R24 ;  /* 0x0000008e2018723c */ /* 0x000fe20000001818 */
[----:B------:R-:W2:Y:S04]  /*6de0*/  LDSM.16.MT88.4 R32, [R0+0xbc00] ;  /* 0x00bc00000020783b */ /* 0x000ea80000004200 */
[----:B------:R-:W2:Y:S01]  /*6df0*/  LDSM.16.MT88.4 R140, [R0+0xdc00] ;  /* 0x00dc0000008c783b */ /* 0x000ea20000004200 */
[C---:B------:R-:W-:Y:S06]  /*6e00*/  HMMA.16816.F32 R4, R144.reuse, R148, R4 ;  /* 0x000000949004723c */ /* 0x040fec0000001804 */
[C---:B------:R-:W-:Y:S01]  /*6e10*/  HMMA.16816.F32 R8, R144.reuse, R150, R8 ;  /* 0x000000969008723c */ /* 0x040fe20000001808 */
[----:B------:R-:W-:Y:S05]  /*6e20*/  LDSM.16.MT88.4 R148, [R0+0xa000] ;  /* 0x00a000000094783b */ /* 0x000fea0000004200 */
[C---:B-1----:R-:W-:Y:S06]  /*6e30*/  HMMA.16816.F32 R12, R144.reuse, R28, R12 ;  /* 0x0000001c900c723c */ /* 0x042fec000000180c */
[C---:B------:R-:W-:Y:S01]  /*6e40*/  HMMA.16816.F32 R16, R144.reuse, R30, R16 ;  /* 0x0000001e9010723c */ /* 0x040fe20000001810 */
[----:B------:R-:W1:Y:S05]  /*6e50*/  LDSM.16.M88.4 R28, [R224+0x2000] ;  /* 0x00200000e01c783b */ /* 0x000e6a0000000200 */
[C---:B------:R-:W-:Y:S06]  /*6e60*/  HMMA.16816.F32 R20, R144.reuse, R152, R20 ;  /* 0x000000989014723c */ /* 0x040fec0000001814 */
[----:B------:R-:W-:Y:S01]  /*6e70*/  HMMA.16816.F32 R24, R144, R154, R24 ;  /* 0x0000009a9018723c */ /* 0x000fe20000001818 */
[----:B------:R-:W1:Y:S04]  /*6e80*/  LDSM.16.MT88.4 R144, [R0+0xc000] ;  /* 0x00c000000090783b */ /* 0x000e680000004200 */
[----:B------:R-:W1:Y:S01]  /*6e90*/  LDSM.16.MT88.4 R152, [R0+0xe000] ;  /* 0x00e000000098783b */ /* 0x000e620000004200 */
[C---:B--2---:R-:W-:Y:S06]  /*6ea0*/  HMMA.16816.F32 R4, R132.reuse, R136, R4 ;  /* 0x000000888404723c */ /* 0x044fec0000001804 */
[C---:B------:R-:W-:Y:S01]  /*6eb0*/  HMMA.16816.F32 R8, R132.reuse, R138, R8 ;  /* 0x0000008a8408723c */ /* 0x040fe20000001808 */
[----:B------:R-:W-:Y:S05]  /*6ec0*/  LDSM.16.MT88.4 R136, [R0+0xa400] ;  /* 0x00a400000088783b */ /* 0x000fea0000004200 */
[C---:B------:R-:W-:Y:S06]  /*6ed0*/  HMMA.16816.F32 R12, R132.reuse, R32, R12 ;  /* 0x00000020840c723c */ /* 0x040fec000000180c */
[C---:B------:R-:W-:Y:S01]  /*6ee0*/  HMMA.16816.F32 R16, R132.reuse, R34, R16 ;  /* 0x000000228410723c */ /* 0x040fe20000001810 */
[----:B------:R-:W2:Y:S05]  /*6ef0*/  LDSM.16.M88.4 R32, [R225+0x2000] ;  /* 0x00200000e120783b */ /* 0x000eaa0000000200 */
[C---:B------:R-:W-:Y:S06]  /*6f00*/  HMMA.16816.F32 R20, R132.reuse, R140, R20 ;  /* 0x0000008c8414723c */ /* 0x040fec0000001814 */
[----:B------:R-:W-:Y:S01]  /*6f10*/  HMMA.16816.F32 R24, R132, R142, R24 ;  /* 0x0000008e8418723c */ /* 0x000fe20000001818 */
[----:B------:R-:W2:Y:S04]  /*6f20*/  LDSM.16.MT88.4 R132, [R0+0xc400] ;  /* 0x00c400000084783b */ /* 0x000ea80000004200 */
[----:B------:R-:W2:Y:S01]  /*6f30*/  LDSM.16.MT88.4 R140, [R0+0xe400] ;  /* 0x00e40000008c783b */ /* 0x000ea20000004200 */
[C---:B-1----:R-:W-:Y:S06]  /*6f40*/  HMMA.16816.F32 R4, R28.reuse, R148, R4 ;  /* 0x000000941c04723c */ /* 0x042fec0000001804 */
[C---:B------:R-:W-:Y:S01]  /*6f50*/  HMMA.16816.F32 R8, R28.reuse, R150, R8 ;  /* 0x000000961c08723c */ /* 0x040fe20000001808 */
[----:B------:R-:W-:Y:S05]  /*6f60*/  LDSM.16.MT88.4 R148, [R0+0xa800] ;  /* 0x00a800000094783b */ /* 0x000fea0000004200 */
[C---:B------:R-:W-:Y:S06]  /*6f70*/  HMMA.16816.F32 R12, R28.reuse, R144, R12 ;  /* 0x000000901c0c723c */ /* 0x040fec000000180c */
[C---:B------:R-:W-:Y:S01]  /*6f80*/  HMMA.16816.F32 R16, R28.reuse, R146, R16 ;  /* 0x000000921c10723c */ /* 0x040fe20000001810 */
[----:B------:R-:W1:Y:S05]  /*6f90*/  LDSM.16.M88.4 R144, [R227+0x2000] ;  /* 0x00200000e390783b */ /* 0x000e6a0000000200 */
[C---:B------:R-:W-:Y:S06]  /*6fa0*/  HMMA.16816.F32 R20, R28.reuse, R152, R20 ;  /* 0x000000981c14723c */ /* 0x040fec0000001814 */
[----:B------:R-:W-:Y:S01]  /*6fb0*/  HMMA.16816.F32 R24, R28, R154, R24 ;  /* 0x0000009a1c18723c */ /* 0x000fe20000001818 */
[----:B------:R-:W1:Y:S04]  /*6fc0*/  LDSM.16.MT88.4 R28, [R0+0xc800] ;  /* 0x00c80000001c783b */ /* 0x000e680000004200 */
[----:B------:R-:W3:Y:S01]  /*6fd0*/  LDSM.16.MT88.4 R152, [R0+0xe800] ;  /* 0x00e800000098783b */ /* 0x000ee20000004200 */
        /* <DEDUP_REMOVED lines=9> */
[----:B------:R3:W2:Y:S01]  /*7070*/  LDSM.16.MT88.4 R140, [R0+0xec00] ;  /* 0x00ec0000008c783b */ /* 0x0006a20000004200 */
[C---:B-1----:R-:W-:Y:S06]  /*7080*/  HMMA.16816.F32 R4, R144.reuse, R148, R4 ;  /* 0x000000949004723c */ /* 0x042fec0000001804 */
[C---:B------:R-:W-:Y:S06]  /*7090*/  HMMA.16816.F32 R8, R144.reuse, R150, R8 ;  /* 0x000000969008723c */ /* 0x040fec0000001808 */
[C---:B------:R-:W-:Y:S06]  /*70a0*/  HMMA.16816.F32 R12, R144.reuse, R28, R12 ;  /* 0x0000001c900c723c */ /* 0x040fec000000180c */
[C---:B------:R-:W-:Y:S01]  /*70b0*/  HMMA.16816.F32 R16, R144.reuse, R30, R16 ;  /* 0x0000001e9010723c */ /* 0x040fe20000001810 */
[----:B---3--:R-:W-:Y:S05]  /*70c0*/  IMAD.U32 R0, RZ, RZ, UR16 ;  /* 0x00000010ff007e24 */ /* 0x008fea000f8e00ff */
[C---:B------:R-:W-:Y:S05]  /*70d0*/  HMMA.16816.F32 R20, R144.reuse, R152, R20 ;  /* 0x000000989014723c */ /* 0x040fea0000001814 */
[----:B------:R-:W-:Y:S01]  /*70e0*/  @P0 IADD3 R30, P2, R163, UR12, RZ ;  /* 0x0000000ca31e0c10 */ /* 0x000fe2000ff5e0ff */
[----:B------:R-:W-:Y:S01]  /*70f0*/  HMMA.16816.F32 R24, R144, R154, R24 ;  /* 0x0000009a9018723c */ /* 0x000fe20000001818 */
[----:B------:R-:W-:Y:S01]  /*7100*/  LDSM.16.MT88.4 R144, [R3+0x1c00] ;  /* 0x001c00000390783b */ /* 0x000fe20000004200 */
[----:B------:R-:W-:Y:S03]  /*7110*/  @UP3 UIADD3 UR12, UP1, UR12, -0x100, URZ ;  /* 0xffffff000c0c3890 */ /* 0x000fe6000ff3e03f */
[----:B----4-:R-:W-:Y:S01]  /*7120*/  @P0 IADD3.X R31, R160, UR11, RZ, P2, !PT ;  /* 0x0000000ba01f0c10 */ /* 0x010fe200097fe4ff */
[C---:B--2---:R-:W-:Y:S01]  /*7130*/  HMMA.16816.F32 R4, R132.reuse, R136, R4 ;  /* 0x000000888404723c */ /* 0x044fe20000001804 */
[----:B------:R-:W-:Y:S03]  /*7140*/  @UP3 UIADD3.X UR11, UR11, -0x1, URZ, UP1, !UPT ;  /* 0xffffffff0b0b3890 */ /* 0x000fe60008ffe43f */
[----:B------:R-:W2:Y:S02]  /*7150*/  @P0 LDG.E R159, desc[UR6][R30.64] ;  /* 0x000000061e9f0981 */ /* 0x000ea4000c1e1900 */
[C---:B------:R-:W-:Y:S02]  /*7160*/  HMMA.16816.F32 R8, R132.reuse, R138, R8 ;  /* 0x0000008a8408723c */ /* 0x040fe40000001808 */
[----:B------:R-:W3:Y:S04]  /*7170*/  @P0 LDG.E R158, desc[UR6][R30.64+0x20] ;  /* 0x000020061e9e0981 */ /* 0x000ee8000c1e1900 */
[C---:B------:R-:W-:Y:S01]  /*7180*/  HMMA.16816.F32 R12, R132.reuse, R32, R12 ;  /* 0x00000020840c723c */ /* 0x040fe2000000180c */
[----:B------:R-:W5:Y:S04]  /*7190*/  @P0 LDG.E R249, desc[UR6][R30.64+0x80] ;  /* 0x000080061ef90981 */ /* 0x000f68000c1e1900 */
[----:B------:R1:W5:Y:S01]  /*71a0*/  @P0 LDG.E R252, desc[UR6][R30.64+0xa0] ;  /* 0x0000a0061efc0981 */ /* 0x000362000c1e1900 */
[C---:B------:R-:W-:Y:S01]  /*71b0*/  HMMA.16816.F32 R16, R132.reuse, R34, R16 ;  /* 0x000000228410723c */ /* 0x040fe20000001810 */
[----:B------:R-:W-:Y:S02]  /*71c0*/  IMAD.U32 R32, RZ, RZ, UR16 ;  /* 0x00000010ff207e24 */ /* 0x000fe4000f8e00ff */
[----:B------:R-:W-:Y:S03]  /*71d0*/  LDSM.16.MT88.4 R136, [R3+0x2400] ;  /* 0x002400000388783b */ /* 0x000fe60000004200 */
[C---:B------:R-:W-:Y:S01]  /*71e0*/  HMMA.16816.F32 R20, R132.reuse, R140, R20 ;  /* 0x0000008c8414723c */ /* 0x040fe20000001814 */
[----:B------:R-:W-:Y:S04]  /*71f0*/  IMAD.U32 R35, RZ, RZ, UR17 ;  /* 0x00000011ff237e24 */ /* 0x000fe8000f8e00ff */
[----:B------:R-:W-:Y:S01]  /*7200*/  IMAD.U32 R34, RZ, RZ, UR35 ;  /* 0x00000023ff227e24 */ /* 0x000fe2000f8e00ff */
[----:B------:R-:W-:Y:S01]  /*7210*/  HMMA.16816.F32 R24, R132, R142, R24 ;  /* 0x0000008e8418723c */ /* 0x000fe20000001818 */
[----:B------:R-:W-:Y:S01]  /*7220*/  LDSM.16.MT88.4 R140, [R3+0x1800] ;  /* 0x00180000038c783b */ /* 0x000fe20000004200 */
[----:B-1----:R-:W-:Y:S03]  /*7230*/  IMAD.U32 R30, RZ, RZ, UR34 ;  /* 0x00000022ff1e7e24 */ /* 0x002fe6000f8e00ff */
[----:B------:R-:W-:Y:S01]  /*7240*/  IMAD.U32 R31, RZ, RZ, UR35 ;  /* 0x00000023ff1f7e24 */ /* 0x000fe2000f8e00ff */
[C---:B------:R-:W-:Y:S05]  /*7250*/  LEA R241, P1, R161.reuse, R156, 0x2 ;  /* 0x0000009ca1f17211 */ /* 0x040fea00078210ff */
[----:B------:R-:W-:Y:S01]  /*7260*/  LEA.HI.X.SX32 R240, R161, R157, 0x2, P1 ;  /* 0x0000009da1f07211 */ /* 0x000fe200008f16ff */
[----:B------:R-:W-:Y:S04]  /*7270*/  IMAD.MOV.U32 R28, RZ, RZ, R241 ;  /* 0x000000ffff1c7224 */ /* 0x000fe800078e00f1 */
[----:B------:R-:W-:Y:S01]  /*7280*/  IMAD.MOV.U32 R29, RZ, RZ, R240 ;  /* 0x000000ffff1d7224 */ /* 0x000fe200078e00f0 */
[-C--:B------:R-:W-:Y:S02]  /*7290*/  LEA R32, P1, R32, R28.reuse, 0x2 ;  /* 0x0000001c20207211 */ /* 0x080fe400078210ff */
[-C--:B------:R-:W-:Y:S02]  /*72a0*/  LEA R34, P2, R34, R28.reuse, 0x2 ;  /* 0x0000001c22227211 */ /* 0x080fe400078410ff */
[-C--:B------:R-:W-:Y:S01]  /*72b0*/  LEA.HI.X.SX32 R33, R0, R29.reuse, 0x2, P1 ;  /* 0x0000001d00217211 */ /* 0x080fe200008f16ff */
[----:B------:R1:W-:Y:S01]  /*72c0*/  REDG.E.ADD.F32.FTZ.RN.STRONG.GPU desc[UR6][R28.64], R4 ;  /* 0x000000041c0079a6 */ /* 0x0003e2000c10f386 */
[----:B------:R-:W-:Y:S01]  /*72d0*/  IMAD.U32 R0, RZ, RZ, UR17 ;  /* 0x00000011ff007e24 */ /* 0x000fe2000f8e00ff */
[-C--:B------:R-:W-:Y:S02]  /*72e0*/  LEA R30, P1, R30, R28.reuse, 0x2 ;  /* 0x0000001c1e1e7211 */ /* 0x080fe400078210ff */
[----:B------:R4:W-:Y:S01]  /*72f0*/  REDG.E.ADD.F32.FTZ.RN.STRONG.GPU desc[UR6][R32.64], R5 ;  /* 0x00000005200079a6 */ /* 0x0009e2000c10f386 */
[----:B-1----:R-:W-:Y:S02]  /*7300*/  IMAD.U32 R4, RZ, RZ, UR33 ;  /* 0x00000021ff047e24 */ /* 0x002fe4000f8e00ff */
[----:B----4-:R-:W-:Y:S01]  /*7310*/  IMAD.U32 R5, RZ, RZ, UR34 ;  /* 0x00000022ff057e24 */ /* 0x010fe2000f8e00ff */
[----:B--2---:R-:W-:Y:S04]  /*7320*/  @P0 STL [R1], R159 ;  /* 0x0000009f01000387 */ /* 0x004fe80000100800 */
[----:B---3--:R-:W-:Y:S01]  /*7330*/  @P0 STL [R1+0x4], R158 ;  /* 0x0000049e01000387 */ /* 0x008fe20000100800 */
[-C--:B------:R-:W-:Y:S02]  /*7340*/  LEA R132, P0, R35, R28.reuse, 0x2 ;  /* 0x0000001c23847211 */ /* 0x080fe400078010ff */
[-C--:B------:R-:W-:Y:S02]  /*7350*/  LEA.HI.X.SX32 R35, R31, R29.reuse, 0x2, P2 ;  /* 0x0000001d1f237211 */ /* 0x080fe400010f16ff */
[-C--:B------:R-:W-:Y:S01]  /*7360*/  LEA.HI.X.SX32 R133, R0, R29.reuse, 0x2, P0 ;  /* 0x0000001d00857211 */ /* 0x080fe200000f16ff */
[----:B------:R-:W-:Y:S01]  /*7370*/  IMAD.U32 R0, RZ, RZ, UR33 ;  /* 0x00000021ff007e24 */ /* 0x000fe2000f8e00ff */
[-C--:B------:R-:W-:Y:S02]  /*7380*/  LEA R4, P0, R4, R28.reuse, 0x2 ;  /* 0x0000001c04047211 */ /* 0x080fe400078010ff */
[-C--:B------:R-:W-:Y:S01]  /*7390*/  LEA.HI.X.SX32 R31, R5, R29.reuse, 0x2, P1 ;  /* 0x0000001d051f7211 */ /* 0x080fe200008f16ff */
[----:B------:R1:W-:Y:S01]  /*73a0*/  REDG.E.ADD.F32.FTZ.RN.STRONG.GPU desc[UR6][R132.64], R6 ;  /* 0x00000006840079a6 */ /* 0x0003e2000c10f386 */
[-C--:B------:R-:W-:Y:S01]  /*73b0*/  LEA.HI.X.SX32 R5, R0, R29.reuse, 0x2, P0 ;  /* 0x0000001d00057211 */ /* 0x080fe200000f16ff */
[----:B------:R-:W-:Y:S02]  /*73c0*/  IMAD.U32 R0, RZ, RZ, UR32 ;  /* 0x00000020ff007e24 */ /* 0x000fe4000f8e00ff */
[----:B------:R2:W-:Y:S04]  /*73d0*/  REDG.E.ADD.F32.FTZ.RN.STRONG.GPU desc[UR6][R34.64], R7 ;  /* 0x00000007220079a6 */ /* 0x0005e8000c10f386 */
[----:B------:R3:W-:Y:S04]  /*73e0*/  REDG.E.ADD.F32.FTZ.RN.STRONG.GPU desc[UR6][R30.64], R8 ;  /* 0x000000081e0079a6 */ /* 0x0007e8000c10f386 */
[----:B------:R4:W-:Y:S04]  /*73f0*/  REDG.E.ADD.F32.FTZ.RN.STRONG.GPU desc[UR6][R4.64], R9 ;  /* 0x00000009040079a6 */ /* 0x0009e8000c10f386 */
[----:B------:R-:W-:Y:S01]  /*7400*/  LDSM.16.MT88.4 R132, [R2+0x11800] ;  /* 0x011800000284783b */ /* 0x000fe20000004200 */
[----:B-1----:R-:W-:Y:S02]  /*7410*/  IMAD.U32 R6, RZ, RZ, UR28 ;  /* 0x0000001cff067e24 */ /* 0x002fe4000f8e00ff */
[----:B--2---:R-:W-:Y:S02]  /*7420*/  IMAD.U32 R7, RZ, RZ, UR27 ;  /* 0x0000001bff077e24 */ /* 0x004fe4000f8e00ff */
[----:B---3--:R-:W-:Y:S02]  /*7430*/  IMAD.U32 R8, RZ, RZ, UR31 ;  /* 0x0000001fff087e24 */ /* 0x008fe4000f8e00ff */
[----:B------:R-:W-:Y:S02]  /*7440*/  IMAD.U32 R30, RZ, RZ, UR28 ;  /* 0x0000001cff1e7e24 */ /* 0x000fe4000f8e00ff */
[----:B----4-:R-:W-:Y:S01]  /*7450*/  IMAD.U32 R5, RZ, RZ, UR32 ;  /* 0x00000020ff057e24 */ /* 0x010fe2000f8e00ff */
[-C--:B------:R-:W-:Y:S01]  /*7460*/  LEA R4, P1, R0, R28.reuse, 0x2 ;  /* 0x0000001c00047211 */ /* 0x080fe200078210ff */
[----:B------:R-:W-:Y:S01]  /*7470*/  IMAD.U32 R0, RZ, RZ, UR31 ;  /* 0x0000001fff007e24 */ /* 0x000fe2000f8e00ff */
[-C--:B------:R-:W-:Y:S02]  /*7480*/  LEA R8, P0, R8, R28.reuse, 0x2 ;  /* 0x0000001c08087211 */ /* 0x080fe400078010ff */
[-C--:B------:R-:W-:Y:S02]  /*7490*/  LEA.HI.X.SX32 R5, R5, R29.reuse, 0x2, P1 ;  /* 0x0000001d05057211 */ /* 0x080fe400008f16ff */
[-C--:B------:R-:W-:Y:S01]  /*74a0*/  LEA.HI.X.SX32 R9, R0, R29.reuse, 0x2, P0 ;  /* 0x0000001d00097211 */ /* 0x080fe200000f16ff */
[----:B------:R-:W-:Y:S01]  /*74b0*/  IMAD.U32 R0, RZ, RZ, UR27 ;  /* 0x0000001bff007e24 */ /* 0x000fe2000f8e00ff */
[-C--:B------:R-:W-:Y:S01]  /*74c0*/  LEA R6, P1, R6, R28.reuse, 0x2 ;  /* 0x0000001c06067211 */ /* 0x080fe200078210ff */
[----:B------:R1:W-:Y:S04]  /*74d0*/  REDG.E.ADD.F32.FTZ.RN.STRONG.GPU desc[UR6][R4.64], R10 ;  /* 0x0000000a040079a6 */ /* 0x0003e8000c10f386 */
[----:B------:R2:W-:Y:S04]  /*74e0*/  REDG.E.ADD.F32.FTZ.RN.STRONG.GPU desc[UR6][R8.64], R11 ;  /* 0x0000000b080079a6 */ /* 0x0005e8000c10f386 */
[----:B------:R3:W-:Y:S04]  /*74f0*/  REDG.E.ADD.F32.FTZ.RN.STRONG.GPU desc[UR6][R28.64+0x80], R12 ;  /* 0x0000800c1c0079a6 */ /* 0x0007e8000c10f386 */
[----:B------:R4:W-:Y:S01]  /*7500*/  REDG.E.ADD.F32.FTZ.RN.STRONG.GPU desc[UR6][R32.64+0x80], R13 ;  /* 0x0000800d200079a6 */ /* 0x0009e2000c10f386 */
[-C--:B-1----:R-:W-:Y:S01]  /*7510*/  LEA R4, P0, R7, R28.reuse, 0x2 ;  /* 0x0000001c07047211 */ /* 0x082fe200078010ff */
[----:B------:R-:W-:Y:S01]  /*7520*/  IMAD.U32 R10, RZ, RZ, UR26 ;  /* 0x0000001aff0a7e24 */ /* 0x000fe2000f8e00ff */
[-C--:B------:R-:W-:Y:S02]  /*7530*/  LEA.HI.X.SX32 R7, R30, R29.reuse, 0x2, P1 ;  /* 0x0000001d1e077211 */ /* 0x080fe400008f16ff */
[-C--:B------:R-:W-:Y:S01]  /*7540*/  LEA.HI.X.SX32 R5, R0, R29.reuse, 0x2, P0 ;  /* 0x0000001d00057211 */ /* 0x080fe200000f16ff */
[----:B--2---:R-:W-:Y:S01]  /*7550*/  IMAD.U32 R8, RZ, RZ, UR25 ;  /* 0x00000019ff087e24 */ /* 0x004fe2000f8e00ff */
[-C--:B------:R-:W-:Y:S01]  /*7560*/  LEA R10, P0, R10, R28.reuse, 0x2 ;  /* 0x0000001c0a0a7211 */ /* 0x080fe200078010ff */
[----:B------:R1:W-:Y:S01]  /*7570*/  REDG.E.ADD.F32.FTZ.RN.STRONG.GPU desc[UR6][R6.64], R14 ;  /* 0x0000000e060079a6 */ /* 0x0003e2000c10f386 */
[----:B------:R-:W-:Y:S02]  /*7580*/  IMAD.U32 R0, RZ, RZ, UR26 ;  /* 0x0000001aff007e24 */ /* 0x000fe4000f8e00ff */
[-C--:B------:R-:W-:Y:S01]  /*7590*/  LEA R8, P2, R8, R28.reuse, 0x2 ;  /* 0x0000001c08087211 */ /* 0x080fe200078410ff */
[----:B------:R2:W-:Y:S01]  /*75a0*/  REDG.E.ADD.F32.FTZ.RN.STRONG.GPU desc[UR6][R4.64], R15 ;  /* 0x0000000f040079a6 */ /* 0x0005e2000c10f386 */
[----:B---3--:R-:W-:Y:S01]  /*75b0*/  IMAD.U32 R12, RZ, RZ, UR22 ;  /* 0x00000016ff0c7e24 */ /* 0x008fe2000f8e00ff */
[-C--:B------:R-:W-:Y:S01]  /*75c0*/  LEA.HI.X.SX32 R11, R0, R29.reuse, 0x2, P0 ;  /* 0x0000001d000b7211 */ /* 0x080fe200000f16ff */
[----:B------:R-:W-:Y:S02]  /*75d0*/  IMAD.U32 R0, RZ, RZ, UR30 ;  /* 0x0000001eff007e24 */ /* 0x000fe4000f8e00ff */
[----:B----4-:R-:W-:Y:S01]  /*75e0*/  IMAD.U32 R13, RZ, RZ, UR23 ;  /* 0x00000017ff0d7e24 */ /* 0x010fe2000f8e00ff */
[-C--:B------:R-:W-:Y:S01]  /*75f0*/  LEA R12, P4, R12, R28.reuse, 0x2 ;  /* 0x0000001c0c0c7211 */ /* 0x080fe200078810ff */
[----:B------:R3:W-:Y:S01]  /*7600*/  REDG.E.ADD.F32.FTZ.RN.STRONG.GPU desc[UR6][R10.64], R16 ;  /* 0x000000100a0079a6 */ /* 0x0007e2000c10f386 */
[----:B-1----:R-:W-:Y:S02]  /*7610*/  IMAD.U32 R6, RZ, RZ, UR24 ;  /* 0x00000018ff067e24 */ /* 0x002fe4000f8e00ff */
[----:B------:R-:W-:Y:S02]  /*7620*/  IMAD.U32 R7, RZ, RZ, UR25 ;  /* 0x00000019ff077e24 */ /* 0x000fe4000f8e00ff */
[----:B--2---:R-:W-:Y:S01]  /*7630*/  IMAD.U32 R4, RZ, RZ, UR30 ;  /* 0x0000001eff047e24 */ /* 0x004fe2000f8e00ff */
[-C--:B------:R-:W-:Y:S01]  /*7640*/  LEA R6, P1, R6, R28.reuse, 0x2 ;  /* 0x0000001c06067211 */ /* 0x080fe200078210ff */
[----:B------:R-:W-:Y:S01]  /*7650*/  IMAD.U32 R5, RZ, RZ, UR24 ;  /* 0x00000018ff057e24 */ /* 0x000fe2000f8e00ff */
[-C--:B------:R-:W-:Y:S01]  /*7660*/  LEA.HI.X.SX32 R9, R7, R29.reuse, 0x2, P2 ;  /* 0x0000001d07097211 */ /* 0x080fe200010f16ff */
[----:B------:R-:W-:Y:S01]  /*7670*/  IMAD.U32 R14, RZ, RZ, UR23 ;  /* 0x00000017ff0e7e24 */ /* 0x000fe2000f8e00ff */
[-C--:B------:R-:W-:Y:S02]  /*7680*/  LEA R4, P0, R4, R28.reuse, 0x2 ;  /* 0x0000001c04047211 */ /* 0x080fe400078010ff */
[-C--:B------:R-:W-:Y:S01]  /*7690*/  LEA.HI.X.SX32 R7, R5, R29.reuse, 0x2, P1 ;  /* 0x0000001d05077211 */ /* 0x080fe200008f16ff */
[----:B------:R1:W-:Y:S01]  /*76a0*/  REDG.E.ADD.F32.FTZ.RN.STRONG.GPU desc[UR6][R8.64], R17 ;  /* 0x00000011080079a6 */ /* 0x0003e2000c10f386 */
[-C--:B------:R-:W-:Y:S01]  /*76b0*/  LEA.HI.X.SX32 R5, R0, R29.reuse, 0x2, P0 ;  /* 0x0000001d00057211 */ /* 0x080fe200000f16ff */
[----:B---3--:R-:W-:Y:S01]  /*76c0*/  IMAD.U32 R10, RZ, RZ, UR21 ;  /* 0x00000015ff0a7e24 */ /* 0x008fe2000f8e00ff */
[-C--:B------:R-:W-:Y:S01]  /*76d0*/  LEA R14, P5, R14, R28.reuse, 0x2 ;  /* 0x0000001c0e0e7211 */ /* 0x080fe200078a10ff */
[----:B------:R2:W-:Y:S01]  /*76e0*/  REDG.E.ADD.F32.FTZ.RN.STRONG.GPU desc[UR6][R6.64], R18 ;  /* 0x00000012060079a6 */ /* 0x0005e2000c10f386 */
[----:B------:R-:W-:Y:S02]  /*76f0*/  IMAD.U32 R11, RZ, RZ, UR22 ;  /* 0x00000016ff0b7e24 */ /* 0x000fe4000f8e00ff */
[-C--:B------:R-:W-:Y:S01]  /*7700*/  LEA.HI.X.SX32 R15, R13, R29.reuse, 0x2, P5 ;  /* 0x0000001d0d0f7211 */ /* 0x080fe200028f16ff */
[----:B------:R3:W-:Y:S01]  /*7710*/  REDG.E.ADD.F32.FTZ.RN.STRONG.GPU desc[UR6][R4.64], R19 ;  /* 0x00000013040079a6 */ /* 0x0007e2000c10f386 */
[-C--:B------:R-:W-:Y:S01]  /*7720*/  LEA R10, P3, R10, R28.reuse, 0x2 ;  /* 0x0000001c0a0a7211 */ /* 0x080fe200078610ff */
[----:B------:R-:W-:Y:S01]  /*7730*/  IMAD.U32 R0, RZ, RZ, UR29 ;  /* 0x0000001dff007e24 */ /* 0x000fe2000f8e00ff */
[-C--:B------:R-:W-:Y:S01]  /*7740*/  LEA.HI.X.SX32 R13, R11, R29.reuse, 0x2, P4 ;  /* 0x0000001d0b0d7211 */ /* 0x080fe200020f16ff */
[----:B------:R-:W-:Y:S04]  /*7750*/  REDG.E.ADD.F32.FTZ.RN.STRONG.GPU desc[UR6][R28.64+0x100], R20 ;  /* 0x000100141c0079a6 */ /* 0x000fe8000c10f386 */
[----:B------:R-:W-:Y:S04]  /*7760*/  REDG.E.ADD.F32.FTZ.RN.STRONG.GPU desc[UR6][R32.64+0x100], R21 ;  /* 0x00010015200079a6 */ /* 0x000fe8000c10f386 */
[----:B------:R-:W-:Y:S04]  /*7770*/  REDG.E.ADD.F32.FTZ.RN.STRONG.GPU desc[UR6][R14.64], R22 ;  /* 0x000000160e0079a6 */ /* 0x000fe8000c10f386 */
[----:B------:R-:W-:Y:S01]  /*7780*/  REDG.E.ADD.F32.FTZ.RN.STRONG.GPU desc[UR6][R12.64], R23 ;  /* 0x000000170c0079a6 */ /* 0x000fe2000c10f386 */
[----:B-1----:R-:W-:Y:S03]  /*7790*/  IMAD.U32 R8, RZ, RZ, UR20 ;  /* 0x00000014ff087e24 */ /* 0x002fe6000f8e00ff */
[----:B------:R-:W-:Y:S01]  /*77a0*/  LDSM.16.MT88.4 R12, [R2+0x11000] ;  /* 0x01100000020c783b */ /* 0x000fe20000004200 */
[----:B------:R-:W-:Y:S02]  /*77b0*/  IMAD.U32 R9, RZ, RZ, UR21 ;  /* 0x00000015ff097e24 */ /* 0x000fe4000f8e00ff */
[----:B--2---:R-:W-:Y:S01]  /*77c0*/  IMAD.U32 R6, RZ, RZ, UR19 ;  /* 0x00000013ff067e24 */ /* 0x004fe2000f8e00ff */
[-C--:B------:R-:W-:Y:S01]  /*77d0*/  LEA R8, P2, R8, R28.reuse, 0x2 ;  /* 0x0000001c08087211 */ /* 0x080fe200078410ff */
[----:B------:R-:W-:Y:S01]  /*77e0*/  IMAD.U32 R7, RZ, RZ, UR20 ;  /* 0x00000014ff077e24 */ /* 0x000fe2000f8e00ff */
[-C--:B------:R-:W-:Y:S01]  /*77f0*/  LEA.HI.X.SX32 R11, R9, R29.reuse, 0x2, P3 ;  /* 0x0000001d090b7211 */ /* 0x080fe200018f16ff */
[----:B---3--:R-:W-:Y:S01]  /*7800*/  IMAD.U32 R4, RZ, RZ, UR29 ;  /* 0x0000001dff047e24 */ /* 0x008fe2000f8e00ff */
[-C--:B------:R-:W-:Y:S01]  /*7810*/  LEA R6, P1, R6, R28.reuse, 0x2 ;  /* 0x0000001c06067211 */ /* 0x080fe200078210ff */
[----:B------:R-:W-:Y:S01]  /*7820*/  IMAD.U32 R5, RZ, RZ, UR19 ;  /* 0x00000013ff057e24 */ /* 0x000fe2000f8e00ff */
[-C--:B------:R-:W-:Y:S01]  /*7830*/  LEA.HI.X.SX32 R9, R7, R29.reuse, 0x2, P2 ;  /* 0x0000001d07097211 */ /* 0x080fe200010f16ff */
[----:B------:R-:W-:Y:S01]  /*7840*/  REDG.E.ADD.F32.FTZ.RN.STRONG.GPU desc[UR6][R10.64], R24 ;  /* 0x000000180a0079a6 */ /* 0x000fe2000c10f386 */
[----:B------:R-:W-:Y:S02]  /*7850*/  LEA R4, P0, R4, R28, 0x2 ;  /* 0x0000001c04047211 */ /* 0x000fe400078010ff */
[-C--:B------:R-:W-:Y:S01]  /*7860*/  LEA.HI.X.SX32 R7, R5, R29.reuse, 0x2, P1 ;  /* 0x0000001d05077211 */ /* 0x080fe200008f16ff */
[----:B------:R-:W-:Y:S01]  /*7870*/  REDG.E.ADD.F32.FTZ.RN.STRONG.GPU desc[UR6][R8.64], R25 ;  /* 0x00000019080079a6 */ /* 0x000fe2000c10f386 */
[----:B------:R-:W-:Y:S01]  /*7880*/  LEA.HI.X.SX32 R5, R0, R29, 0x2, P0 ;  /* 0x0000001d00057211 */ /* 0x000fe200000f16ff */
[C---:B------:R-:W-:Y:S01]  /*7890*/  VIADD R0, R3.reuse, 0xffffd000 ;  /* 0xffffd00003007836 */ /* 0x040fe20000000000 */
[----:B------:R-:W-:Y:S01]  /*78a0*/  PLOP3.LUT P1, PT, PT, PT, UP0, 0x80, 0x0 ;  /* 0x000000000000781c */ /* 0x000fe20003f2f008 */
[----:B------:R-:W-:Y:S01]  /*78b0*/  REDG.E.ADD.F32.FTZ.RN.STRONG.GPU desc[UR6][R6.64], R26 ;  /* 0x0000001a060079a6 */ /* 0x000fe2000c10f386 */
[----:B------:R-:W-:Y:S01]  /*78c0*/  PLOP3.LUT P0, PT, PT, PT, UP2, 0x80, 0x0 ;  /* 0x000000000000781c */ /* 0x000fe20003f0f028 */
[----:B------:R-:W-:Y:S02]  /*78d0*/  @UP3 UIADD3 UR14, UP0, UR14, -0x100, URZ ;  /* 0xffffff000e0e3890 */ /* 0x000fe4000ff1e03f */
[----:B------:R-:W-:Y:S02]  /*78e0*/  REDG.E.ADD.F32.FTZ.RN.STRONG.GPU desc[UR6][R4.64], R27 ;  /* 0x0000001b040079a6 */ /* 0x000fe4000c10f386 */
[----:B------:R-:W-:Y:S02]  /*78f0*/  @UP3 UIADD3.X UR13, UR13, -0x1, URZ, UP0, !UPT ;  /* 0xffffffff0d0d3890 */ /* 0x000fe400087fe43f */
[----:B------:R-:W-:Y:S04]  /*7900*/  LDSM.16.MT88.4 R4, [R2+0xf000] ;  /* 0x00f000000204783b */ /* 0x000fe80000004200 */
[----:B------:R-:W1:Y:S01]  /*7910*/  LDSM.16.MT88.4 R8, [R3] ;  /* 0x000000000308783b */ /* 0x000e620000004200 */
[----:B------:R-:W-:Y:S03]  /*7920*/  @P1 VIADD R0, R3, 0x3000 ;  /* 0x0000300003001836 */ /* 0x000fe60000000000 */
[----:B------:R-:W2:Y:S04]  /*7930*/  LDSM.16.MT88.4 R16, [R3+0x1000] ;  /* 0x001000000310783b */ /* 0x000ea80000004200 */
[----:B------:R-:W3:Y:S04]  /*7940*/  LDSM.16.MT88.4 R28, [R3+0x2000] ;  /* 0x00200000031c783b */ /* 0x000ee80000004200 */
[----:B------:R-:W-:Y:S04]  /*7950*/  LDSM.16.MT88.4 R32, [R2+0xf800] ;  /* 0x00f800000220783b */ /* 0x000fe80000004200 */
[----:B------:R-:W4:Y:S04]  /*7960*/  LDSM.16.MT88.4 R20, [R3+0x400] ;  /* 0x000400000314783b */ /* 0x000f280000004200 */
[----:B------:R-:W4:Y:S01]  /*7970*/  LDSM.16.MT88.4 R24, [R3+0x1400] ;  /* 0x001400000318783b */ /* 0x000f220000004200 */
[-C--:B-1----:R-:W-:Y:S06]  /*7980*/  HMMA.16816.F32 R84, R4, R8.reuse, R84 ;  /* 0x000000080454723c */ /* 0x082fec0000001854 */
[C---:B------:R-:W-:Y:S06]  /*7990*/  HMMA.16816.F32 R88, R12.reuse, R8, R88 ;  /* 0x000000080c58723c */ /* 0x040fec0000001858 */
[-C--:B------:R-:W-:Y:S06]  /*79a0*/  HMMA.16816.F32 R92, R12, R10.reuse, R92 ;  /* 0x0000000a0c5c723c */ /* 0x080fec000000185c */
[C---:B------:R-:W-:Y:S01]  /*79b0*/  HMMA.16816.F32 R96, R4.reuse, R10, R96 ;  /* 0x0000000a0460723c */ /* 0x040fe20000001860 */
[----:B------:R-:W-:Y:S05]  /*79c0*/  LDSM.16.MT88.4 R8, [R2+0x10000] ;  /* 0x010000000208783b */ /* 0x000fea0000004200 */
[-C--:B--2---:R-:W-:Y:S06]  /*79d0*/  HMMA.16816.F32 R100, R4, R16.reuse, R100 ;  /* 0x000000100464723c */ /* 0x084fec0000001864 */
[C---:B------:R-:W-:Y:S06]  /*79e0*/  HMMA.16816.F32 R104, R12.reuse, R16, R104 ;  /* 0x000000100c68723c */ /* 0x040fec0000001868 */
[-C--:B------:R-:W-:Y:S06]  /*79f0*/  HMMA.16816.F32 R108, R12, R18.reuse, R108 ;  /* 0x000000120c6c723c */ /* 0x080fec000000186c */
[C---:B------:R-:W-:Y:S01]  /*7a00*/  HMMA.16816.F32 R112, R4.reuse, R18, R112 ;  /* 0x000000120470723c */ /* 0x040fe20000001870 */
[----:B------:R-:W-:Y:S05]  /*7a10*/  LDSM.16.MT88.4 R16, [R2+0x12000] ;  /* 0x012000000210783b */ /* 0x000fea0000004200 */
[-C--:B---3--:R-:W-:Y:S06]  /*7a20*/  HMMA.16816.F32 R116, R4, R28.reuse, R116 ;  /* 0x0000001c0474723c */ /* 0x088fec0000001874 */
[C---:B------:R-:W-:Y:S06]  /*7a30*/  HMMA.16816.F32 R120, R12.reuse, R28, R120 ;  /* 0x0000001c0c78723c */ /* 0x040fec0000001878 */
[-C--:B------:R-:W-:Y:S01]  /*7a40*/  HMMA.16816.F32 R124, R12, R30.reuse, R124 ;  /* 0x0000001e0c7c723c */ /* 0x080fe2000000187c */
[----:B------:R-:W1:Y:S05]  /*7a50*/  LDSM.16.MT88.4 R12, [R3+0x800] ;  /* 0x00080000030c783b */ /* 0x000e6a0000004200 */
[----:B------:R-:W-:Y:S01]  /*7a60*/  HMMA.16816.F32 R128, R4, R30, R128 ;  /* 0x0000001e0480723c */ /* 0x000fe20000001880 */
[----:B------:R-:W2:Y:S04]  /*7a70*/  LDSM.16.MT88.4 R4, [R3+0x2800] ;  /* 0x002800000304783b */ /* 0x000ea80000004200 */
[----:B------:R-:W-:Y:S01]  /*7a80*/  LDSM.16.MT88.4 R28, [R2+0x12800] ;  /* 0x01280000021c783b */ /* 0x000fe20000004200 */
[-C--:B----4-:R-:W-:Y:S06]  /*7a90*/  HMMA.16816.F32 R84, R32, R20.reuse, R84 ;  /* 0x000000142054723c */ /* 0x090fec0000001854 */
        /* <DEDUP_REMOVED lines=8> */
[----:B------:R-:W3:Y:S05]  /*7b20*/  LDSM.16.MT88.4 R24, [R3+0xc00] ;  /* 0x000c00000318783b */ /* 0x000eea0000004200 */
[-C--:B------:R-:W-:Y:S06]  /*7b30*/  HMMA.16816.F32 R116, R32, R136.reuse, R116 ;  /* 0x000000882074723c */ /* 0x080fec0000001874 */
[C---:B------:R-:W-:Y:S06]  /*7b40*/  HMMA.16816.F32 R120, R132.reuse, R136, R120 ;  /* 0x000000888478723c */ /* 0x040fec0000001878 */
[-C--:B------:R-:W-:Y:S01]  /*7b50*/  HMMA.16816.F32 R124, R132, R138.reuse, R124 ;  /* 0x0000008a847c723c */ /* 0x080fe2000000187c */
[----:B------:R4:W3:Y:S05]  /*7b60*/  LDSM.16.MT88.4 R132, [R3+0x2c00] ;  /* 0x002c00000384783b */ /* 0x0008ea0000004200 */
[----:B------:R-:W-:Y:S06]  /*7b70*/  HMMA.16816.F32 R128, R32, R138, R128 ;  /* 0x0000008a2080723c */ /* 0x000fec0000001880 */
[-C--:B-1----:R-:W-:Y:S06]  /*7b80*/  HMMA.16816.F32 R84, R8, R12.reuse, R84 ;  /* 0x0000000c0854723c */ /* 0x082fec0000001854 */
[C---:B------:R-:W-:Y:S06]  /*7b90*/  HMMA.16816.F32 R88, R16.reuse, R12, R88 ;  /* 0x0000000c1058723c */ /* 0x040fec0000001858 */
[-C--:B------:R-:W-:Y:S05]  /*7ba0*/  HMMA.16816.F32 R92, R16, R14.reuse, R92 ;  /* 0x0000000e105c723c */ /* 0x080fea000000185c */
[----:B----4-:R-:W-:Y:S01]  /*7bb0*/  IMAD.MOV.U32 R3, RZ, RZ, R0 ;  /* 0x000000ffff037224 */ /* 0x010fe200078e0000 */
        /* <DEDUP_REMOVED lines=23> */
[----:B------:R-:W-:Y:S11]  /*7d30*/  @P0 BRA `(.L_x_31) ;  /* 0xffffffc800280947 */ /* 0x000ff6000383ffff */
[----:B------:R-:W2:Y:S01]  /*7d40*/  LDL R149, [R1+0x18] ;  /* 0x0000180001957983 */ /* 0x000ea20000100800 */
[----:B------:R-:W-:-:S03]  /*7d50*/  ULDC UR5, c[0x0][0x390] ;  /* 0x0000e40000057ab9 */ /* 0x000fc60000000800 */
[----:B------:R-:W3:Y:S01]  /*7d60*/  LDL R148, [R1+0x1c] ;  /* 0x00001c0001947983 */ /* 0x000ee20000100800 */
[----:B------:R-:W-:Y:S01]  /*7d70*/  FMUL.FTZ R84, R84, UR5 ;  /* 0x0000000554547c20 */ /* 0x000fe20008410000 */
        /* <DEDUP_REMOVED lines=11> */
[----:B------:R-:W-:Y:S01]  /*7e30*/  F2FP.F16.F32.PACK_AB R25, R25, R84 ;  /* 0x000000541919723e */ /* 0x000fe200000000ff */
[----:B------:R-:W-:Y:S01]  /*7e40*/  BAR.SYNC.DEFER_BLOCKING 0x0 ;  /* 0x0000000000007b1d */ /* 0x000fe20000010000 */
[----:B------:R-:W-:Y:S01]  /*7e50*/  FMUL.FTZ R92, R92, UR5 ;  /* 0x000000055c5c7c20 */ /* 0x000fe20008410000 */
[----:B------:R-:W-:Y:S01]  /*7e60*/  FMUL.FTZ R19, R93, UR5 ;  /* 0x000000055d137c20 */ /* 0x000fe20008410000 */
[----:B------:R-:W-:Y:S01]  /*7e70*/  F2FP.F16.F32.PACK_AB R24, R24, R86 ;  /* 0x000000561818723e */ /* 0x000fe200000000ff */
        /* <DEDUP_REMOVED lines=51> */
[----:B------:R-:W-:Y:S01]  /*81b0*/  UISETP.NE.AND UP0, UPT, UR40, -0x1, UPT ;  /* 0xffffffff2800788c */ /* 0x000fe2000bf05270 */
[----:B------:R-:W-:-:S02]  /*81c0*/  F2FP.F16.F32.PACK_AB R4, R4, R130 ;  /* 0x000000820404723e */ /* 0x000fc400000000ff */
[----:B------:R-:W-:Y:S02]  /*81d0*/  F2FP.F16.F32.PACK_AB R7, R7, R120 ;  /* 0x000000780707723e */ /* 0x000fe400000000ff */
[----:B------:R-:W-:Y:S02]  /*81e0*/  F2FP.F16.F32.PACK_AB R6, R6, R122 ;  /* 0x0000007a0606723e */ /* 0x000fe400000000ff */
[----:B------:R-:W-:Y:S02]  /*81f0*/  F2FP.F16.F32.PACK_AB R3, R3, R124 ;  /* 0x0000007c0303723e */ /* 0x000fe400000000ff */
[----:B------:R-:W-:Y:S02]  /*8200*/  F2FP.F16.F32.PACK_AB R0, R0, R126 ;  /* 0x0000007e0000723e */ /* 0x000fe400000000ff */
[----:B------:R-:W-:Y:S01]  /*8210*/  F2FP.F16.F32.PACK_AB R36, R37, R36 ;  /* 0x000000242524723e */ /* 0x000fe200000000ff */
[----:B------:R-:W-:Y:S01]  /*8220*/  @UP0 UIADD3 UR5, UR39, UR40, URZ ;  /* 0x0000002827050290 */ /* 0x000fe2000fffe03f */
[----:B------:R-:W-:Y:S01]  /*8230*/  F2FP.F16.F32.PACK_AB R38, R39, R38 ;  /* 0x000000262726723e */ /* 0x000fe200000000ff */
[----:B------:R-:W-:Y:S01]  /*8240*/  @UP0 ULDC.64 UR10, c[0x0][0x450] ;  /* 0x00011400000a0ab9 */ /* 0x000fe20000000a00 */
[----:B------:R-:W-:Y:S01]  /*8250*/  F2FP.F16.F32.PACK_AB R48, R49, R48 ;  /* 0x000000303130723e */ /* 0x000fe200000000ff */
[----:B------:R-:W-:Y:S01]  /*8260*/  @UP0 UIMAD.WIDE.U32 UR12, UR5, UR10, URZ ;  /* 0x0000000a050c02a5 */ /* 0x000fe2000f8e003f */
[----:B------:R-:W-:Y:S01]  /*8270*/  F2FP.F16.F32.PACK_AB R50, R51, R50 ;  /* 0x000000323332723e */ /* 0x000fe200000000ff */
[----:B------:R-:W-:Y:S01]  /*8280*/  @UP0 UIMAD UR5, UR5, UR11, URZ ;  /* 0x0000000b050502a4 */ /* 0x000fe2000f8e023f */
[----:B------:R-:W-:-:S02]  /*8290*/  F2FP.F16.F32.PACK_AB R40, R41, R40 ;  /* 0x000000282928723e */ /* 0x000fc400000000ff */
[----:B------:R-:W-:Y:S01]  /*82a0*/  F2FP.F16.F32.PACK_AB R42, R43, R42 ;  /* 0x0000002a2b2a723e */ /* 0x000fe200000000ff */
[----:B------:R-:W-:Y:S01]  /*82b0*/  @UP0 UIADD3 UR20, UR13, UR5, URZ ;  /* 0x000000050d140290 */ /* 0x000fe2000fffe03f */
[----:B------:R-:W-:Y:S01]  /*82c0*/  F2FP.F16.F32.PACK_AB R44, R45, R44 ;  /* 0x0000002c2d2c723e */ /* 0x000fe200000000ff */
[----:B------:R-:W-:Y:S01]  /*82d0*/  @UP0 UMOV UR19, UR12 ;  /* 0x0000000c00130c82 */ /* 0x000fe20008000000 */
[----:B------:R-:W-:Y:S02]  /*82e0*/  F2FP.F16.F32.PACK_AB R46, R47, R46 ;  /* 0x0000002e2f2e723e */ /* 0x000fe400000000ff */
[----:B------:R-:W-:Y:S02]  /*82f0*/  F2FP.F16.F32.PACK_AB R52, R53, R52 ;  /* 0x000000343534723e */ /* 0x000fe400000000ff */
[----:B------:R-:W-:Y:S02]  /*8300*/  F2FP.F16.F32.PACK_AB R54, R55, R54 ;  /* 0x000000363736723e */ /* 0x000fe400000000ff */
[----:B------:R-:W-:-:S02]  /*8310*/  F2FP.F16.F32.PACK_AB R64, R65, R64 ;  /* 0x000000404140723e */ /* 0x000fc400000000ff */
[----:B------:R-:W-:Y:S02]  /*8320*/  F2FP.F16.F32.PACK_AB R66, R67, R66 ;  /* 0x000000424342723e */ /* 0x000fe400000000ff */
[----:B------:R-:W-:Y:S02]  /*8330*/  F2FP.F16.F32.PACK_AB R56, R57, R56 ;  /* 0x000000383938723e */ /* 0x000fe400000000ff */
        /* <DEDUP_REMOVED lines=11> */
[----:B------:R-:W-:Y:S01]  /*83f0*/  PLOP3.LUT P0, PT, PT, PT, UP0, 0x80, 0x0 ;  /* 0x000000000000781c */ /* 0x000fe20003f0f008 */
[----:B--2---:R-:W-:Y:S04]  /*8400*/  STS [R149], R25 ;  /* 0x0000001995007388 */ /* 0x004fe80000000800 */
[----:B------:R-:W-:Y:S04]  /*8410*/  STS [R149+0x200], R24 ;  /* 0x0002001895007388 */ /* 0x000fe80000000800 */
[----:B---3--:R-:W-:Y:S04]  /*8420*/  STS [R148], R21 ;  /* 0x0000001594007388 */ /* 0x008fe80000000800 */
[----:B------:R-:W-:Y:S04]  /*8430*/  STS [R148+0x200], R20 ;  /* 0x0002001494007388 */ /* 0x000fe80000000800 */
        /* <DEDUP_REMOVED lines=13> */
[----:B------:R1:W-:Y:S04]  /*8510*/  STS [R149+0x4200], R8 ;  /* 0x0042000895007388 */ /* 0x0003e80000000800 */
        /* <DEDUP_REMOVED lines=28> */
[----:B------:R2:W-:Y:S01]  /*86e0*/  STS [R148+0xb000], R76 ;  /* 0x00b0004c94007388 */ /* 0x0005e20000000800 */
[----:B-1----:R-:W1:Y:S03]  /*86f0*/  S2R R8, SR_TID.X ;  /* 0x0000000000087919 */ /* 0x002e660000002100 */
[----:B------:R2:W-:Y:S01]  /*8700*/  STS [R148+0xb200], R78 ;  /* 0x00b2004e94007388 */ /* 0x0005e20000000800 */
[----:B------:R-:W-:Y:S05]  /*8710*/  @P0 BRA `(.L_x_32) ;  /* 0x0000000000340947 */ /* 0x000fea0003800000 */
[----:B------:R-:W-:Y:S01]  /*8720*/  USHF.R.S32.HI UR5, URZ, 0x1f, UR39 ;  /* 0x0000001f3f057899 */ /* 0x000fe20008011427 */
[----:B------:R-:W-:Y:S01]  /*8730*/  ULDC.64 UR10, c[0x0][0x450] ;  /* 0x00011400000a7ab9 */ /* 0x000fe20000000a00 */
[----:B------:R-:W-:Y:S02]  /*8740*/  USHF.R.S32.HI UR8, URZ, 0x1f, UR46 ;  /* 0x0000001f3f087899 */ /* 0x000fe4000801142e */
[----:B------:R-:W-:Y:S02]  /*8750*/  UIMAD UR5, UR5, UR10, URZ ;  /* 0x0000000a050572a4 */ /* 0x000fe4000f8e023f */
[----:B------:R-:W-:Y:S02]  /*8760*/  UIMAD.WIDE.U32 UR12, UR39, UR10, URZ ;  /* 0x0000000a270c72a5 */ /* 0x000fe4000f8e003f */
[----:B------:R-:W-:Y:S01]  /*8770*/  UIMAD UR5, UR39, UR11, UR5 ;  /* 0x0000000b270572a4 */ /* 0x000fe2000f8e0205 */
[----:B------:R-:W-:-:S03]  /*8780*/  ULDC.64 UR14, c[0x0][0x438] ;  /* 0x00010e00000e7ab9 */ /* 0x000fc60000000a00 */
[----:B------:R-:W-:Y:S02]  /*8790*/  UIADD3 UR13, UR13, UR5, URZ ;  /* 0x000000050d0d7290 */ /* 0x000fe4000fffe03f */
[----:B------:R-:W-:Y:S02]  /*87a0*/  UIMAD UR5, UR8, UR14, URZ ;  /* 0x0000000e080572a4 */ /* 0x000fe4000f8e023f */
[----:B------:R-:W-:Y:S02]  /*87b0*/  UIMAD.WIDE.U32 UR12, UR46, UR14, UR12 ;  /* 0x0000000e2e0c72a5 */ /* 0x000fe4000f8e000c */
[----:B------:R-:W-:-:S04]  /*87c0*/  UIMAD UR5, UR46, UR15, UR5 ;  /* 0x0000000f2e0572a4 */ /* 0x000fc8000f8e0205 */
[----:B------:R-:W-:Y:S01]  /*87d0*/  UIADD3 UR20, UR13, UR5, URZ ;  /* 0x000000050d147290 */ /* 0x000fe2000fffe03f */
[----:B------:R-:W-:-:S11]  /*87e0*/  UMOV UR19, UR12 ;  /* 0x0000000c00137c82 */ /* 0x000fd60008000000 */
.L_x_32:
[----:B------:R-:W-:Y:S01]  /*87f0*/  @UP0 UIADD3 UR8, UR39, UR40, URZ ;  /* 0x0000002827080290 */ /* 0x000fe2000fffe03f */
[----:B--2--5:R-:W-:Y:S01]  /*8800*/  LEA R0, R162, UR4, 0x1 ;  /* 0x00000004a2007c11 */ /* 0x024fe2000f8e08ff */
[----:B------:R-:W-:Y:S01]  /*8810*/  @UP0 ULDC.64 UR12, c[0x0][0x458] ;  /* 0x00011600000c0ab9 */ /* 0x000fe20000000a00 */
[----:B------:R-:W-:Y:S02]  /*8820*/  USHF.L.U32 UR5, UR38, 0x7, URZ ;  /* 0x0000000726057899 */ /* 0x000fe4000800063f */
[----:B------:R-:W-:Y:S02]  /*8830*/  @UP0 UIMAD.WIDE.U32 UR14, UR8, UR12, URZ ;  /* 0x0000000c080e02a5 */ /* 0x000fe4000f8e003f */
[----:B------:R-:W-:-:S04]  /*8840*/  @UP0 UIMAD UR8, UR8, UR13, URZ ;  /* 0x0000000d080802a4 */ /* 0x000fc8000f8e023f */
[----:B------:R-:W-:Y:S01]  /*8850*/  @UP0 UIADD3 UR18, UR15, UR8, URZ ;  /* 0x000000080f120290 */ /* 0x000fe2000fffe03f */
[----:B------:R-:W-:Y:S11]  /*8860*/  @P0 BRA `(.L_x_33) ;  /* 0x0000000000300947 */ /* 0x000ff60003800000 */
        /* <DEDUP_REMOVED lines=11> */
[----:B------:R-:W-:-:S12]  /*8920*/  UIADD3 UR18, UR15, UR8, URZ ;  /* 0x000000080f127290 */ /* 0x000fd8000fffe03f */
.L_x_33:
[----:B------:R-:W-:Y:S01]  /*8930*/  BAR.SYNC.DEFER_BLOCKING 0x0 ;  /* 0x0000000000007b1d */ /* 0x000fe20000010000 */
[----:B------:R-:W-:Y:S01]  /*8940*/  USHF.R.S32.HI UR8, URZ, 0x1f, UR5 ;  /* 0x0000001f3f087899 */ /* 0x000fe20008011405 */
[----:B-1----:R-:W-:Y:S01]  /*8950*/  SHF.R.S32.HI R4, RZ, 0x1f, R8 ;  /* 0x0000001fff047819 */ /* 0x002fe20000011408 */
[----:B------:R-:W-:Y:S01]  /*8960*/  IMAD.U32 R3, RZ, RZ, UR10 ;  /* 0x0000000aff037e24 */ /* 0x000fe2000f8e00ff */
[--C-:B------:R-:W-:Y:S01]  /*8970*/  SHF.R.S32.HI R7, RZ, 0x1f, R250.reuse ;  /* 0x0000001fff077819 */ /* 0x100fe200000114fa */
[----:B------:R-:W-:Y:S01]  /*8980*/  UIMAD UR15, UR8, UR10, URZ ;  /* 0x0000000a080f72a4 */ /* 0x000fe2000f8e023f */
[----:B------:R-:W-:Y:S01]  /*8990*/  IMAD.MOV.U32 R6, RZ, RZ, R250 ;  /* 0x000000ffff067224 */ /* 0x000fe200078e00fa */
[----:B------:R-:W-:Y:S01]  /*89a0*/  LEA.HI R8, R4, R8, RZ, 0x2 ;  /* 0x0000000804087211 */ /* 0x000fe200078f10ff */
[----:B------:R-:W-:Y:S01]  /*89b0*/  UIMAD UR9, UR38, -0x80, UR9 ;  /* 0xffffff80260978a4 */ /* 0x000fe2000f8e0209 */
[----:B------:R-:W-:Y:S01]  /*89c0*/  BSSY B0, `(.L_x_34) ;  /* 0x000002c000007945 */ /* 0x000fe20003800000 */
[----:B------:R-:W-:Y:S01]  /*89d0*/  UIMAD UR15, UR5, UR11, UR15 ;  /* 0x0000000b050f72a4 */ /* 0x000fe2000f8e020f */
[----:B------:R-:W-:Y:S01]  /*89e0*/  IMAD.WIDE.U32 R4, R3, UR5, R6 ;  /* 0x0000000503047c25 */ /* 0x000fe2000f8e0006 */
[----:B------:R-:W-:Y:S01]  /*89f0*/  SHF.R.S32.HI R3, RZ, 0x2, R8 ;  /* 0x00000002ff037819 */ /* 0x000fe20000011408 */
[----:B------:R-:W-:Y:S01]  /*8a00*/  USHF.R.S32.HI UR21, URZ, 0x1f, UR56 ;  /* 0x0000001f3f157899 */ /* 0x000fe20008011438 */
[----:B------:R-:W-:-:S02]  /*8a10*/  ULDC.64 UR16, c[0x0][0x468] ;  /* 0x00011a0000107ab9 */ /* 0x000fc40000000a00 */
[----:B------:R-:W-:Y:S01]  /*8a20*/  IMAD.U32 R8, RZ, RZ, UR15 ;  /* 0x0000000fff087e24 */ /* 0x000fe2000f8e00ff */
[----:B------:R-:W-:Y:S01]  /*8a30*/  IADD3 R4, P0, R4, UR19, RZ ;  /* 0x0000001304047c10 */ /* 0x000fe2000ff1e0ff */
[C---:B------:R-:W-:Y:S01]  /*8a40*/  VIADD R9, R3.reuse, 0x40 ;  /* 0x0000004003097836 */ /* 0x040fe20000000000 */
[----:B------:R-:W-:Y:S01]  /*8a50*/  ISETP.GE.AND P4, PT, R3, UR9, PT ;  /* 0x0000000903007c0c */ /* 0x000fe2000bf86270 */
[----:B------:R-:W-:Y:S01]  /*8a60*/  UIMAD UR15, UR21, UR16, URZ ;  /* 0x00000010150f72a4 */ /* 0x000fe2000f8e023f */
[----:B------:R-:W-:Y:S01]  /*8a70*/  IADD3.X R5, R5, UR20, R8, P0, !PT ;  /* 0x0000001405057c10 */ /* 0x000fe200087fe408 */
[----:B------:R-:W-:Y:S01]  /*8a80*/  IMAD.U32 R8, RZ, RZ, UR16 ;  /* 0x00000010ff087e24 */ /* 0x000fe2000f8e00ff */
[----:B------:R-:W-:Y:S01]  /*8a90*/  ISETP.GE.AND P3, PT, R9, UR9, PT ;  /* 0x0000000909007c0c */ /* 0x000fe2000bf66270 */
[----:B------:R1:W2:Y:S01]  /*8aa0*/  LDS.128 R36, [R0+0xa000] ;  /* 0x00a0000000247984 */ /* 0x0002a20000000c00 */
[----:B------:R-:W-:Y:S01]  /*8ab0*/  UIMAD UR17, UR56, UR17, UR15 ;  /* 0x00000011381172a4 */ /* 0x000fe2000f8e020f */
[----:B------:R-:W-:Y:S01]  /*8ac0*/  IMAD.WIDE.U32 R8, R8, UR56, R4 ;  /* 0x0000003808087c25 */ /* 0x000fe2000f8e0004 */
[----:B------:R-:W-:Y:S01]  /*8ad0*/  SHF.R.S32.HI R26, RZ, 0x1f, R3 ;  /* 0x0000001fff1a7819 */ /* 0x000fe20000011403 */
[----:B------:R1:W3:Y:S03]  /*8ae0*/  LDS.128 R32, [R0+0xc000] ;  /* 0x00c0000000207984 */ /* 0x0002e60000000c00 */
[----:B------:R-:W-:Y:S01]  /*8af0*/  VIADD R24, R9, UR17 ;  /* 0x0000001109187c36 */ /* 0x000fe20008000000 */
[----:B------:R1:W4:Y:S04]  /*8b00*/  LDS.128 R28, [R0+0xe000] ;  /* 0x00e00000001c7984 */ /* 0x0003280000000c00 */
[----:B------:R1:W1:Y:S04]  /*8b10*/  LDS.128 R48, [R0+0x10000] ;  /* 0x0100000000307984 */ /* 0x0002680000000c00 */
[----:B------:R1:W1:Y:S04]  /*8b20*/  LDS.128 R44, [R0+0x12000] ;  /* 0x01200000002c7984 */ /* 0x0002680000000c00 */
[----:B------:R1:W1:Y:S01]  /*8b30*/  LDS.128 R40, [R0+0x14000] ;  /* 0x0140000000287984 */ /* 0x0002620000000c00 */
[----:B------:R-:W-:Y:S05]  /*8b40*/  @P4 BRA `(.L_x_35) ;  /* 0x00000000004c4947 */ /* 0x000fea0003800000 */
[----:B------:R-:W-:Y:S01]  /*8b50*/  ULDC UR15, c[0x0][0x2d0] ;  /* 0x0000b400000f7ab9 */ /* 0x000fe20000000800 */
[----:B------:R-:W5:Y:S01]  /*8b60*/  LDS.128 R20, [R0+0xb000] ;  /* 0x00b0000000147984 */ /* 0x000f620000000c00 */
[----:B------:R-:W-:Y:S01]  /*8b70*/  ISETP.GE.AND P2, PT, R250, UR15, PT ;  /* 0x0000000ffa007c0c */ /* 0x000fe2000bf46270 */
[----:B------:R-:W-:Y:S01]  /*8b80*/  IMAD.MOV.U32 R4, RZ, RZ, R8 ;  /* 0x000000ffff047224 */ /* 0x000fe200078e0008 */
[----:B------:R-:W-:Y:S01]  /*8b90*/  MOV R5, R24 ;  /* 0x0000001800057202 */ /* 0x000fe20000000f00 */
[----:B------:R-:W2:Y:S01]  /*8ba0*/  LDS.128 R16, [R0+0xd000] ;  /* 0x00d0000000107984 */ /* 0x000ea20000000c00 */
[----:B------:R-:W-:Y:S01]  /*8bb0*/  IMAD R25, R26, UR10, RZ ;  /* 0x0000000a1a197c24 */ /* 0x000fe2000f8e02ff */
[----:B------:R-:W-:Y:S01]  /*8bc0*/  ISETP.GE.AND P1, PT, R170, UR15, PT ;  /* 0x0000000faa007c0c */ /* 0x000fe2000bf26270 */
[----:B------:R-:W-:Y:S01]  /*8bd0*/  ULDC.64 UR16, c[0x0][0x3f0] ;  /* 0x0000fc0000107ab9 */ /* 0x000fe20000000a00 */
[----:B------:R-:W-:Y:S01]  /*8be0*/  IMAD.WIDE.U32 R10, R3, UR10, R4 ;  /* 0x0000000a030a7c25 */ /* 0x000fe2000f8e0004 */
[----:B------:R-:W-:-:S03]  /*8bf0*/  ISETP.GE.AND P0, PT, R244, UR15, PT ;  /* 0x0000000ff4007c0c */ /* 0x000fc6000bf06270 */
[----:B------:R-:W-:Y:S02]  /*8c00*/  IMAD R4, R3, UR11, R25 ;  /* 0x0000000b03047c24 */ /* 0x000fe4000f8e0219 */
[----:B------:R-:W3:Y:S02]  /*8c10*/  @!P2 LDS.128 R12, [R0+0x9000] ;  /* 0x00900000000ca984 */ /* 0x000ee40000000c00 */
[----:B------:R-:W-:Y:S01]  /*8c20*/  IMAD.IADD R5, R4, 0x1, R11 ;  /* 0x0000000104057824 */ /* 0x000fe200078e020b */
[----:B------:R-:W-:-:S04]  /*8c30*/  LEA R4, P5, R10, UR16, 0x1 ;  /* 0x000000100a047c11 */ /* 0x000fc8000f8a08ff */
[----:B------:R-:W-:-:S05]  /*8c40*/  LEA.HI.X R5, R10, UR17, R5, 0x1, P5 ;  /* 0x000000110a057c11 */ /* 0x000fca000a8f0c05 */
[----:B-----5:R1:W-:Y:S04]  /*8c50*/  @!P1 STG.E.128 desc[UR6][R4.64+0x40], R20 ;  /* 0x0000401404009986 */ /* 0x0203e8000c101d06 */
[----:B--2---:R2:W-:Y:S04]  /*8c60*/  @!P0 STG.E.128 desc[UR6][R4.64+0x80], R16 ;  /* 0x0000801004008986 */ /* 0x0045e8000c101d06 */
[----:B---3--:R2:W-:Y:S02]  /*8c70*/  @!P2 STG.E.128 desc[UR6][R4.64], R12 ;  /* 0x0000000c0400a986 */ /* 0x0085e4000c101d06 */
.L_x_35:
[----:B------:R-:W-:Y:S05]  /*8c80*/  BSYNC B0 ;  /* 0x0000000000007941 */ /* 0x000fea0003800000 */
.L_x_34:
[----:B------:R-:W-:Y:S04]  /*8c90*/  BSSY B0, `(.L_x_36) ;  /* 0x0000013000007945 */ /* 0x000fe80003800000 */
[----:B------:R-:W-:Y:S05]  /*8ca0*/  @P3 BRA `(.L_x_37) ;  /* 0x0000000000443947 */ /* 0x000fea0003800000 */
[----:B-12---:R-:W-:Y:S01]  /*8cb0*/  IADD3 R4, P0, R3, 0x40, RZ ;  /* 0x0000004003047810 */ /* 0x006fe20007f1e0ff */
[----:B------:R-:W-:Y:S01]  /*8cc0*/  IMAD.MOV.U32 R9, RZ, RZ, R24 ;  /* 0x000000ffff097224 */ /* 0x000fe200078e0018 */
[----:B------:R-:W-:Y:S01]  /*8cd0*/  ULDC UR9, c[0x0][0x2d0] ;  /* 0x0000b40000097ab9 */ /* 0x000fe20000000800 */
[----:B------:R-:W-:Y:S01]  /*8ce0*/  ULDC.64 UR16, c[0x0][0x3f0] ;  /* 0x0000fc0000107ab9 */ /* 0x000fe20000000a00 */
[----:B------:R-:W-:Y:S01]  /*8cf0*/  ISETP.GE.AND P2, PT, R250, UR9, PT ;  /* 0x00000009fa007c0c */ /* 0x000fe2000bf46270 */
[----:B------:R-:W-:Y:S01]  /*8d00*/  IMAD.X R5, RZ, RZ, R26, P0 ;  /* 0x000000ffff057224 */ /* 0x000fe200000e061a */
[----:B------:R-:W-:Y:S01]  /*8d10*/  ISETP.GE.AND P1, PT, R170, UR9, PT ;  /* 0x00000009aa007c0c */ /* 0x000fe2000bf26270 */
[----:B------:R-:W-:Y:S01]  /*8d20*/  IMAD.WIDE.U32 R8, R4, UR10, R8 ;  /* 0x0000000a04087c25 */ /* 0x000fe2000f8e0008 */
[----:B------:R-:W-:-:S03]  /*8d30*/  ISETP.GE.AND P0, PT, R244, UR9, PT ;  /* 0x00000009f4007c0c */ /* 0x000fc6000bf06270 */
[----:B------:R-:W-:-:S04]  /*8d40*/  IMAD R5, R5, UR10, RZ ;  /* 0x0000000a05057c24 */ /* 0x000fc8000f8e02ff */
[----:B------:R-:W-:Y:S01]  /*8d50*/  IMAD R5, R4, UR11, R5 ;  /* 0x0000000b04057c24 */ /* 0x000fe2000f8e0205 */
[----:B------:R-:W-:-:S03]  /*8d60*/  LEA R4, P5, R8, UR16, 0x1 ;  /* 0x0000001008047c11 */ /* 0x000fc6000f8a08ff */
[----:B------:R-:W-:-:S05]  /*8d70*/  IMAD.IADD R5, R5, 0x1, R9 ;  /* 0x0000000105057824 */ /* 0x000fca00078e0209 */
[----:B------:R-:W-:-:S05]  /*8d80*/  LEA.HI.X R5, R8, UR17, R5, 0x1, P5 ;  /* 0x0000001108057c11 */ /* 0x000fca000a8f0c05 */
[----:B------:R1:W-:Y:S04]  /*8d90*/  @!P2 STG.E.128 desc[UR6][R4.64], R36 ;  /* 0x000000240400a986 */ /* 0x0003e8000c101d06 */
[----:B---3--:R1:W-:Y:S04]  /*8da0*/  @!P1 STG.E.128 desc[UR6][R4.64+0x40], R32 ;  /* 0x0000402004009986 */ /* 0x0083e8000c101d06 */
[----:B----4-:R1:W-:Y:S02]  /*8db0*/  @!P0 STG.E.128 desc[UR6][R4.64+0x80], R28 ;  /* 0x0000801c04008986 */ /* 0x0103e4000c101d06 */
.L_x_37:
[----:B------:R-:W-:Y:S05]  /*8dc0*/  BSYNC B0 ;  /* 0x0000000000007941 */ /* 0x000fea0003800000 */
.L_x_36:
[----:B-12---:R-:W-:Y:S01]  /*8dd0*/  IMAD.U32 R4, RZ, RZ, UR12 ;  /* 0x0000000cff047e24 */ /* 0x006fe2000f8e00ff */
[----:B------:R-:W-:Y:S01]  /*8de0*/  UIMAD UR8, UR8, UR12, URZ ;  /* 0x0000000c080872a4 */ /* 0x000fe2000f8e023f */
[----:B------:R-:W1:Y:S01]  /*8df0*/  LDS.128 R20, [R0+0xf000] ;  /* 0x00f0000000147984 */ /* 0x000e620000000c00 */
[----:B------:R-:W-:Y:S01]  /*8e00*/  USHF.R.S32.HI UR10, URZ, 0x1f, UR56 ;  /* 0x0000001f3f0a7899 */ /* 0x000fe20008011438 */
[----:B------:R-:W-:Y:S01]  /*8e10*/  IMAD.WIDE.U32 R6, R4, UR5, R6 ;  /* 0x0000000504067c25 */ /* 0x000fe2000f8e0006 */
[----:B------:R-:W-:Y:S01]  /*8e20*/  UIMAD UR5, UR5, UR13, UR8 ;  /* 0x0000000d050572a4 */ /* 0x000fe2000f8e0208 */
[----:B------:R-:W2:Y:S01]  /*8e30*/  LDS.128 R16, [R0+0x11000] ;  /* 0x0110000000107984 */ /* 0x000ea20000000c00 */
[----:B------:R-:W-:Y:S01]  /*8e40*/  BSSY B0, `(.L_x_38) ;  /* 0x000001c000007945 */ /* 0x000fe20003800000 */
[----:B------:R-:W-:Y:S01]  /*8e50*/  ULDC.64 UR8, c[0x0][0x470] ;  /* 0x00011c0000087ab9 */ /* 0x000fe20000000a00 */
[----:B------:R-:W-:Y:S01]  /*8e60*/  IADD3 R6, P0, R6, UR14, RZ ;  /* 0x0000000e06067c10 */ /* 0x000fe2000ff1e0ff */
[----:B------:R5:W1:Y:S02]  /*8e70*/  LDS.128 R12, [R0+0x13000] ;  /* 0x01300000000c7984 */ /* 0x000a640000000c00 */
[----:B-----5:R-:W-:Y:S01]  /*8e80*/  IMAD.U32 R0, RZ, RZ, UR5 ;  /* 0x00000005ff007e24 */ /* 0x020fe2000f8e00ff */
[----:B------:R-:W-:-:S04]  /*8e90*/  UIMAD UR5, UR10, UR8, URZ ;  /* 0x000000080a0572a4 */ /* 0x000fc8000f8e023f */
[----:B------:R-:W-:Y:S01]  /*8ea0*/  IADD3.X R7, R7, UR18, R0, P0, !PT ;  /* 0x0000001207077c10 */ /* 0x000fe200087fe400 */
[----:B------:R-:W-:Y:S01]  /*8eb0*/  UIMAD UR9, UR56, UR9, UR5 ;  /* 0x00000009380972a4 */ /* 0x000fe2000f8e0205 */
[----:B------:R-:W-:-:S05]  /*8ec0*/  MOV R0, UR8 ;  /* 0x0000000800007c02 */ /* 0x000fca0008000f00 */
[----:B------:R-:W-:-:S05]  /*8ed0*/  IMAD.WIDE.U32 R6, R0, UR56, R6 ;  /* 0x0000003800067c25 */ /* 0x000fca000f8e0006 */
[----:B------:R-:W-:Y:S01]  /*8ee0*/  IADD3 R0, R7, UR9, RZ ;  /* 0x0000000907007c10 */ /* 0x000fe2000fffe0ff */
[----:B-12---:R-:W-:Y:S06]  /*8ef0*/  @P4 BRA `(.L_x_39) ;  /* 0x0000000000404947 */ /* 0x006fec0003800000 */
[----:B------:R-:W-:Y:S01]  /*8f00*/  MOV R5, R0 ;  /* 0x0000000000057202 */ /* 0x000fe20000000f00 */
[----:B------:R-:W-:Y:S01]  /*8f10*/  IMAD.MOV.U32 R4, RZ, RZ, R6 ;  /* 0x000000ffff047224 */ /* 0x000fe200078e0006 */
[----:B------:R-:W-:Y:S01]  /*8f20*/  ULDC UR5, c[0x0][0x2d0] ;  /* 0x0000b40000057ab9 */ /* 0x000fe20000000800 */
[----:B------:R-:W-:Y:S01]  /*8f30*/  IMAD R10, R26, UR12, RZ ;  /* 0x0000000c1a0a7c24 */ /* 0x000fe2000f8e02ff */
[----:B------:R-:W-:Y:S01]  /*8f40*/  ISETP.GE.AND P2, PT, R250, UR5, PT ;  /* 0x00000005fa007c0c */ /* 0x000fe2000bf46270 */
[C---:B------:R-:W-:Y:S01]  /*8f50*/  IMAD.WIDE.U32 R8, R3.reuse, UR12, R4 ;  /* 0x0000000c03087c25 */ /* 0x040fe2000f8e0004 */
[----:B------:R-:W-:Y:S01]  /*8f60*/  ISETP.GE.AND P1, PT, R170, UR5, PT ;  /* 0x00000005aa007c0c */ /* 0x000fe2000bf26270 */
[----:B------:R-:W-:Y:S01]  /*8f70*/  ULDC.64 UR8, c[0x0][0x3f8] ;  /* 0x0000fe0000087ab9 */ /* 0x000fe20000000a00 */
[----:B------:R-:W-:Y:S01]  /*8f80*/  ISETP.GE.AND P0, PT, R244, UR5, PT ;  /* 0x00000005f4007c0c */ /* 0x000fe2000bf06270 */
[----:B------:R-:W-:-:S04]  /*8f90*/  IMAD R4, R3, UR13, R10 ;  /* 0x0000000d03047c24 */ /* 0x000fc8000f8e020a */
[----:B------:R-:W-:Y:S01]  /*8fa0*/  IMAD.IADD R5, R4, 0x1, R9 ;  /* 0x0000000104057824 */ /* 0x000fe200078e0209 */
[----:B------:R-:W-:-:S04]  /*8fb0*/  LEA R4, P4, R8, UR8, 0x1 ;  /* 0x0000000808047c11 */ /* 0x000fc8000f8808ff */
[----:B------:R-:W-:-:S05]  /*8fc0*/  LEA.HI.X R5, R8, UR9, R5, 0x1, P4 ;  /* 0x0000000908057c11 */ /* 0x000fca000a0f0c05 */
[----:B------:R1:W-:Y:S04]  /*8fd0*/  @!P2 STG.E.128 desc[UR6][R4.64], R20 ;  /* 0x000000140400a986 */ /* 0x0003e8000c101d06 */
[----:B------:R1:W-:Y:S04]  /*8fe0*/  @!P1 STG.E.128 desc[UR6][R4.64+0x40], R16 ;  /* 0x0000401004009986 */ /* 0x0003e8000c101d06 */
[----:B------:R1:W-:Y:S02]  /*8ff0*/  @!P0 STG.E.128 desc[UR6][R4.64+0x80], R12 ;  /* 0x0000800c04008986 */ /* 0x0003e4000c101d06 */
.L_x_39:
[----:B------:R-:W-:Y:S05]  /*9000*/  BSYNC B0 ;  /* 0x0000000000007941 */ /* 0x000fea0003800000 */
.L_x_38:
[----:B------:R-:W-:Y:S05]  /*9010*/  @P3 BRA `(.L_x_15) ;  /* 0x0000000000443947 */ /* 0x000fea0003800000 */
[----:B------:R-:W-:Y:S01]  /*9020*/  IADD3 R3, P0, R3, 0x40, RZ ;  /* 0x0000004003037810 */ /* 0x000fe20007f1e0ff */
[----:B------:R-:W-:Y:S01]  /*9030*/  IMAD.MOV.U32 R7, RZ, RZ, R0 ;  /* 0x000000ffff077224 */ /* 0x000fe200078e0000 */
[----:B------:R-:W-:Y:S01]  /*9040*/  ULDC UR5, c[0x0][0x2d0] ;  /* 0x0000b40000057ab9 */ /* 0x000fe20000000800 */
[----:B------:R-:W-:Y:S01]  /*9050*/  ULDC.64 UR8, c[0x0][0x3f8] ;  /* 0x0000fe0000087ab9 */ /* 0x000fe20000000a00 */
[----:B------:R-:W-:Y:S01]  /*9060*/  ISETP.GE.AND P2, PT, R250, UR5, PT ;  /* 0x00000005fa007c0c */ /* 0x000fe2000bf46270 */
[----:B-1----:R-:W-:Y:S01]  /*9070*/  IMAD.X R4, RZ, RZ, R26, P0 ;  /* 0x000000ffff047224 */ /* 0x002fe200000e061a */
        /* <DEDUP_REMOVED lines=9> */
[----:B------:R2:W-:Y:S04]  /*9110*/  @!P1 STG.E.128 desc[UR6][R4.64+0x40], R44 ;  /* 0x0000402c04009986 */ /* 0x0005e8000c101d06 */
[----:B------:R2:W-:Y:S02]  /*9120*/  @!P0 STG.E.128 desc[UR6][R4.64+0x80], R40 ;  /* 0x0000802804008986 */ /* 0x0005e4000c101d06 */
.L_x_15:
[----:B------:R-:W-:Y:S05]  /*9130*/  BSYNC B1 ;  /* 0x0000000000017941 */ /* 0x000fea0003800000 */
.L_x_1:
[----:B------:R-:W3:Y:S01]  /*9140*/  LDL R3, [R1+0x40] ;  /* 0x0000400001037983 */ /* 0x000ee20000100800 */
[----:B------:R-:W-:Y:S02]  /*9150*/  ULDC UR5, c[0x0][0xc] ;  /* 0x0000030000057ab9 */ /* 0x000fe40000000800 */
[----:B------:R-:W-:Y:S01]  /*9160*/  UIADD3 UR38, UR5, UR38, URZ ;  /* 0x0000002605267290 */ /* 0x000fe2000fffe03f */
[----:B---3--:R-:W-:-:S13]  /*9170*/  R2UR UR8, R3 ;  /* 0x00000000030872ca */ /* 0x008fda00000e0000 */
[----:B------:R-:W-:-:S06]  /*9180*/  UISETP.GE.AND UP0, UPT, UR38, UR8, UPT ;  /* 0x000000082600728c */ /* 0x000fcc000bf06270 */
[----:B------:R-:W-:-:S13]  /*9190*/  PLOP3.LUT P0, PT, PT, PT, UP0, 0x80, 0x0 ;  /* 0x000000000000781c */ /* 0x000fda0003f0f008 */
[----:B------:R-:W-:Y:S05]  /*91a0*/  @P0 BRA `(.L_x_40) ;  /* 0x0000000000040947 */ /* 0x000fea0003800000 */
[----:B------:R-:W-:Y:S05]  /*91b0*/  BRA `(.L_x_41) ;  /* 0xffffff7800c07947 */ /* 0x000fea000383ffff */
.L_x_40:
[----:B------:R-:W-:Y:S05]  /*91c0*/  EXIT ;  /* 0x000000000000794d */ /* 0x000fea0003800000 */
.L_x_42:
[----:B------:R-:W-:-:S00]  /*91d0*/  BRA `(.L_x_42) ;  /* 0xfffffffc00fc7947 */ /* 0x000fc0000383ffff */
[----:B------:R-:W-:-:S00]  /*91e0*/  NOP ;  /* 0x0000000000007918 */ /* 0x000fc00000000000 */
        /* <DEDUP_REMOVED lines=9> */
.L_x_668:


//--------------------- .text._ZN5flash44flash_bwd_dq_dk_dv_loop_seqk_parallel_kernelI23Flash_bwd_kernel_traitsILi96ELi64ELi128ELi8ELi2ELi4ELi4ELb1ELb0EN7cutlass6half_tE19Flash_kernel_traitsILi96ELi64ELi128ELi8ES3_EELb0ELb1ELb0ELb0ELb1ELb1ELb0EEEvNS_16Flash_bwd_paramsE --------------------------
	.section	.text._ZN5flash44flash_bwd_dq_dk_dv_loop_seqk_parallel_kernelI23Flash_bwd_kernel_traitsILi96ELi64ELi128ELi8ELi2ELi4ELi4ELb1ELb0EN7cutlass6half_tE19Flash_kernel_traitsILi96ELi64ELi128ELi8ES3_EELb0ELb1ELb0ELb0ELb1ELb1ELb0EEEvNS_16Flash_bwd_paramsE,"ax",@progbits
	.align	128
        .global         _ZN5flash44flash_bwd_dq_dk_dv_loop_seqk_parallel_kernelI23Flash_bwd_kernel_traitsILi96ELi64ELi128ELi8ELi2ELi4ELi4ELb1ELb0EN7cutlass6half_tE19Flash_kernel_traitsILi96ELi64ELi128ELi8ES3_EELb0ELb1ELb0ELb0ELb1ELb1ELb0EEEvNS_16Flash_bwd_paramsE
        .type           _ZN5flash44flash_bwd_dq_dk_dv_loop_seqk_parallel_kernelI23Flash_bwd_kernel_traitsILi96ELi64ELi128ELi8ELi2ELi4ELi4ELb1ELb0EN7cutlass6half_tE19Flash_kernel_traitsILi96ELi64ELi128ELi8ES3_EELb0ELb1ELb0ELb0ELb1ELb1ELb0EEEvNS_16Flash_bwd_paramsE,@function
        .size           _ZN5flash44flash_bwd_dq_dk_dv_loop_seqk_parallel_kernelI23Flash_bwd_kernel_traitsILi96ELi64ELi128ELi8ELi2ELi4ELi4ELb1ELb0EN7cutlass6half_tE19Flash_kernel_traitsILi96ELi64ELi128ELi8ES3_EELb0ELb1ELb0ELb0ELb1ELb1ELb0EEEvNS_16Flash_bwd_paramsE,(.L_x_669 - _ZN5flash44flash_bwd_dq_dk_dv_loop_seqk_parallel_kernelI23Flash_bwd_kernel_traitsILi96ELi64ELi128ELi8ELi2ELi4ELi4ELb1ELb0EN7cutlass6half_tE19Flash_kernel_traitsILi96ELi64ELi128ELi8ES3_EELb0ELb1ELb0ELb0ELb1ELb1ELb0EEEvNS_16Flash_bwd_paramsE)
        .other          _ZN5flash44flash_bwd_dq_dk_dv_loop_seqk_parallel_kernelI23Flash_bwd_kernel_traitsILi96ELi64ELi128ELi8ELi2ELi4ELi4ELb1ELb0EN7cutlass6half_tE19Flash_kernel_traitsILi96ELi64ELi128ELi8ES3_EELb0ELb1ELb0ELb0ELb1ELb1ELb0EEEvNS_16Flash_bwd_paramsE,@"STO_CUDA_ENTRY STV_DEFAULT"
_ZN5flash44flash_bwd_dq_dk_dv_loop_seqk_parallel_kernelI23Flash_bwd_kernel_traitsILi96ELi64ELi128ELi8ELi2ELi4ELi4ELb1ELb0EN7cutlass6half_tE19Flash_kernel_traitsILi96ELi64ELi128ELi8ES3_EELb0ELb1ELb0ELb0ELb1ELb1ELb0EEEvNS_16Flash_bwd_paramsE:
.text._ZN5flash44flash_bwd_dq_dk_dv_loop_seqk_parallel_kernelI23Flash_bwd_kernel_traitsILi96ELi64ELi128ELi8ELi2ELi4ELi4ELb1ELb0EN7cutlass6half_tE19Flash_kernel_traitsILi96ELi64ELi128ELi8ES3_EELb0ELb1ELb0ELb0ELb1ELb1ELb0EEEvNS_16Flash_bwd_paramsE:
[----:B------:R-:W1:Y:S08]  /*0000*/  LDC R1, c[0x0][0x28] ;  /* 0x00000a00ff017b82 */ /* 0x000e700000000800 */
[----:B------:R-:W2:Y:S01]  /*0010*/  S2UR UR16, SR_CTAID.X ;  /* 0x00000000001079c3 */ /* 0x000ea20000002500 */
[----:B------:R-:W-:Y:S01]  /*0020*/  ULDC UR5, c[0x0][0x2c8] ;  /* 0x0000b20000057ab9 */ /* 0x000fe20000000800 */
[----:B-1----:R-:W-:Y:S01]  /*0030*/  IADD3 R1, R1, -0x30, RZ ;  /* 0xffffffd001017810 */ /* 0x002fe20007ffe0ff */
[----:B------:R-:W-:-:S04]  /*0040*/  UIADD3 UR5, UR5, 0x7f, URZ ;  /* 0x0000007f05057890 */ /* 0x000fc8000fffe03f */
[----:B------:R-:W-:-:S04]  /*0050*/  USHF.R.S32.HI UR4, URZ, 0x1f, UR5 ;  /* 0x0000001f3f047899 */ /* 0x000fc80008011405 */
[----:B------:R-:W-:-:S04]  /*0060*/  ULEA.HI UR4, UR4, UR5, URZ, 0x7 ;  /* 0x0000000504047291 */ /* 0x000fc8000f8f383f */
[----:B------:R-:W-:-:S04]  /*0070*/  USHF.R.S32.HI UR4, URZ, 0x7, UR4 ;  /* 0x000000073f047899 */ /* 0x000fc80008011404 */
[----:B--2---:R-:W-:-:S06]  /*0080*/  UISETP.GE.AND UP0, UPT, UR16, UR4, UPT ;  /* 0x000000041000728c */ /* 0x004fcc000bf06270 */
[----:B------:R-:W-:-:S13]  /*0090*/  PLOP3.LUT P0, PT, PT, PT, UP0, 0x80, 0x0 ;  /* 0x000000000000781c */ /* 0x000fda0003f0f008 */
[----:B------:R-:W-:Y:S05]  /*00a0*/  @P0 EXIT ;  /* 0x000000000000094d */ /* 0x000fea0003800000 */
[----:B------:R-:W1:Y:S01]  /*00b0*/  S2R R21, SR_TID.X ;  /* 0x0000000000157919 */ /* 0x000e620000002100 */
[----:B------:R-:W2:Y:S01]  /*00c0*/  S2UR UR5, SR_CgaCtaId ;  /* 0x00000000000579c3 */ /* 0x000ea20000008800 */
[----:B------:R-:W-:Y:S01]  /*00d0*/  UMOV UR4, 0x400 ;  /* 0x0000040000047882 */ /* 0x000fe20000000000 */
[----:B------:R-:W-:Y:S01]  /*00e0*/  IMAD.MOV.U32 R232, RZ, RZ, 0x20 ;  /* 0x00000020ffe87424 */ /* 0x000fe200078e00ff */
[----:B------:R-:W-:Y:S01]  /*00f0*/  ULDC.64 UR38, c[0x0][0x208] ;  /* 0x0000820000267ab9 */ /* 0x000fe20000000a00 */
[----:B------:R-:W-:Y:S01]  /*0100*/  IMAD.MOV.U32 R235, RZ, RZ, -0x10 ;  /* 0xfffffff0ffeb7424 */ /* 0x000fe200078e00ff */
[----:B------:R-:W-:Y:S01]  /*0110*/  UMOV UR21, 0xffffd000 ;  /* 0xffffd00000157882 */ /* 0x000fe20000000000 */
[----:B------:R-:W-:Y:S02]  /*0120*/  IMAD.MOV.U32 R230, RZ, RZ, -0x40 ;  /* 0xffffffc0ffe67424 */ /* 0x000fe400078e00ff */
[----:B------:R-:W3:Y:S08]  /*0130*/  S2UR UR14, SR_CTAID.Y ;  /* 0x00000000000e79c3 */ /* 0x000ef00000002600 */
[----:B------:R-:W4:Y:S08]  /*0140*/  S2UR UR15, SR_CTAID.Z ;  /* 0x00000000000f79c3 */ /* 0x000f300000002700 */
[----:B------:R-:W5:Y:S01]  /*0150*/  S2UR UR13, SR_CTAID.Z ;  /* 0x00000000000d79c3 */ /* 0x000f620000002700 */
[----:B--2---:R-:W-:-:S04]  /*0160*/  ULEA UR5, UR5, UR4, 0x18 ;  /* 0x0000000405057291 */ /* 0x004fc8000f8ec03f */
[----:B------:R-:W-:Y:S01]  /*0170*/  UIADD3 UR4, UR5, 0xf000, URZ ;  /* 0x0000f00005047890 */ /* 0x000fe2000fffe03f */
[----:B-1----:R-:W-:Y:S02]  /*0180*/  SHF.R.S32.HI R19, RZ, 0x1f, R21 ;  /* 0x0000001fff137819 */ /* 0x002fe40000011415 */
[----:B------:R-:W1:Y:S01]  /*0190*/  S2UR UR12, SR_CTAID.Y ;  /* 0x00000000000c79c3 */ /* 0x000e620000002600 */
[----:B------:R-:W-:Y:S01]  /*01a0*/  UIADD3 UR6, UR5, 0x9000, URZ ;  /* 0x0000900005067890 */ /* 0x000fe2000fffe03f */
[CC--:B------:R-:W-:Y:S01]  /*01b0*/  LEA.HI R2, R19.reuse, R21.reuse, RZ, 0x4 ;  /* 0x0000001513027211 */ /* 0x0c0fe200078f20ff */
[----:B---3--:R-:W-:Y:S01]  /*01c0*/  USHF.R.S32.HI UR20, URZ, 0x1f, UR14 ;  /* 0x0000001f3f147899 */ /* 0x008fe2000801140e */
[CC--:B------:R-:W-:Y:S01]  /*01d0*/  LEA.HI R18, R19.reuse, R21.reuse, RZ, 0x3 ;  /* 0x0000001513127211 */ /* 0x0c0fe200078f18ff */
[----:B------:R-:W-:Y:S01]  /*01e0*/  UIMAD.WIDE UR32, UR14, 0x80, URZ ;  /* 0x000000800e2078a5 */ /* 0x000fe2000f8e023f */
[----:B------:R-:W-:Y:S01]  /*01f0*/  SHF.R.S32.HI R3, RZ, 0x4, R2 ;  /* 0x00000004ff037819 */ /* 0x000fe20000011402 */
[----:B----4-:R-:W-:Y:S01]  /*0200*/  USHF.R.S32.HI UR19, URZ, 0x1f, UR15 ;  /* 0x0000001f3f137899 */ /* 0x010fe2000801140f */
[----:B------:R-:W-:-:S02]  /*0210*/  LEA.HI R9, R19, R21, RZ, 0x2 ;  /* 0x0000001513097211 */ /* 0x000fc400078f10ff */
[----:B------:R-:W-:Y:S02]  /*0220*/  LEA.HI R0, R2, R3, RZ, 0x1 ;  /* 0x0000000302007211 */ /* 0x000fe400078f08ff */
[----:B------:R-:W-:Y:S02]  /*0230*/  LOP3.LUT R4, R9, 0xfffffffc, RZ, 0xc0, !PT ;  /* 0xfffffffc09047812 */ /* 0x000fe400078ec0ff */
[----:B------:R-:W-:Y:S01]  /*0240*/  LOP3.LUT R0, R0, 0xfffffffe, RZ, 0xc0, !PT ;  /* 0xfffffffe00007812 */ /* 0x000fe200078ec0ff */
[----:B-----5:R-:W-:Y:S01]  /*0250*/  USHF.R.S32.HI UR18, URZ, 0x1f, UR13 ;  /* 0x0000001f3f127899 */ /* 0x020fe2000801140d */
[----:B------:R-:W-:Y:S01]  /*0260*/  LEA.HI R13, R19, R21, RZ, 0x5 ;  /* 0x00000015130d7211 */ /* 0x000fe200078f28ff */
[----:B------:R-:W-:Y:S01]  /*0270*/  IMAD.IADD R14, R21, 0x1, -R4 ;  /* 0x00000001150e7824 */ /* 0x000fe200078e0a04 */
[----:B------:R-:W-:Y:S01]  /*0280*/  SHF.R.S32.HI R17, RZ, 0x2, R9 ;  /* 0x00000002ff117819 */ /* 0x000fe20000011409 */
[----:B------:R-:W-:Y:S01]  /*0290*/  IMAD.IADD R16, R3, 0x1, -R0 ;  /* 0x0000000103107824 */ /* 0x000fe200078e0a00 */
[----:B------:R-:W-:Y:S01]  /*02a0*/  LOP3.LUT R0, R2, 0xfffffff0, RZ, 0xc0, !PT ;  /* 0xfffffff002007812 */ /* 0x000fe200078ec0ff */
[----:B------:R-:W-:Y:S01]  /*02b0*/  IMAD.SHL.U32 R10, R14, 0x8, RZ ;  /* 0x000000080e0a7824 */ /* 0x000fe200078e00ff */
[----:B------:R-:W-:Y:S01]  /*02c0*/  SHF.R.S32.HI R3, RZ, 0x3, R18 ;  /* 0x00000003ff037819 */ /* 0x000fe20000011412 */
[----:B-1----:R-:W-:Y:S01]  /*02d0*/  USHF.R.S32.HI UR17, URZ, 0x1f, UR12 ;  /* 0x0000001f3f117899 */ /* 0x002fe2000801140c */
[----:B------:R-:W-:Y:S01]  /*02e0*/  LOP3.LUT R2, R13, 0xffffffe0, RZ, 0xc0, !PT ;  /* 0xffffffe00d027812 */ /* 0x000fe200078ec0ff */
[----:B------:R-:W-:Y:S01]  /*02f0*/  IMAD.IADD R0, R21, 0x1, -R0 ;  /* 0x0000000115007824 */ /* 0x000fe200078e0a00 */
[----:B------:R1:W-:Y:S01]  /*0300*/  STL [R1+0x20], R10 ;  /* 0x0000200a01007387 */ /* 0x0003e20000100800 */
[----:B------:R-:W-:Y:S01]  /*0310*/  IMAD.SHL.U32 R3, R3, 0x40, RZ ;  /* 0x0000004003037824 */ /* 0x000fe200078e00ff */
[----:B------:R-:W-:Y:S01]  /*0320*/  SHF.R.S32.HI R24, RZ, 0x5, R13 ;  /* 0x00000005ff187819 */ /* 0x000fe2000001140d */
[----:B------:R-:W-:Y:S01]  /*0330*/  IMAD.IADD R2, R21, 0x1, -R2 ;  /* 0x0000000115027824 */ /* 0x000fe200078e0a02 */
[----:B------:R-:W-:-:S02]  /*0340*/  SHF.R.S32.HI R4, RZ, 0x1f, R0 ;  /* 0x0000001fff047819 */ /* 0x000fc40000011400 */
[----:B------:R-:W-:Y:S02]  /*0350*/  LOP3.LUT R3, R3, 0xc0, RZ, 0xc0, !PT ;  /* 0x000000c003037812 */ /* 0x000fe400078ec0ff */
[-C--:B------:R-:W-:Y:S02]  /*0360*/  LEA.HI R15, R4, R0.reuse, RZ, 0x3 ;  /* 0x00000000040f7211 */ /* 0x080fe400078f18ff */
[----:B------:R-:W-:Y:S02]  /*0370*/  SHF.R.U32.HI R7, RZ, 0x3, R3 ;  /* 0x00000003ff077819 */ /* 0x000fe40000011603 */
[----:B------:R-:W-:Y:S02]  /*0380*/  LOP3.LUT R5, R3, 0x18, R10, 0xf8, !PT ;  /* 0x0000001803057812 */ /* 0x000fe400078ef80a */
[----:B------:R-:W-:Y:S02]  /*0390*/  LEA.HI R6, R0, R0, RZ, 0x1 ;  /* 0x0000000000067211 */ /* 0x000fe400078f08ff */
[----:B------:R-:W-:-:S02]  /*03a0*/  SHF.R.S32.HI R8, RZ, 0x1f, R2 ;  /* 0x0000001fff087819 */ /* 0x000fc40000011402 */
[----:B------:R-:W-:Y:S02]  /*03b0*/  LOP3.LUT R3, R15, 0xfffffff8, RZ, 0xc0, !PT ;  /* 0xfffffff80f037812 */ /* 0x000fe400078ec0ff */
[----:B------:R-:W-:Y:S02]  /*03c0*/  LOP3.LUT R4, R6, 0x7fffffe, RZ, 0xc0, !PT ;  /* 0x07fffffe06047812 */ /* 0x000fe400078ec0ff */
[----:B------:R-:W-:Y:S01]  /*03d0*/  LEA.HI R23, R8, R2, RZ, 0x2 ;  /* 0x0000000208177211 */ /* 0x000fe200078f10ff */
[C---:B------:R-:W-:Y:S01]  /*03e0*/  IMAD.IADD R20, R0.reuse, 0x1, -R3 ;  /* 0x0000000100147824 */ /* 0x040fe200078e0a03 */
[----:B------:R-:W-:Y:S01]  /*03f0*/  LEA.HI R2, R19, R21, RZ, 0x6 ;  /* 0x0000001513027211 */ /* 0x000fe200078f30ff */
[----:B------:R-:W-:Y:S01]  /*0400*/  IMAD.IADD R22, R0, 0x1, -R4 ;  /* 0x0000000100167824 */ /* 0x000fe200078e0a04 */
[----:B------:R-:W-:Y:S02]  /*0410*/  LOP3.LUT R3, R18, 0xfffffff8, RZ, 0xc0, !PT ;  /* 0xfffffff812037812 */ /* 0x000fe400078ec0ff */
[----:B-1----:R-:W-:-:S02]  /*0420*/  SHF.R.S32.HI R10, RZ, 0x6, R2 ;  /* 0x00000006ff0a7819 */ /* 0x002fc40000011402 */
[----:B------:R-:W-:Y:S02]  /*0430*/  SHF.R.S32.HI R0, RZ, 0x1f, R9 ;  /* 0x0000001fff007819 */ /* 0x000fe40000011409 */
[-C--:B------:R-:W-:Y:S01]  /*0440*/  LEA.HI R2, R9, R17.reuse, RZ, 0x1 ;  /* 0x0000001109027211 */ /* 0x080fe200078f08ff */
[----:B------:R-:W-:Y:S01]  /*0450*/  IMAD.IADD R9, R21, 0x1, -R3 ;  /* 0x0000000115097824 */ /* 0x000fe200078e0a03 */
[----:B------:R-:W-:Y:S02]  /*0460*/  LEA.HI R0, R0, R17, RZ, 0x3 ;  /* 0x0000001100007211 */ /* 0x000fe400078f18ff */
[----:B------:R-:W-:Y:S02]  /*0470*/  LOP3.LUT R4, R2, 0x7fffffe, RZ, 0xc0, !PT ;  /* 0x07fffffe02047812 */ /* 0x000fe400078ec0ff */
[----:B------:R-:W-:Y:S02]  /*0480*/  LEA.HI R11, R9, R9, RZ, 0x1 ;  /* 0x00000009090b7211 */ /* 0x000fe400078f08ff */
[----:B------:R-:W-:-:S02]  /*0490*/  LOP3.LUT R0, R0, 0xfffffff8, RZ, 0xc0, !PT ;  /* 0xfffffff800007812 */ /* 0x000fc400078ec0ff */
[----:B------:R-:W-:Y:S02]  /*04a0*/  LOP3.LUT R2, R11, 0x3fffffe, RZ, 0xc0, !PT ;  /* 0x03fffffe0b027812 */ /* 0x000fe400078ec0ff */
[----:B------:R-:W-:Y:S01]  /*04b0*/  LOP3.LUT R12, R5, R7, RZ, 0x3c, !PT ;  /* 0x00000007050c7212 */ /* 0x000fe200078e3cff */
[----:B------:R-:W-:Y:S01]  /*04c0*/  IMAD.IADD R7, R17, 0x1, -R4 ;  /* 0x0000000111077824 */ /* 0x000fe200078e0a04 */
[----:B------:R-:W-:Y:S01]  /*04d0*/  SHF.R.S32.HI R8, RZ, 0x1, R6 ;  /* 0x00000001ff087819 */ /* 0x000fe20000011406 */
[----:B------:R-:W-:Y:S01]  /*04e0*/  IMAD.IADD R4, R9, 0x1, -R2 ;  /* 0x0000000109047824 */ /* 0x000fe200078e0a02 */
[----:B------:R-:W-:Y:S01]  /*04f0*/  SHF.R.S32.HI R3, RZ, 0x1f, R6 ;  /* 0x0000001fff037819 */ /* 0x000fe20000011406 */
[----:B------:R-:W-:Y:S02]  /*0500*/  IMAD.IADD R6, R17, 0x1, -R0 ;  /* 0x0000000111067824 */ /* 0x000fe400078e0a00 */
[----:B------:R-:W-:Y:S01]  /*0510*/  IMAD R0, R10, 0x4, R16 ;  /* 0x000000040a007824 */ /* 0x000fe200078e0210 */
[----:B------:R-:W-:Y:S01]  /*0520*/  LEA.HI R5, R3, R8, RZ, 0x2 ;  /* 0x0000000803057211 */ /* 0x000fe200078f10ff */
[----:B------:R-:W-:Y:S01]  /*0530*/  IMAD R2, R24, 0x8, R7 ;  /* 0x0000000818027824 */ /* 0x000fe200078e0207 */
[----:B------:R-:W-:Y:S01]  /*0540*/  LOP3.LUT R3, R6, 0x1, RZ, 0xc0, !PT ;  /* 0x0000000106037812 */ /* 0x000fe200078ec0ff */
[----:B------:R-:W-:Y:S01]  /*0550*/  IMAD R226, R0, 0x8, R4 ;  /* 0x0000000800e27824 */ /* 0x000fe200078e0204 */
[----:B------:R-:W-:Y:S01]  /*0560*/  LOP3.LUT R5, R5, 0xfffffffc, RZ, 0xc0, !PT ;  /* 0xfffffffc05057812 */ /* 0x000fe200078ec0ff */
[----:B------:R-:W-:Y:S01]  /*0570*/  IMAD.U32 R0, R2, 0x20, R12 ;  /* 0x0000002002007824 */ /* 0x000fe200078e000c */
[----:B------:R-:W-:Y:S01]  /*0580*/  ISETP.NE.U32.AND P5, PT, R3, 0x1, PT ;  /* 0x000000010300780c */ /* 0x000fe20003fa5070 */
[----:B------:R-:W-:Y:S01]  /*0590*/  IMAD.SHL.U32 R10, R10, 0x20, RZ ;  /* 0x000000200a0a7824 */ /* 0x000fe200078e00ff */
[----:B------:R-:W-:Y:S01]  /*05a0*/  LEA.HI R2, R19, R21, RZ, 0x7 ;  /* 0x0000001513027211 */ /* 0x000fe200078f38ff */
[----:B------:R-:W-:Y:S01]  /*05b0*/  IMAD.SHL.U32 R21, R21, 0x2, RZ ;  /* 0x0000000215157824 */ /* 0x000fe200078e00ff */
[----:B------:R-:W-:Y:S01]  /*05c0*/  LEA.HI R3, R13, R24, RZ, 0x1 ;  /* 0x000000180d037211 */ /* 0x000fe200078f08ff */
[----:B------:R1:W-:Y:S01]  /*05d0*/  STL [R1], R0 ;  /* 0x0000000001007387 */ /* 0x0003e20000100800 */
[----:B------:R-:W-:Y:S01]  /*05e0*/  IMAD.IADD R17, R8, 0x1, -R5 ;  /* 0x0000000108117824 */ /* 0x000fe200078e0a05 */
[----:B------:R-:W-:Y:S01]  /*05f0*/  LOP3.LUT P4, RZ, R6, 0x2, RZ, 0xc0, !PT ;  /* 0x0000000206ff7812 */ /* 0x000fe2000788c0ff */
[----:B------:R-:W-:Y:S01]  /*0600*/  IMAD.SHL.U32 R8, R14, 0x2, RZ ;  /* 0x000000020e087824 */ /* 0x000fe200078e00ff */
[----:B------:R-:W-:-:S02]  /*0610*/  LOP3.LUT R4, R10, 0x6, R21, 0xf8, !PT ;  /* 0x000000060a047812 */ /* 0x000fc400078ef815 */
[----:B------:R-:W-:-:S03]  /*0620*/  SEL R235, R235, 0x10, !P5 ;  /* 0x00000010ebeb7807 */ /* 0x000fc60006800000 */
[----:B------:R2:W-:Y:S01]  /*0630*/  STL [R1+0x18], R4 ;  /* 0x0000180401007387 */ /* 0x0005e20000100800 */
[----:B-1----:R-:W-:Y:S02]  /*0640*/  SHF.R.S32.HI R0, RZ, 0x1f, R13 ;  /* 0x0000001fff007819 */ /* 0x002fe4000001140d */
[----:B------:R-:W-:Y:S02]  /*0650*/  SHF.R.S32.HI R13, RZ, 0x7, R2 ;  /* 0x00000007ff0d7819 */ /* 0x000fe40000011402 */
[----:B------:R-:W-:Y:S01]  /*0660*/  LOP3.LUT R2, R3, 0xfffffffe, RZ, 0xc0, !PT ;  /* 0xfffffffe03027812 */ /* 0x000fe200078ec0ff */
[----:B------:R-:W-:Y:S01]  /*0670*/  IMAD.SHL.U32 R3, R9, 0x40, RZ ;  /* 0x0000004009037824 */ /* 0x000fe200078e00ff */
[----:B------:R-:W-:-:S03]  /*0680*/  LEA.HI R0, R0, R24, RZ, 0x2 ;  /* 0x0000001800007211 */ /* 0x000fc600078f10ff */
[----:B------:R-:W-:Y:S01]  /*0690*/  IMAD.IADD R14, R24, 0x1, -R2 ;  /* 0x00000001180e7824 */ /* 0x000fe200078e0a02 */
[----:B------:R-:W-:Y:S02]  /*06a0*/  LOP3.LUT R0, R0, 0xfffffffc, RZ, 0xc0, !PT ;  /* 0xfffffffc00007812 */ /* 0x000fe400078ec0ff */
[----:B------:R-:W-:Y:S02]  /*06b0*/  SHF.R.S32.HI R2, RZ, 0x1, R11 ;  /* 0x00000001ff027819 */ /* 0x000fe4000001140b */
[----:B------:R-:W-:Y:S01]  /*06c0*/  LEA.HI R11, R6, R6, RZ, 0x1 ;  /* 0x00000006060b7211 */ /* 0x000fe200078f08ff */
[----:B------:R-:W-:Y:S01]  /*06d0*/  IMAD.IADD R0, R24, 0x1, -R0 ;  /* 0x0000000118007824 */ /* 0x000fe200078e0a00 */
[----:B------:R-:W-:Y:S01]  /*06e0*/  LOP3.LUT R7, R3, 0x1c0, RZ, 0xc0, !PT ;  /* 0x000001c003077812 */ /* 0x000fe200078ec0ff */
[----:B------:R-:W-:Y:S01]  /*06f0*/  IMAD.SHL.U32 R5, R2, 0x40, RZ ;  /* 0x0000004002057824 */ /* 0x000fe200078e00ff */
[----:B--2---:R-:W-:Y:S01]  /*0700*/  LOP3.LUT R4, R11, 0x3fffffe, RZ, 0xc0, !PT ;  /* 0x03fffffe0b047812 */ /* 0x004fe200078ec0ff */
[----:B------:R-:W-:Y:S01]  /*0710*/  IMAD R12, R0, 0x200, R8 ;  /* 0x00000200000c7824 */ /* 0x000fe200078e0208 */
[----:B------:R-:W-:-:S02]  /*0720*/  SHF.R.S32.HI R3, RZ, 0x3, R15 ;  /* 0x00000003ff037819 */ /* 0x000fc4000001140f */
[----:B------:R-:W-:Y:S01]  /*0730*/  LOP3.LUT P6, RZ, R2, 0x2, RZ, 0xc0, !PT ;  /* 0x0000000202ff7812 */ /* 0x000fe200078cc0ff */
[----:B------:R-:W-:Y:S02]  /*0740*/  IMAD.SHL.U32 R2, R0, 0x10, RZ ;  /* 0x0000001000027824 */ /* 0x000fe400078e00ff */
[----:B------:R-:W-:Y:S01]  /*0750*/  IMAD.IADD R15, R6, 0x1, -R4 ;  /* 0x00000001060f7824 */ /* 0x000fe200078e0a04 */
[----:B------:R-:W-:Y:S01]  /*0760*/  R2P PR, R20, 0x6 ;  /* 0x0000000614007804 */ /* 0x000fe20000000000 */
[----:B------:R-:W-:Y:S01]  /*0770*/  IMAD.SHL.U32 R4, R6, 0x40, RZ ;  /* 0x0000004006047824 */ /* 0x000fe200078e00ff */
[----:B------:R-:W-:Y:S01]  /*0780*/  SHF.R.U32.HI R6, RZ, 0x3, R7 ;  /* 0x00000003ff067819 */ /* 0x000fe20000011607 */
[----:B------:R-:W-:Y:S01]  /*0790*/  IMAD R22, R3, 0x8, R22 ;  /* 0x0000000803167824 */ /* 0x000fe200078e0216 */
[----:B------:R-:W-:Y:S01]  /*07a0*/  SEL R227, R232, 0xffffffe0, !P6 ;  /* 0xffffffe0e8e37807 */ /* 0x000fe20007000000 */
[----:B------:R-:W-:Y:S01]  /*07b0*/  IMAD R19, R0, 0x2, R3 ;  /* 0x0000000200137824 */ /* 0x000fe200078e0203 */
[----:B------:R-:W-:Y:S01]  /*07c0*/  LOP3.LUT R3, R7, 0x30, R2, 0xf8, !PT ;  /* 0x0000003007037812 */ /* 0x000fe200078ef802 */
[----:B------:R-:W-:Y:S01]  /*07d0*/  IMAD R12, R15, 0x20, R12 ;  /* 0x000000200f0c7824 */ /* 0x000fe200078e020c */
[----:B------:R-:W-:-:S02]  /*07e0*/  LOP3.LUT R2, R5, 0xc0, RZ, 0xc0, !PT ;  /* 0x000000c005027812 */ /* 0x000fc400078ec0ff */
[----:B------:R-:W-:Y:S02]  /*07f0*/  LOP3.LUT R0, R4, 0x1c0, RZ, 0xc0, !PT ;  /* 0x000001c004007812 */ /* 0x000fe400078ec0ff */
[--C-:B------:R-:W-:Y:S02]  /*0800*/  LOP3.LUT R9, R3, 0x8, R18.reuse, 0xf8, !PT ;  /* 0x0000000803097812 */ /* 0x100fe400078ef812 */
[----:B------:R-:W-:Y:S02]  /*0810*/  LOP3.LUT R5, R2, 0x8, R18, 0xf8, !PT ;  /* 0x0000000802057812 */ /* 0x000fe400078ef812 */
[----:B------:R-:W-:Y:S02]  /*0820*/  SHF.R.U32.HI R4, RZ, 0x3, R2 ;  /* 0x00000003ff047819 */ /* 0x000fe40000011602 */
[----:B------:R-:W-:Y:S02]  /*0830*/  LOP3.LUT R3, R0, 0x20, R10, 0xf8, !PT ;  /* 0x0000002000037812 */ /* 0x000fe400078ef80a */
[----:B------:R-:W-:Y:S01]  /*0840*/  SHF.R.U32.HI R2, RZ, 0x3, R0 ;  /* 0x00000003ff027819 */ /* 0x000fe20000011600 */
[----:B------:R-:W-:Y:S01]  /*0850*/  IMAD R0, R13, 0x1000, R8 ;  /* 0x000010000d007824 */ /* 0x000fe200078e0208 */
[----:B------:R-:W-:-:S02]  /*0860*/  LOP3.LUT R4, R5, R4, RZ, 0x3c, !PT ;  /* 0x0000000405047212 */ /* 0x000fc400078e3cff */
[----:B------:R-:W-:Y:S01]  /*0870*/  LOP3.LUT R2, R3, R2, RZ, 0x3c, !PT ;  /* 0x0000000203027212 */ /* 0x000fe200078e3cff */
[----:B------:R-:W-:Y:S01]  /*0880*/  IMAD R0, R14, 0x400, R0 ;  /* 0x000004000e007824 */ /* 0x000fe200078e0200 */
[----:B------:R-:W-:Y:S01]  /*0890*/  LOP3.LUT R5, R9, R6, RZ, 0x3c, !PT ;  /* 0x0000000609057212 */ /* 0x000fe200078e3cff */
[----:B------:R-:W-:Y:S01]  /*08a0*/  IMAD.SHL.U32 R3, R20, 0x40, RZ ;  /* 0x0000004014037824 */ /* 0x000fe200078e00ff */
[----:B------:R-:W-:Y:S01]  /*08b0*/  SEL R229, R232, 0xffffffe0, !P1 ;  /* 0xffffffe0e8e57807 */ /* 0x000fe20004800000 */
[----:B------:R-:W-:Y:S01]  /*08c0*/  IMAD.IADD R240, R2, 0x1, R0 ;  /* 0x0000000102f07824 */ /* 0x000fe200078e0200 */
[----:B------:R-:W-:Y:S01]  /*08d0*/  SEL R230, R230, 0x40, P2 ;  /* 0x00000040e6e67807 */ /* 0x000fe20001000000 */
[----:B------:R-:W-:Y:S01]  /*08e0*/  IMAD.SHL.U32 R2, R17, 0x40, RZ ;  /* 0x0000004011027824 */ /* 0x000fe200078e00ff */
[----:B------:R-:W-:Y:S01]  /*08f0*/  LOP3.LUT R3, R3, 0x1c0, RZ, 0xc0, !PT ;  /* 0x000001c003037812 */ /* 0x000fe200078ec0ff */
[----:B------:R-:W-:Y:S01]  /*0900*/  IMAD.SHL.U32 R0, R13, 0x8, RZ ;  /* 0x000000080d007824 */ /* 0x000fe200078e00ff */
[----:B------:R-:W-:Y:S01]  /*0910*/  LEA R240, R240, UR5, 0x1 ;  /* 0x00000005f0f07c11 */ /* 0x000fe2000f8e08ff */
[----:B------:R-:W-:Y:S01]  /*0920*/  IMAD.U32 R226, R226, 0x20, R4 ;  /* 0x00000020e2e27824 */ /* 0x000fe200078e0004 */
[----:B------:R-:W-:Y:S01]  /*0930*/  LOP3.LUT R2, R2, 0xc0, RZ, 0xc0, !PT ;  /* 0x000000c002027812 */ /* 0x000fe200078ec0ff */
[----:B------:R-:W-:Y:S01]  /*0940*/  IMAD.SHL.U32 R4, R16, 0x8, RZ ;  /* 0x0000000810047824 */ /* 0x000fe200078e00ff */
[----:B------:R-:W-:Y:S01]  /*0950*/  LOP3.LUT R7, R0, 0x8, RZ, 0xc0, !PT ;  /* 0x0000000800077812 */ /* 0x000fe200078ec0ff */
[C---:B------:R-:W-:Y:S01]  /*0960*/  IMAD.SHL.U32 R9, R16.reuse, 0x10, RZ ;  /* 0x0000001010097824 */ /* 0x040fe200078e00ff */
[----:B------:R-:W-:Y:S01]  /*0970*/  SHF.R.S32.HI R0, RZ, 0x1, R11 ;  /* 0x00000001ff007819 */ /* 0x000fe2000001140b */
[----:B------:R-:W-:Y:S01]  /*0980*/  IMAD R5, R16, 0x200, R5 ;  /* 0x0000020010057824 */ /* 0x000fe200078e0205 */
[----:B------:R-:W-:Y:S01]  /*0990*/  LOP3.LUT R4, R4, 0x8, RZ, 0xc0, !PT ;  /* 0x0000000804047812 */ /* 0x000fe200078ec0ff */
[C---:B------:R-:W-:Y:S01]  /*09a0*/  VIADD R239, R240.reuse, 0x20 ;  /* 0x00000020f0ef7836 */ /* 0x040fe20000000000 */
[----:B------:R-:W-:Y:S01]  /*09b0*/  SHF.R.U32.HI R228, RZ, 0x3, R3 ;  /* 0x00000003ffe47819 */ /* 0x000fe20000011603 */
[C---:B------:R-:W-:Y:S01]  /*09c0*/  @P4 VIADD R239, R240.reuse, 0xffffffe0 ;  /* 0xffffffe0f0ef4836 */ /* 0x040fe20000000000 */
[----:B------:R-:W-:Y:S01]  /*09d0*/  SHF.R.U32.HI R6, RZ, 0x3, R2 ;  /* 0x00000003ff067819 */ /* 0x000fe20000011602 */
[----:B------:R-:W-:Y:S01]  /*09e0*/  IMAD.IADD R238, R240, 0x1, R235 ;  /* 0x00000001f0ee7824 */ /* 0x000fe200078e02eb */
[----:B------:R-:W-:Y:S01]  /*09f0*/  LOP3.LUT R9, R7, 0x10, R9, 0xf8, !PT ;  /* 0x0000001007097812 */ /* 0x000fe200078ef809 */
[----:B------:R-:W-:Y:S01]  /*0a00*/  IMAD.IADD R235, R235, 0x1, R239 ;  /* 0x00000001ebeb7824 */ /* 0x000fe200078e02ef */
[C---:B------:R-:W-:Y:S01]  /*0a10*/  LOP3.LUT P3, RZ, R0.reuse, 0x2, RZ, 0xc0, !PT ;  /* 0x0000000200ff7812 */ /* 0x040fe2000786c0ff */
[----:B------:R-:W-:Y:S01]  /*0a20*/  IMAD.SHL.U32 R0, R0, 0x40, RZ ;  /* 0x0000004000007824 */ /* 0x000fe200078e00ff */
[----:B------:R-:W-:-:S02]  /*0a30*/  LOP3.LUT R228, R228, R3, R4, 0x1e, !PT ;  /* 0x00000003e4e47212 */ /* 0x000fc400078e1e04 */
[C---:B------:R-:W-:Y:S02]  /*0a40*/  LOP3.LUT R3, R6.reuse, R2, R4, 0x1e, !PT ;  /* 0x0000000206037212 */ /* 0x040fe400078e1e04 */
[----:B------:R-:W-:Y:S01]  /*0a50*/  LOP3.LUT R2, R6, R9, R2, 0x1e, !PT ;  /* 0x0000000906027212 */ /* 0x000fe200078e1e02 */
[----:B------:R-:W-:Y:S01]  /*0a60*/  IMAD.U32 R228, R19, 0x200, R228 ;  /* 0x0000020013e47824 */ /* 0x000fe200078e00e4 */
[----:B------:R-:W1:Y:S01]  /*0a70*/  LDC R6, c[0x0][0x2c4] ;  /* 0x0000b100ff067b82 */ /* 0x000e620000000800 */
[----:B------:R-:W-:Y:S02]  /*0a80*/  LOP3.LUT R0, R0, 0xc0, RZ, 0xc0, !PT ;  /* 0x000000c000007812 */ /* 0x000fe400078ec0ff */
[----:B------:R-:W-:Y:S02]  /*0a90*/  SHF.R.S32.HI R4, RZ, 0x2, R23 ;  /* 0x00000002ff047819 */ /* 0x000fe40000011417 */
[----:B------:R-:W-:Y:S02]  /*0aa0*/  SHF.R.U32.HI R8, RZ, 0x3, R0 ;  /* 0x00000003ff087819 */ /* 0x000fe40000011600 */
[----:B------:R-:W-:Y:S01]  /*0ab0*/  LEA R228, R228, UR4, 0x1 ;  /* 0x00000004e4e47c11 */ /* 0x000fe2000f8e08ff */
[----:B------:R-:W-:Y:S01]  /*0ac0*/  IMAD R21, R14, 0x10, R4 ;  /* 0x000000100e157824 */ /* 0x000fe200078e0204 */
[----:B------:R-:W-:Y:S01]  /*0ad0*/  LOP3.LUT R8, R8, R0, R7, 0x1e, !PT ;  /* 0x0000000008087212 */ /* 0x000fe200078e1e07 */
[----:B------:R-:W-:Y:S01]  /*0ae0*/  IMAD.SHL.U32 R0, R22, 0x20, RZ ;  /* 0x0000002016007824 */ /* 0x000fe200078e00ff */
[----:B------:R-:W-:Y:S01]  /*0af0*/  LEA R226, R226, UR5, 0x1 ;  /* 0x00000005e2e27c11 */ /* 0x000fe2000f8e08ff */
[----:B------:R-:W-:Y:S01]  /*0b00*/  IMAD.IADD R229, R228, 0x1, R229 ;  /* 0x00000001e4e57824 */ /* 0x000fe200078e02e5 */
[----:B------:R-:W-:Y:S01]  /*0b10*/  STL [R1+0x28], R21 ;  /* 0x0000281501007387 */ /* 0x000fe20000100800 */
[----:B------:R-:W-:Y:S01]  /*0b20*/  IMAD R4, R14, 0x200, R0 ;  /* 0x000002000e047824 */ /* 0x000fe200078e0200 */
[----:B------:R-:W-:Y:S01]  /*0b30*/  LOP3.LUT P0, RZ, R17, 0x2, RZ, 0xc0, !PT ;  /* 0x0000000211ff7812 */ /* 0x000fe2000780c0ff */
[----:B------:R-:W-:-:S02]  /*0b40*/  IMAD.IADD R233, R0, 0x1, R2 ;  /* 0x0000000100e97824 */ /* 0x000fc400078e0202 */
[C---:B------:R-:W-:Y:S01]  /*0b50*/  VIADD R0, R21.reuse, 0xffffffc0 ;  /* 0xffffffc015007836 */ /* 0x040fe20000000000 */
[----:B------:R-:W-:Y:S01]  /*0b60*/  SEL R232, R232, 0xffffffe0, !P0 ;  /* 0xffffffe0e8e87807 */ /* 0x000fe20004000000 */
[----:B------:R-:W-:Y:S02]  /*0b70*/  IMAD.IADD R234, R4, 0x1, R3 ;  /* 0x0000000104ea7824 */ /* 0x000fe400078e0203 */
[----:B------:R-:W-:Y:S01]  /*0b80*/  IMAD.IADD R8, R8, 0x1, R12 ;  /* 0x0000000108087824 */ /* 0x000fe200078e020c */
[----:B------:R-:W-:Y:S01]  /*0b90*/  SHF.R.S32.HI R2, RZ, 0x1f, R0 ;  /* 0x0000001fff027819 */ /* 0x000fe20000011400 */
[----:B------:R-:W-:Y:S01]  /*0ba0*/  IMAD.IADD R231, R228, 0x1, R230 ;  /* 0x00000001e4e77824 */ /* 0x000fe200078e02e6 */
[----:B-1----:R-:W-:Y:S01]  /*0bb0*/  IADD3 R3, R21, 0x1, -R6 ;  /* 0x0000000115037810 */ /* 0x002fe20007ffe806 */
[----:B------:R-:W-:Y:S01]  /*0bc0*/  IMAD.IADD R227, R227, 0x1, R226 ;  /* 0x00000001e3e37824 */ /* 0x000fe200078e02e2 */
[C---:B------:R-:W-:Y:S01]  /*0bd0*/  SHF.L.U64.HI R2, R0.reuse, 0x2, R2 ;  /* 0x0000000200027819 */ /* 0x040fe20000010202 */
[----:B------:R-:W-:Y:S01]  /*0be0*/  IMAD.SHL.U32 R0, R0, 0x4, RZ ;  /* 0x0000000400007824 */ /* 0x000fe200078e00ff */
[----:B------:R-:W-:Y:S01]  /*0bf0*/  LEA R251, R8, UR6, 0x1 ;  /* 0x0000000608fb7c11 */ /* 0x000fe2000f8e08ff */
[----:B------:R1:W-:Y:S01]  /*0c00*/  STL [R1+0x14], R3 ;  /* 0x0000140301007387 */ /* 0x0003e20000100800 */
[----:B------:R-:W-:-:S03]  /*0c10*/  IMAD.IADD R230, R229, 0x1, R230 ;  /* 0x00000001e5e67824 */ /* 0x000fc600078e02e6 */
[----:B------:R2:W-:Y:S01]  /*0c20*/  STL [R1+0x10], R2 ;  /* 0x0000100201007387 */ /* 0x0005e20000100800 */
[C---:B------:R-:W-:Y:S02]  /*0c30*/  VIADD R252, R251.reuse, 0x20 ;  /* 0x00000020fbfc7836 */ /* 0x040fe40000000000 */
[----:B------:R-:W-:Y:S01]  /*0c40*/  @P3 VIADD R252, R251, 0xffffffe0 ;  /* 0xffffffe0fbfc3836 */ /* 0x000fe20000000000 */
[----:B------:R2:W-:Y:S01]  /*0c50*/  STL [R1+0xc], R0 ;  /* 0x00000c0001007387 */ /* 0x0005e20000100800 */
[----:B-1----:R-:W-:-:S07]  /*0c60*/  LEA R3, R5, UR5, 0x1 ;  /* 0x0000000505037c11 */ /* 0x002fce000f8e08ff */
.L_x_51:
[----:B------:R-:W-:Y:S02]  /*0c70*/  ULDC.64 UR6, c[0x0][0x308] ;  /* 0x0000c20000067ab9 */ /* 0x000fe40000000a00 */
[----:B------:R-:W-:-:S04]  /*0c80*/  UISETP.NE.U32.AND UP1, UPT, UR6, URZ, UPT ;  /* 0x0000003f0600728c */ /* 0x000fc8000bf25070 */
[----:B------:R-:W-:-:S03]  /*0c90*/  UISETP.NE.AND.EX UP1, UPT, UR7, URZ, UPT, UP1 ;  /* 0x0000003f0700728c */ /* 0x000fc6000bf25310 */
[----:B------:R-:W-:Y:S02]  /*0ca0*/  ULDC.64 UR6, c[0x0][0x300] ;  /* 0x0000c00000067ab9 */ /* 0x000fe40000000a00 */
[----:B------:R-:W-:Y:S02]  /*0cb0*/  ISETP.NE.U32.AND P1, PT, RZ, UR6, PT ;  /* 0x00000006ff007c0c */ /* 0x000fe4000bf25070 */
[----:B------:R-:W-:Y:S02]  /*0cc0*/  PLOP3.LUT P0, PT, PT, PT, UP1, 0x80, 0x0 ;  /* 0x000000000000781c */ /* 0x000fe40003f0f018 */
[----:B------:R-:W-:Y:S02]  /*0cd0*/  ISETP.NE.AND.EX P1, PT, RZ, UR7, PT, P1 ;  /* 0x00000007ff007c0c */ /* 0x000fe4000bf25310 */
[----:B------:R-:W-:-:S09]  /*0ce0*/  @UP1 ULDC.64 UR6, c[0x0][0x308] ;  /* 0x0000c20000061ab9 */ /* 0x000fd20000000a00 */
[----:B--2---:R-:W1:Y:S02]  /*0cf0*/  @P0 S2R R0, SR_CTAID.Y ;  /* 0x0000000000000919 */ /* 0x004e640000002600 */
[----:B------:R-:W2:Y:S01]  /*0d00*/  @P1 LDC.64 R6, c[0x0][0x300] ;  /* 0x0000c000ff061b82 */ /* 0x000ea20000000a00 */
[----:B------:R-:W2:Y:S01]  /*0d10*/  @P1 S2R R2, SR_CTAID.Y ;  /* 0x0000000000021919 */ /* 0x000ea20000002600 */
[----:B-1----:R-:W-:Y:S01]  /*0d20*/  @P0 R2UR UR4, R0 ;  /* 0x00000000000402ca */ /* 0x002fe200000e0000 */
[----:B--2---:R-:W-:-:S06]  /*0d30*/  @P1 IMAD.WIDE R6, R2, 0x4, R6 ;  /* 0x0000000402061825 */ /* 0x004fcc00078e0206 */
[----:B------:R-:W2:Y:S06]  /*0d40*/  @P1 LDG.E R6, desc[UR38][R6.64] ;  /* 0x0000002606061981 */ /* 0x000eac000c1e1900 */
[----:B------:R-:W-:-:S06]  /*0d50*/  @UP1 UIMAD.WIDE UR6, UR4, 0x4, UR6 ;  /* 0x00000004040618a5 */ /* 0x000fcc000f8e0206 */
[----:B------:R-:W-:Y:S02]  /*0d60*/  IMAD.U32 R4, RZ, RZ, UR6 ;  /* 0x00000006ff047e24 */ /* 0x000fe4000f8e00ff */
[----:B------:R-:W-:Y:S01]  /*0d70*/  IMAD.U32 R5, RZ, RZ, UR7 ;  /* 0x00000007ff057e24 */ /* 0x000fe2000f8e00ff */
[----:B------:R-:W-:Y:S01]  /*0d80*/  UMOV UR37, URZ ;  /* 0x0000003f00257c82 */ /* 0x000fe20008000000 */
[----:B------:R-:W-:-:S03]  /*0d90*/  @!UP1 ULDC.64 UR6, c[0x0][0x318] ;  /* 0x0000c60000069ab9 */ /* 0x000fc60000000a00 */
[----:B------:R-:W3:Y:S01]  /*0da0*/  @P0 LDG.E R0, desc[UR38][R4.64] ;  /* 0x0000002604000981 */ /* 0x000ee2000c1e1900 */
[----:B------:R-:W-:-:S04]  /*0db0*/  @!UP1 UISETP.NE.U32.AND UP0, UPT, UR6, URZ, UPT ;  /* 0x0000003f0600928c */ /* 0x000fc8000bf05070 */
[----:B------:R-:W-:-:S03]  /*0dc0*/  @!UP1 UISETP.NE.AND.EX UP0, UPT, UR7, URZ, UPT, UP0 ;  /* 0x0000003f0700928c */ /* 0x000fc6000bf05300 */
[----:B------:R-:W-:Y:S02]  /*0dd0*/  @!UP1 ULDC.64 UR6, c[0x0][0x2c8] ;  /* 0x0000b20000069ab9 */ /* 0x000fe40000000a00 */
[----:B------:R-:W-:Y:S02]  /*0de0*/  @!UP1 USEL UR7, UR7, URZ, UP0 ;  /* 0x0000003f07079287 */ /* 0x000fe40008000000 */
[----:B------:R-:W-:Y:S01]  /*0df0*/  USHF.L.U32 UR34, UR16, 0x7, URZ ;  /* 0x0000000710227899 */ /* 0x000fe2000800063f */
[----:B--2---:R-:W-:Y:S02]  /*0e00*/  @P1 R2UR UR37, R6 ;  /* 0x00000000062512ca */ /* 0x004fe400000e0000 */
[----:B---3--:R-:W-:-:S13]  /*0e10*/  @P0 R2UR UR35, R0 ;  /* 0x00000000002302ca */ /* 0x008fda00000e0000 */
[----:B------:R-:W-:Y:S02]  /*0e20*/  @UP1 UIADD3 UR35, UR35, -UR37, URZ ;  /* 0x8000002523231290 */ /* 0x000fe4000fffe03f */
[----:B------:R-:W-:-:S04]  /*0e30*/  @!UP1 UIADD3 UR35, UR7, UR6, -UR37 ;  /* 0x0000000607239290 */ /* 0x000fc8000fffe825 */
[----:B------:R-:W-:-:S06]  /*0e40*/  UISETP.GE.AND UP0, UPT, UR34, UR35, UPT ;  /* 0x000000232200728c */ /* 0x000fcc000bf06270 */
[----:B------:R-:W-:-:S13]  /*0e50*/  PLOP3.LUT P0, PT, PT, PT, UP0, 0x80, 0x0 ;  /* 0x000000000000781c */ /* 0x000fda0003f0f008 */
[----:B-----5:R-:W-:Y:S05]  /*0e60*/  @P0 BRA `(.L_x_43) ;  /* 0x0000005800640947 */ /* 0x020fea0003800000 */
[----:B------:R-:W1:Y:S01]  /*0e70*/  LDC R9, c[0x0][0x278] ;  /* 0x00009e00ff097b82 */ /* 0x000e620000000800 */
[----:B------:R-:W2:Y:S01]  /*0e80*/  S2R R2, SR_CTAID.Z ;  /* 0x0000000000027919 */ /* 0x000ea20000002700 */
[----:B------:R-:W-:Y:S01]  /*0e90*/  ULDC.64 UR6, c[0x0][0x2f0] ;  /* 0x0000bc0000067ab9 */ /* 0x000fe20000000a00 */
[----:B------:R-:W-:Y:S01]  /*0ea0*/  ULDC UR4, c[0x0][0x2c4] ;  /* 0x0000b10000047ab9 */ /* 0x000fe20000000800 */
[----:B------:R-:W-:Y:S01]  /*0eb0*/  UISETP.NE.U32.AND UP1, UPT, UR6, URZ, UPT ;  /* 0x0000003f0600728c */ /* 0x000fe2000bf25070 */
[----:B------:R-:W3:Y:S01]  /*0ec0*/  S2R R10, SR_CTAID.X ;  /* 0x00000000000a7919 */ /* 0x000ee20000002500 */
[----:B------:R-:W-:Y:S02]  /*0ed0*/  UIADD3 UR10, UR4, 0x3f, URZ ;  /* 0x0000003f040a7890 */ /* 0x000fe4000fffe03f */
[----:B------:R-:W3:Y:S01]  /*0ee0*/  LDC.64 R6, c[0x0][0x488] ;  /* 0x00012200ff067b82 */ /* 0x000ee20000000a00 */
[----:B------:R-:W-:Y:S01]  /*0ef0*/  ULDC.U8 UR6, c[0x0][0x3d8] ;  /* 0x0000f60000067ab9 */ /* 0x000fe20000000000 */
[----:B------:R-:W-:-:S02]  /*0f00*/  USHF.R.S32.HI UR31, URZ, 0x1f, UR10 ;  /* 0x0000001f3f1f7899 */ /* 0x000fc4000801140a */
[----:B------:R-:W-:Y:S02]  /*0f10*/  UISETP.NE.AND UP0, UPT, UR6, URZ, UPT ;  /* 0x0000003f0600728c */ /* 0x000fe4000bf05270 */
[----:B------:R-:W-:Y:S01]  /*0f20*/  ULEA.HI UR31, UR31, UR10, URZ, 0x6 ;  /* 0x0000000a1f1f7291 */ /* 0x000fe2000f8f303f */
[----:B------:R-:W-:Y:S01]  /*0f30*/  ULDC UR24, c[0x0][0x270] ;  /* 0x00009c0000187ab9 */ /* 0x000fe20000000800 */
[----:B------:R-:W-:Y:S02]  /*0f40*/  ULDC UR23, c[0x0][0x2dc] ;  /* 0x0000b70000177ab9 */ /* 0x000fe40000000800 */
[----:B------:R-:W-:Y:S02]  /*0f50*/  ULOP3.LUT UR40, UR31, 0xffffffc0, URZ, 0xc0, !UPT ;  /* 0xffffffc01f287892 */ /* 0x000fe4000f8ec03f */
[----:B------:R-:W-:Y:S02]  /*0f60*/  UISETP.NE.AND.EX UP1, UPT, UR7, URZ, UPT, UP1 ;  /* 0x0000003f0700728c */ /* 0x000fe4000bf25310 */
[----:B------:R-:W-:Y:S01]  /*0f70*/  UIMAD UR30, UR15, UR23, URZ ;  /* 0x000000170f1e72a4 */ /* 0x000fe2000f8e023f */
[----:B-1----:R-:W-:Y:S01]  /*0f80*/  IABS R8, R9 ;  /* 0x0000000900087213 */ /* 0x002fe20000000000 */
[----:B------:R-:W-:Y:S01]  /*0f90*/  @UP0 UIMAD UR9, UR14, UR4, URZ ;  /* 0x000000040e0902a4 */ /* 0x000fe2000f8e023f */
[----:B------:R-:W-:Y:S01]  /*0fa0*/  ISETP.NE.AND P2, PT, R9, RZ, PT ;  /* 0x000000ff0900720c */ /* 0x000fe20003f45270 */
[----:B------:R-:W-:Y:S01]  /*0fb0*/  @!UP0 UIMAD UR6, UR14, UR24, UR15 ;  /* 0x000000180e0682a4 */ /* 0x000fe2000f8e020f */
[----:B------:R-:W1:Y:S01]  /*0fc0*/  I2F.RP R4, R8 ;  /* 0x0000000800047306 */ /* 0x000e620000209400 */
[----:B------:R-:W-:Y:S01]  /*0fd0*/  UIADD3 UR40, UR40, -0x40, URZ ;  /* 0xffffffc028287890 */ /* 0x000fe2000fffe03f */
[----:B------:R-:W-:Y:S01]  /*0fe0*/  ULDC.U8 UR7, c[0x0][0x480] ;  /* 0x0001200000077ab9 */ /* 0x000fe20000000000 */
[----:B------:R-:W-:Y:S01]  /*0ff0*/  @UP0 ULDC UR42, c[0x0][0x2e4] ;  /* 0x0000b900002a0ab9 */ /* 0x000fe20000000800 */
[----:B--2---:R-:W-:Y:S01]  /*1000*/  IABS R2, R2 ;  /* 0x0000000200027213 */ /* 0x004fe20000000000 */
[----:B------:R-:W-:-:S02]  /*1010*/  @UP0 UIMAD UR42, UR15, UR42, UR9 ;  /* 0x0000002a0f2a02a4 */ /* 0x000fc4000f8e0209 */
[----:B------:R-:W-:Y:S02]  /*1020*/  USHF.R.S32.HI UR8, URZ, 0x1f, UR37 ;  /* 0x0000001f3f087899 */ /* 0x000fe40008011425 */
[----:B------:R-:W-:Y:S02]  /*1030*/  USHF.R.S32.HI UR36, URZ, 0x1f, UR34 ;  /* 0x0000001f3f247899 */ /* 0x000fe40008011422 */
[----:B------:R-:W-:Y:S02]  /*1040*/  USHF.R.S32.HI UR28, URZ, 0x1f, UR24 ;  /* 0x0000001f3f1c7899 */ /* 0x000fe40008011418 */
[----:B------:R-:W-:Y:S01]  /*1050*/  USHF.R.S32.HI UR27, URZ, 0x1f, UR30 ;  /* 0x0000001f3f1b7899 */ /* 0x000fe2000801141e */
[----:B-1----:R-:W1:Y:S01]  /*1060*/  MUFU.RCP R4, R4 ;  /* 0x0000000400047308 */ /* 0x002e620000001000 */
[----:B------:R-:W-:Y:S02]  /*1070*/  USEL UR26, UR32, URZ, UP1 ;  /* 0x0000003f201a7287 */ /* 0x000fe40008800000 */
[----:B------:R-:W-:-:S02]  /*1080*/  USEL UR25, UR33, URZ, UP1 ;  /* 0x0000003f21197287 */ /* 0x000fc40008800000 */
[----:B------:R-:W-:Y:S02]  /*1090*/  USHF.R.S32.HI UR31, URZ, 0x6, UR31 ;  /* 0x000000063f1f7899 */ /* 0x000fe4000801141f */
[----:B------:R-:W-:Y:S02]  /*10a0*/  @!UP0 UIMAD UR42, UR6, UR4, URZ ;  /* 0x00000004062a82a4 */ /* 0x000fe4000f8e023f */
[----:B------:R-:W-:Y:S01]  /*10b0*/  USHF.R.S32.HI UR41, URZ, 0x1f, UR40 ;  /* 0x0000001f3f297899 */ /* 0x000fe20008011428 */
[----:B-1----:R-:W-:-:S04]  /*10c0*/  VIADD R4, R4, 0xffffffe ;  /* 0x0ffffffe04047836 */ /* 0x002fc80000000000 */
[----:B------:R-:W1:Y:S02]  /*10d0*/  F2I.FTZ.U32.TRUNC.NTZ R5, R4 ;  /* 0x0000000400057305 */ /* 0x000e64000021f000 */
[----:B-1----:R-:W-:Y:S02]  /*10e0*/  IMAD.MOV R0, RZ, RZ, -R5 ;  /* 0x000000ffff007224 */ /* 0x002fe400078e0a05 */
[----:B------:R-:W-:Y:S02]  /*10f0*/  IMAD.MOV.U32 R4, RZ, RZ, RZ ;  /* 0x000000ffff047224 */ /* 0x000fe400078e00ff */
[----:B------:R-:W-:-:S04]  /*1100*/  IMAD R0, R0, R8, RZ ;  /* 0x0000000800007224 */ /* 0x000fc800078e02ff */
[----:B------:R-:W-:-:S04]  /*1110*/  IMAD.HI.U32 R0, R5, R0, R4 ;  /* 0x0000000005007227 */ /* 0x000fc800078e0004 */
[----:B------:R-:W-:-:S04]  /*1120*/  IMAD.MOV.U32 R4, RZ, RZ, R2 ;  /* 0x000000ffff047224 */ /* 0x000fc800078e0002 */
[----:B------:R-:W-:-:S05]  /*1130*/  IMAD.HI.U32 R0, R0, R4, RZ ;  /* 0x0000000400007227 */ /* 0x000fca00078e00ff */
[----:B------:R-:W-:-:S05]  /*1140*/  IADD3 R2, -R0, RZ, RZ ;  /* 0x000000ff00027210 */ /* 0x000fca0007ffe1ff */
[----:B------:R-:W-:Y:S02]  /*1150*/  IMAD R2, R8, R2, R4 ;  /* 0x0000000208027224 */ /* 0x000fe400078e0204 */
[----:B---3--:R-:W-:-:S03]  /*1160*/  IMAD.WIDE.U32 R4, R10, R6, RZ ;  /* 0x000000060a047225 */ /* 0x008fc600078e00ff */
[----:B------:R-:W-:Y:S01]  /*1170*/  ISETP.GT.U32.AND P1, PT, R8, R2, PT ;  /* 0x000000020800720c */ /* 0x000fe20003f24070 */
[----:B------:R-:W-:-:S12]  /*1180*/  IMAD R7, R10, R7, R5 ;  /* 0x000000070a077224 */ /* 0x000fd800078e0205 */
[----:B------:R-:W-:Y:S02]  /*1190*/  @!P1 IMAD.IADD R2, R2, 0x1, -R8 ;  /* 0x0000000102029824 */ /* 0x000fe400078e0a08 */
[----:B------:R-:W-:Y:S01]  /*11a0*/  @!P1 VIADD R0, R0, 0x1 ;  /* 0x0000000100009836 */ /* 0x000fe20000000000 */
[----:B------:R-:W-:Y:S02]  /*11b0*/  ISETP.NE.AND P1, PT, RZ, UR7, PT ;  /* 0x00000007ff007c0c */ /* 0x000fe4000bf25270 */
[----:B------:R-:W-:Y:S02]  /*11c0*/  ISETP.GE.U32.AND P3, PT, R2, R8, PT ;  /* 0x000000080200720c */ /* 0x000fe40003f66070 */
[----:B------:R-:W-:Y:S02]  /*11d0*/  LOP3.LUT R2, R9, UR15, RZ, 0x3c, !PT ;  /* 0x0000000f09027c12 */ /* 0x000fe4000f8e3cff */
[----:B------:R-:W-:Y:S02]  /*11e0*/  SEL R22, R4, RZ, P1 ;  /* 0x000000ff04167207 */ /* 0x000fe40000800000 */
[----:B------:R-:W-:-:S02]  /*11f0*/  ISETP.GE.AND P0, PT, R2, RZ, PT ;  /* 0x000000ff0200720c */ /* 0x000fc40003f06270 */
[----:B------:R-:W-:-:S05]  /*1200*/  SEL R23, R7, RZ, P1 ;  /* 0x000000ff07177207 */ /* 0x000fca0000800000 */
[----:B------:R-:W-:-:S06]  /*1210*/  @P3 IADD3 R0, R0, 0x1, RZ ;  /* 0x0000000100003810 */ /* 0x000fcc0007ffe0ff */
[----:B------:R-:W-:Y:S01]  /*1220*/  @!P0 IMAD.MOV R0, RZ, RZ, -R0 ;  /* 0x000000ffff008224 */ /* 0x000fe200078e0a00 */
[----:B------:R-:W-:Y:S02]  /*1230*/  PLOP3.LUT P0, PT, PT, PT, UP0, 0x80, 0x0 ;  /* 0x000000000000781c */ /* 0x000fe40003f0f008 */
[----:B------:R-:W-:-:S04]  /*1240*/  @!P2 LOP3.LUT R0, RZ, R9, RZ, 0x33, !PT ;  /* 0x00000009ff00a212 */ /* 0x000fc800078e33ff */
[----:B------:R-:W-:-:S07]  /*1250*/  SHF.R.S32.HI R20, RZ, 0x1f, R0 ;  /* 0x0000001fff147819 */ /* 0x000fce0000011400 */
[----:B------:R-:W-:Y:S05]  /*1260*/  @!P0 BRA `(.L_x_44) ;  /* 0x0000000000208947 */ /* 0x000fea0003800000 */
[----:B------:R-:W-:Y:S01]  /*1270*/  ULDC UR22, c[0x0][0x2d4] ;  /* 0x0000b50000167ab9 */ /* 0x000fe20000000800 */
[----:B------:R-:W-:Y:S01]  /*1280*/  ULDC UR7, c[0x0][0x2c0] ;  /* 0x0000b00000077ab9 */ /* 0x000fe20000000800 */
[----:B------:R-:W-:Y:S01]  /*1290*/  UIADD3 UR9, UR22, 0x80, URZ ;  /* 0x0000008016097890 */ /* 0x000fe2000fffe03f */
[----:B------:R-:W-:Y:S02]  /*12a0*/  ULDC UR6, c[0x0][0x2e4] ;  /* 0x0000b90000067ab9 */ /* 0x000fe40000000800 */
[----:B------:R-:W-:Y:S02]  /*12b0*/  ULEA UR6, UR7, UR6, 0x7 ;  /* 0x0000000607067291 */ /* 0x000fe4000f8e383f */
[----:B------:R-:W-:-:S04]  /*12c0*/  UIMAD UR9, UR9, UR14, URZ ;  /* 0x0000000e090972a4 */ /* 0x000fc8000f8e023f */
[----:B------:R-:W-:Y:S01]  /*12d0*/  UIMAD UR29, UR6, UR15, UR9 ;  /* 0x0000000f061d72a4 */ /* 0x000fe2000f8e0209 */
[----:B------:R-:W-:Y:S11]  /*12e0*/  BRA `(.L_x_45) ;  /* 0x00000000000c7947 */ /* 0x000ff60003800000 */
.L_x_44:
[----:B------:R-:W-:Y:S01]  /*12f0*/  UIMAD UR29, UR14, UR24, UR15 ;  /* 0x000000180e1d72a4 */ /* 0x000fe2000f8e020f */
[----:B------:R-:W-:-:S03]  /*1300*/  ULDC UR22, c[0x0][0x2d4] ;  /* 0x0000b50000167ab9 */ /* 0x000fc60000000800 */
[----:B------:R-:W-:-:S12]  /*1310*/  UIMAD UR29, UR29, UR22, URZ ;  /* 0x000000161d1d72a4 */ /* 0x000fd8000f8e023f */
.L_x_45:
[----:B------:R-:W2:Y:S01]  /*1320*/  LDL.64 R4, [R1+0x20] ;  /* 0x0000200001047983 */ /* 0x000ea20000100a00 */
[----:B------:R-:W1:Y:S01]  /*1330*/  LDC.64 R6, c[0x0][0x228] ;  /* 0x00008a00ff067b82 */ /* 0x000e620000000a00 */
[----:B------:R-:W-:Y:S02]  /*1340*/  ULDC.64 UR6, c[0x0][0x240] ;  /* 0x0000900000067ab9 */ /* 0x000fe40000000a00 */
[----:B------:R-:W2:Y:S01]  /*1350*/  LDL.64 R28, [R1+0x20] ;  /* 0x00002000011c7983 */ /* 0x000ea20000100a00 */
[----:B------:R-:W-:Y:S01]  /*1360*/  UIADD3 UR37, UP0, UR34, UR37, URZ ;  /* 0x0000002522257290 */ /* 0x000fe2000ff1e03f */
[----:B------:R-:W-:Y:S01]  /*1370*/  ULDC.64 UR10, c[0x0][0x258] ;  /* 0x00009600000a7ab9 */ /* 0x000fe20000000a00 */
[----:B------:R-:W3:Y:S02]  /*1380*/  S2R R26, SR_TID.X ;  /* 0x00000000001a7919 */ /* 0x000ee40000002100 */
[----:B------:R-:W4:Y:S01]  /*1390*/  LDC.64 R14, c[0x0][0x250] ;  /* 0x00009400ff0e7b82 */ /* 0x000f220000000a00 */
[----:B------:R-:W-:Y:S01]  /*13a0*/  UIADD3.X UR36, UR8, UR36, URZ, UP0, !UPT ;  /* 0x0000002408247290 */ /* 0x000fe200087fe43f */
[----:B------:R-:W-:Y:S01]  /*13b0*/  IMAD.U32 R21, RZ, RZ, UR10 ;  /* 0x0000000aff157e24 */ /* 0x000fe2000f8e00ff */
[----:B------:R-:W1:Y:S01]  /*13c0*/  S2R R27, SR_TID.X ;  /* 0x00000000001b7919 */ /* 0x000e620000002100 */
[----:B------:R-:W-:Y:S01]  /*13d0*/  UIMAD UR10, UR19, UR10, URZ ;  /* 0x0000000a130a72a4 */ /* 0x000fe2000f8e023f */
[----:B------:R-:W-:-:S03]  /*13e0*/  ULDC.64 UR8, c[0x0][0x420] ;  /* 0x0001080000087ab9 */ /* 0x000fc60000000a00 */
[----:B------:R-:W1:Y:S01]  /*13f0*/  LDC.64 R8, c[0x0][0x418] ;  /* 0x00010600ff087b82 */ /* 0x000e620000000a00 */
[----:B------:R-:W-:-:S07]  /*1400*/  UIMAD UR11, UR15, UR11, UR10 ;  /* 0x0000000b0f0b72a4 */ /* 0x000fce000f8e020a */
[----:B------:R-:W4:Y:S08]  /*1410*/  LDC.64 R18, c[0x0][0x238] ;  /* 0x00008e00ff127b82 */ /* 0x000f300000000a00 */
[----:B------:R-:W4:Y:S01]  /*1420*/  LDC.64 R16, c[0x0][0x248] ;  /* 0x00009200ff107b82 */ /* 0x000f220000000a00 */
[----:B---3--:R-:W-:Y:S01]  /*1430*/  SHF.R.S32.HI R26, RZ, 0x1f, R26 ;  /* 0x0000001fff1a7819 */ /* 0x008fe2000001141a */
[----:B-1----:R-:W-:-:S03]  /*1440*/  IMAD R12, R8, UR20, RZ ;  /* 0x00000014080c7c24 */ /* 0x002fc6000f8e02ff */
[----:B------:R-:W-:Y:S01]  /*1450*/  LEA.HI R26, R26, R27, RZ, 0x2 ;  /* 0x0000001b1a1a7211 */ /* 0x000fe200078f10ff */
[----:B------:R-:W-:-:S03]  /*1460*/  IMAD R12, R9, UR14, R12 ;  /* 0x0000000e090c7c24 */ /* 0x000fc6000f8e020c */
[----:B------:R-:W-:-:S04]  /*1470*/  SHF.R.S32.HI R26, RZ, 0x2, R26 ;  /* 0x00000002ff1a7819 */ /* 0x000fc8000001141a */
[----:B------:R-:W-:Y:S02]  /*1480*/  SHF.R.S32.HI R24, RZ, 0x1f, R26 ;  /* 0x0000001fff187819 */ /* 0x000fe4000001141a */
[----:B------:R-:W-:-:S04]  /*1490*/  IADD3 R2, P0, R26, UR40, RZ ;  /* 0x000000281a027c10 */ /* 0x000fc8000ff1e0ff */
[----:B------:R-:W-:-:S05]  /*14a0*/  IADD3.X R13, R24, UR41, RZ, P0, !PT ;  /* 0x00000029180d7c10 */ /* 0x000fca00087fe4ff */
[----:B------:R-:W-:-:S04]  /*14b0*/  IMAD R10, R13, UR6, RZ ;  /* 0x000000060d0a7c24 */ /* 0x000fc8000f8e02ff */
[----:B------:R-:W-:Y:S01]  /*14c0*/  IMAD R10, R2, UR7, R10 ;  /* 0x00000007020a7c24 */ /* 0x000fe2000f8e020a */
[----:B------:R-:W-:Y:S01]  /*14d0*/  @P1 BAR.SYNC.DEFER_BLOCKING 0x0 ;  /* 0x0000000000001b1d */ /* 0x000fe20000010000 */
[----:B--2---:R-:W-:-:S05]  /*14e0*/  IMAD.MOV.U32 R28, RZ, RZ, R4 ;  /* 0x000000ffff1c7224 */ /* 0x004fca00078e0004 */
[----:B------:R-:W-:-:S05]  /*14f0*/  SHF.R.S32.HI R29, RZ, 0x1f, R28 ;  /* 0x0000001fff1d7819 */ /* 0x000fca000001141c */
[----:B------:R1:W-:Y:S01]  /*1500*/  STL [R1+0x24], R29 ;  /* 0x0000241d01007387 */ /* 0x0003e20000100800 */
[----:B------:R-:W-:Y:S01]  /*1510*/  IMAD.WIDE.U32 R4, R2, UR6, R28 ;  /* 0x0000000602047c25 */ /* 0x000fe2000f8e001c */
[----:B------:R-:W-:Y:S02]  /*1520*/  ULDC.64 UR6, c[0x0][0x268] ;  /* 0x00009a0000067ab9 */ /* 0x000fe40000000a00 */
[----:B------:R-:W2:Y:S01]  /*1530*/  LDL R25, [R1] ;  /* 0x0000000001197983 */ /* 0x000ea20000100800 */
[----:B------:R-:W-:Y:S02]  /*1540*/  IMAD.IADD R5, R5, 0x1, R10 ;  /* 0x0000000105057824 */ /* 0x000fe400078e020a */
[C---:B------:R-:W-:Y:S02]  /*1550*/  IMAD R10, R6.reuse, UR20, RZ ;  /* 0x00000014060a7c24 */ /* 0x040fe4000f8e02ff */
[----:B------:R-:W-:-:S04]  /*1560*/  IMAD.WIDE.U32 R4, R6, UR14, R4 ;  /* 0x0000000e06047c25 */ /* 0x000fc8000f8e0004 */
[C---:B----4-:R-:W-:Y:S02]  /*1570*/  IMAD R6, R14.reuse, UR36, RZ ;  /* 0x000000240e067c24 */ /* 0x050fe4000f8e02ff */
[----:B------:R-:W-:Y:S02]  /*1580*/  IMAD R7, R7, UR14, R10 ;  /* 0x0000000e07077c24 */ /* 0x000fe4000f8e020a */
[----:B------:R-:W-:-:S04]  /*1590*/  IMAD.WIDE.U32 R10, R14, UR37, R28 ;  /* 0x000000250e0a7c25 */ /* 0x000fc8000f8e001c */
[----:B------:R-:W-:Y:S02]  /*15a0*/  IMAD R6, R15, UR37, R6 ;  /* 0x000000250f067c24 */ /* 0x000fe4000f8e0206 */
[----:B------:R-:W-:Y:S02]  /*15b0*/  IMAD.IADD R7, R5, 0x1, R7 ;  /* 0x0000000105077824 */ /* 0x000fe400078e0207 */
[----:B------:R-:W-:Y:S02]  /*15c0*/  IMAD.IADD R5, R11, 0x1, R6 ;  /* 0x000000010b057824 */ /* 0x000fe400078e0206 */
[----:B------:R-:W-:Y:S02]  /*15d0*/  IMAD.MOV.U32 R6, RZ, RZ, R4 ;  /* 0x000000ffff067224 */ /* 0x000fe400078e0004 */
[----:B------:R-:W-:Y:S02]  /*15e0*/  IMAD R11, R18, UR20, RZ ;  /* 0x00000014120b7c24 */ /* 0x000fe4000f8e02ff */
[----:B------:R-:W-:-:S02]  /*15f0*/  IMAD.WIDE.U32 R6, R21, UR15, R6 ;  /* 0x0000000f15067c25 */ /* 0x000fc4000f8e0006 */
[----:B------:R-:W3:Y:S02]  /*1600*/  LDL R21, [R1+0x28] ;  /* 0x0000280001157983 */ /* 0x000ee40000100800 */
[----:B------:R-:W-:Y:S02]  /*1610*/  IMAD.MOV.U32 R4, RZ, RZ, R10 ;  /* 0x000000ffff047224 */ /* 0x000fe400078e000a */
[----:B------:R-:W-:Y:S02]  /*1620*/  IMAD R10, R19, UR14, R11 ;  /* 0x0000000e130a7c24 */ /* 0x000fe4000f8e020b */
[----:B------:R-:W-:Y:S02]  /*1630*/  IMAD.WIDE.U32 R4, R18, UR14, R4 ;  /* 0x0000000e12047c25 */ /* 0x000fe4000f8e0004 */
[----:B------:R-:W4:Y:S02]  /*1640*/  LDC.64 R18, c[0x0][0x230] ;  /* 0x00008c00ff127b82 */ /* 0x000f240000000a00 */
[----:B------:R-:W-:-:S04]  /*1650*/  IMAD.WIDE.U32 R8, R8, UR14, R28 ;  /* 0x0000000e08087c25 */ /* 0x000fc8000f8e001c */
[----:B------:R-:W-:Y:S02]  /*1660*/  IMAD.IADD R9, R9, 0x1, R12 ;  /* 0x0000000109097824 */ /* 0x000fe400078e020c */
[----:B------:R-:W-:Y:S02]  /*1670*/  IMAD R11, R13, UR8, RZ ;  /* 0x000000080d0b7c24 */ /* 0x000fe4000f8e02ff */
[----:B------:R-:W-:Y:S02]  /*1680*/  IMAD.IADD R5, R5, 0x1, R10 ;  /* 0x0000000105057824 */ /* 0x000fe400078e020a */
[----:B------:R-:W-:Y:S02]  /*1690*/  IMAD R10, R20, UR6, RZ ;  /* 0x00000006140a7c24 */ /* 0x000fe4000f8e02ff */
[C---:B------:R-:W-:Y:S02]  /*16a0*/  IMAD R13, R2.reuse, UR9, R11 ;  /* 0x00000009020d7c24 */ /* 0x040fe4000f8e020b */
[----:B------:R-:W-:Y:S01]  /*16b0*/  IMAD.WIDE.U32 R8, R2, UR8, R8 ;  /* 0x0000000802087c25 */ /* 0x000fe2000f8e0008 */
[----:B------:R-:W-:-:S03]  /*16c0*/  ULDC.64 UR8, c[0x0][0x210] ;  /* 0x0000840000087ab9 */ /* 0x000fc60000000a00 */
[----:B------:R-:W-:Y:S01]  /*16d0*/  IMAD R2, R16, UR36, RZ ;  /* 0x0000002410027c24 */ /* 0x000fe2000f8e02ff */
[----:B------:R-:W-:Y:S01]  /*16e0*/  LEA R244, P0, R6, UR8, 0x1 ;  /* 0x0000000806f47c11 */ /* 0x000fe2000f8008ff */
[----:B------:R-:W-:Y:S01]  /*16f0*/  VIADD R7, R7, UR11 ;  /* 0x0000000b07077c36 */ /* 0x000fe20008000000 */
[----:B------:R-:W-:Y:S01]  /*1700*/  ULDC.64 UR10, c[0x0][0x3e0] ;  /* 0x0000f800000a7ab9 */ /* 0x000fe20000000a00 */
[C---:B------:R-:W-:Y:S02]  /*1710*/  IMAD R12, R0.reuse, UR7, R10 ;  /* 0x00000007000c7c24 */ /* 0x040fe4000f8e020a */
[----:B------:R-:W-:Y:S01]  /*1720*/  IMAD.WIDE.U32 R4, R0, UR6, R4 ;  /* 0x0000000600047c25 */ /* 0x000fe2000f8e0004 */
[----:B------:R-:W-:Y:S01]  /*1730*/  ULDC.64 UR6, c[0x0][0x428] ;  /* 0x00010a0000067ab9 */ /* 0x000fe20000000a00 */
[----:B------:R-:W-:Y:S02]  /*1740*/  LEA.HI.X R245, R6, UR9, R7, 0x1, P0 ;  /* 0x0000000906f57c11 */ /* 0x000fe400080f0c07 */
[----:B------:R-:W-:Y:S01]  /*1750*/  IMAD.WIDE.U32 R10, R16, UR37, R28 ;  /* 0x00000025100a7c25 */ /* 0x000fe2000f8e001c */
[----:B------:R-:W-:Y:S01]  /*1760*/  UIMAD UR43, UR19, UR6, URZ ;  /* 0x00000006132b72a4 */ /* 0x000fe2000f8e023f */
[----:B------:R-:W-:-:S02]  /*1770*/  ULDC.64 UR8, c[0x0][0x220] ;  /* 0x0000880000087ab9 */ /* 0x000fc40000000a00 */
[----:B------:R-:W-:Y:S02]  /*1780*/  IMAD R2, R17, UR37, R2 ;  /* 0x0000002511027c24 */ /* 0x000fe4000f8e0202 */
[----:B------:R-:W-:Y:S02]  /*1790*/  IMAD.IADD R9, R9, 0x1, R13 ;  /* 0x0000000109097824 */ /* 0x000fe400078e020d */
[----:B------:R-:W-:Y:S02]  /*17a0*/  IMAD.IADD R7, R5, 0x1, R12 ;  /* 0x0000000105077824 */ /* 0x000fe400078e020c */
[----:B------:R-:W-:Y:S02]  /*17b0*/  IMAD.U32 R13, RZ, RZ, UR6 ;  /* 0x00000006ff0d7e24 */ /* 0x000fe4000f8e00ff */
[----:B------:R-:W-:Y:S01]  /*17c0*/  IMAD.IADD R5, R11, 0x1, R2 ;  /* 0x000000010b057824 */ /* 0x000fe200078e0202 */
[----:B------:R-:W-:Y:S01]  /*17d0*/  UIMAD UR43, UR15, UR7, UR43 ;  /* 0x000000070f2b72a4 */ /* 0x000fe2000f8e022b */
[----:B------:R-:W-:-:S02]  /*17e0*/  IMAD.MOV.U32 R6, RZ, RZ, R4 ;  /* 0x000000ffff067224 */ /* 0x000fc400078e0004 */
[----:B------:R-:W-:Y:S01]  /*17f0*/  IMAD R2, R24, R14, RZ ;  /* 0x0000000e18027224 */ /* 0x000fe200078e02ff */
[----:B------:R-:W-:Y:S01]  /*1800*/  ULDC.64 UR6, c[0x0][0x260] ;  /* 0x0000980000067ab9 */ /* 0x000fe20000000a00 */
[----:B------:R-:W-:Y:S02]  /*1810*/  IMAD.MOV.U32 R4, RZ, RZ, R10 ;  /* 0x000000ffff047224 */ /* 0x000fe400078e000a */
[----:B------:R-:W-:-:S04]  /*1820*/  IMAD.WIDE.U32 R12, R13, UR15, R8 ;  /* 0x0000000f0d0c7c25 */ /* 0x000fc8000f8e0008 */
[C---:B------:R-:W-:Y:S02]  /*1830*/  IMAD R2, R26.reuse, R15, R2 ;  /* 0x0000000f1a027224 */ /* 0x040fe400078e0202 */
[----:B------:R-:W-:Y:S01]  /*1840*/  IMAD.WIDE.U32 R6, R26, R14, R6 ;  /* 0x0000000e1a067225 */ /* 0x000fe200078e0006 */
[----:B------:R-:W-:-:S03]  /*1850*/  LEA R242, P2, R12, UR10, 0x1 ;  /* 0x0000000a0cf27c11 */ /* 0x000fc6000f8408ff */
[C---:B----4-:R-:W-:Y:S02]  /*1860*/  IMAD R11, R18.reuse, UR20, RZ ;  /* 0x00000014120b7c24 */ /* 0x050fe4000f8e02ff */
[----:B------:R-:W-:Y:S01]  /*1870*/  IMAD.WIDE.U32 R8, R18, UR14, R4 ;  /* 0x0000000e12087c25 */ /* 0x000fe2000f8e0004 */
[----:B------:R-:W-:-:S03]  /*1880*/  LEA R4, P0, R6, UR8, 0x1 ;  /* 0x0000000806047c11 */ /* 0x000fc6000f8008ff */
[----:B------:R-:W-:Y:S02]  /*1890*/  VIADD R5, R13, UR43 ;  /* 0x0000002b0d057c36 */ /* 0x000fe40008000000 */
[----:B------:R-:W-:Y:S01]  /*18a0*/  IMAD.IADD R10, R7, 0x1, R2 ;  /* 0x00000001070a7824 */ /* 0x000fe200078e0202 */
[----:B------:R-:W-:Y:S01]  /*18b0*/  UIADD3 UR8, UR31, -0x1, URZ ;  /* 0xffffffff1f087890 */ /* 0x000fe2000fffe03f */
[----:B------:R-:W-:Y:S01]  /*18c0*/  IMAD R11, R19, UR14, R11 ;  /* 0x0000000e130b7c24 */ /* 0x000fe2000f8e020b */
[----:B------:R-:W-:Y:S01]  /*18d0*/  LEA.HI.X R243, R12, UR11, R5, 0x1, P2 ;  /* 0x0000000b0cf37c11 */ /* 0x000fe200090f0c05 */
[----:B------:R-:W-:Y:S01]  /*18e0*/  IMAD R2, R20, UR6, RZ ;  /* 0x0000000614027c24 */ /* 0x000fe2000f8e02ff */
[----:B------:R-:W-:Y:S01]  /*18f0*/  LEA.HI.X R5, R6, UR9, R10, 0x1, P0 ;  /* 0x0000000906057c11 */ /* 0x000fe200080f0c0a */
[----:B------:R-:W-:Y:S01]  /*1900*/  IMAD.IADD R7, R9, 0x1, R11 ;  /* 0x0000000109077824 */ /* 0x000fe200078e020b */
[----:B------:R-:W-:Y:S01]  /*1910*/  ULEA.HI UR9, UR8, UR8, URZ, 0x1 ;  /* 0x0000000808097291 */ /* 0x000fe2000f8f083f */
[----:B------:R-:W-:Y:S01]  /*1920*/  IMAD.MOV.U32 R6, RZ, RZ, R8 ;  /* 0x000000ffff067224 */ /* 0x000fe200078e0008 */
[----:B------:R-:W-:Y:S01]  /*1930*/  UIADD3 UR42, UR40, UR42, URZ ;  /* 0x0000002a282a7290 */ /* 0x000fe2000fffe03f */
[C---:B------:R-:W-:Y:S01]  /*1940*/  IMAD R2, R0.reuse, UR7, R2 ;  /* 0x0000000700027c24 */ /* 0x040fe2000f8e0202 */
[----:B------:R-:W-:Y:S01]  /*1950*/  ULOP3.LUT UR9, UR9, 0xfffffffe, URZ, 0xc0, !UPT ;  /* 0xfffffffe09097892 */ /* 0x000fe2000f8ec03f */
[----:B------:R-:W-:Y:S01]  /*1960*/  IMAD.WIDE.U32 R6, R0, UR6, R6 ;  /* 0x0000000600067c25 */ /* 0x000fe2000f8e0006 */
[----:B------:R-:W-:Y:S01]  /*1970*/  LEA R10, P0, R14, R4, 0x7 ;  /* 0x000000040e0a7211 */ /* 0x000fe200078038ff */
[----:B------:R-:W-:Y:S01]  /*1980*/  ULDC.64 UR6, c[0x0][0x218] ;  /* 0x0000860000067ab9 */ /* 0x000fe20000000a00 */
[----:B------:R-:W-:Y:S01]  /*1990*/  UIADD3 UR9, UR8, -UR9, URZ ;  /* 0x8000000908097290 */ /* 0x000fe2000fffe03f */
[----:B------:R-:W-:Y:S01]  /*19a0*/  IMAD.IADD R7, R7, 0x1, R2 ;  /* 0x0000000107077824 */ /* 0x000fe200078e0202 */
[----:B------:R-:W-:Y:S01]  /*19b0*/  ULDC.64 UR10, c[0x0][0x2b0] ;  /* 0x0000ac00000a7ab9 */ /* 0x000fe20000000a00 */
[-C--:B------:R-:W-:Y:S01]  /*19c0*/  IMAD R2, R24, R16.reuse, RZ ;  /* 0x0000001018027224 */ /* 0x080fe200078e02ff */
[----:B------:R-:W-:Y:S01]  /*19d0*/  UISETP.NE.AND UP0, UPT, UR9, 0x1, UPT ;  /* 0x000000010900788c */ /* 0x000fe2000bf05270 */
[----:B------:R-:W-:-:S04]  /*19e0*/  IMAD.WIDE.U32 R8, R26, R16, R6 ;  /* 0x000000101a087225 */ /* 0x000fc800078e0006 */
[----:B------:R-:W-:Y:S01]  /*19f0*/  IMAD R2, R26, R17, R2 ;  /* 0x000000111a027224 */ /* 0x000fe200078e0202 */
[----:B------:R-:W-:-:S03]  /*1a00*/  LEA.HI.X R11, R14, R5, R15, 0x7, P0 ;  /* 0x000000050e0b7211 */ /* 0x000fc600000f3c0f */
[----:B------:R-:W-:Y:S01]  /*1a10*/  IMAD.IADD R2, R9, 0x1, R2 ;  /* 0x0000000109027824 */ /* 0x000fe200078e0202 */
[----:B------:R-:W-:Y:S01]  /*1a20*/  PLOP3.LUT P0, PT, PT, PT, UP0, 0x80, 0x0 ;  /* 0x000000000000781c */ /* 0x000fe20003f0f008 */
[----:B------:R-:W4:Y:S01]  /*1a30*/  S2R R14, SR_TID.X ;  /* 0x00000000000e7919 */ /* 0x000f220000002100 */
[----:B------:R-:W1:Y:S01]  /*1a40*/  S2R R15, SR_TID.X ;  /* 0x00000000000f7919 */ /* 0x000e620000002100 */
[----:B------:R-:W-:Y:S02]  /*1a50*/  UIMAD.WIDE UR10, UR42, 0x4, UR10 ;  /* 0x000000042a0a78a5 */ /* 0x000fe4000f8e020a */
[----:B------:R-:W-:-:S05]  /*1a60*/  UIMAD UR44, UR24, UR23, URZ ;  /* 0x00000017182c72a4 */ /* 0x000fca000f8e023f */
[----:B------:R-:W-:Y:S01]  /*1a70*/  UMOV UR9, UR11 ;  /* 0x0000000b00097c82 */ /* 0x000fe20008000000 */
[----:B------:R-:W-:Y:S01]  /*1a80*/  UIMAD.WIDE UR42, UR14, UR22, UR40 ;  /* 0x000000160e2a72a5 */ /* 0x000fe2000f8e0228 */
[----:B----4-:R-:W-:-:S04]  /*1a90*/  SHF.R.S32.HI R14, RZ, 0x1f, R14 ;  /* 0x0000001fff0e7819 */ /* 0x010fc8000001140e */
[----:B-1----:R-:W-:-:S04]  /*1aa0*/  LEA.HI R14, R14, R15, RZ, 0x5 ;  /* 0x0000000f0e0e7211 */ /* 0x002fc800078f28ff */
[----:B------:R-:W-:Y:S01]  /*1ab0*/  SHF.R.S32.HI R14, RZ, 0x5, R14 ;  /* 0x00000005ff0e7819 */ /* 0x000fe2000001140e */
[----:B------:R-:W-:Y:S02]  /*1ac0*/  UIMAD.WIDE.U32 UR46, UR23, UR24, URZ ;  /* 0x00000018172e72a5 */ /* 0x000fe4000f8e003f */
[----:B------:R-:W-:-:S04]  /*1ad0*/  UIADD3 UR26, UP0, UR42, UR26, URZ ;  /* 0x0000001a2a1a7290 */ /* 0x000fc8000ff1e03f */
[----:B------:R-:W-:Y:S01]  /*1ae0*/  UIADD3.X UR25, UR43, UR25, URZ, UP0, !UPT ;  /* 0x000000192b197290 */ /* 0x000fe200087fe43f */
[C---:B--2---:R-:W-:Y:S01]  /*1af0*/  LEA R0, R25.reuse, UR5, 0x1 ;  /* 0x0000000519007c11 */ /* 0x044fe2000f8e08ff */
[----:B------:R-:W-:-:S04]  /*1b00*/  VIADD R12, R25, 0x1800 ;  /* 0x00001800190c7836 */ /* 0x000fc80000000000 */
[----:B------:R-:W-:Y:S01]  /*1b10*/  @!PT LDS RZ, [RZ] ;  /* 0x00000000fffff984 */ /* 0x000fe20000000800 */
[----:B------:R-:W-:Y:S01]  /*1b20*/  @!PT LDS RZ, [RZ] ;  /* 0x00000000fffff984 */ /* 0x000fe20000000800 */
[----:B------:R-:W-:Y:S01]  /*1b30*/  @!PT LDS RZ, [RZ] ;  /* 0x00000000fffff984 */ /* 0x000fe20000000800 */
[----:B------:R-:W-:Y:S04]  /*1b40*/  LDGSTS.E.BYPASS.LTC128B.128 [R0+0xf000], desc[UR38][R4.64] ;  /* 0x0f00000004007fae */ /* 0x000fe8000b901d66 */
[----:B------:R-:W-:Y:S04]  /*1b50*/  LDGSTS.E.BYPASS.LTC128B.128 [R0+0x11000], desc[UR38][R4.64+0x40] ;  /* 0x1100004004007fae */ /* 0x000fe8000b901d66 */
[----:B------:R1:W-:Y:S04]  /*1b60*/  LDGSTS.E.BYPASS.LTC128B.128 [R0+0x13000], desc[UR38][R4.64+0x80] ;  /* 0x1300008004007fae */ /* 0x0003e8000b901d66 */
[----:B------:R-:W-:Y:S04]  /*1b70*/  LDGSTS.E.BYPASS.LTC128B.128 [R0+0x10000], desc[UR38][R10.64] ;  /* 0x100000000a007fae */ /* 0x000fe8000b901d66 */
[----:B------:R-:W-:Y:S04]  /*1b80*/  LDGSTS.E.BYPASS.LTC128B.128 [R0+0x12000], desc[UR38][R10.64+0x40] ;  /* 0x120000400a007fae */ /* 0x000fe8000b901d66 */
[----:B------:R-:W-:Y:S04]  /*1b90*/  LDGSTS.E.BYPASS.LTC128B.128 [R0+0x14000], desc[UR38][R10.64+0x80] ;  /* 0x140000800a007fae */ /* 0x000fe8000b901d66 */
[----:B------:R-:W0:Y:S04]  /*1ba0*/  LDGDEPBAR ;  /* 0x00000000000079af */ /* 0x000e280000000000 */
[----:B------:R-:W-:Y:S04]  /*1bb0*/  LDGSTS.E.BYPASS.LTC128B.128 [R0+0x6000], desc[UR38][R242.64] ;  /* 0x06000000f2007fae */ /* 0x000fe8000b901d66 */
[----:B------:R-:W-:Y:S01]  /*1bc0*/  LDGSTS.E.BYPASS.LTC128B.128 [R0+0x7000], desc[UR38][R242.64+0x40] ;  /* 0x07000040f2007fae */ /* 0x000fe2000b901d66 */
[----:B-1----:R-:W-:-:S03]  /*1bd0*/  LEA R4, P1, R8, UR6, 0x1 ;  /* 0x0000000608047c11 */ /* 0x002fc6000f8208ff */
[----:B------:R-:W-:Y:S01]  /*1be0*/  LDGSTS.E.BYPASS.LTC128B.128 [R0+0x8000], desc[UR38][R242.64+0x80] ;  /* 0x08000080f2007fae */ /* 0x000fe2000b901d66 */
[----:B------:R-:W-:Y:S02]  /*1bf0*/  LEA.HI.X R5, R8, UR7, R2, 0x1, P1 ;  /* 0x0000000708057c11 */ /* 0x000fe400088f0c02 */
[----:B------:R-:W-:-:S04]  /*1c00*/  SEL R2, R12, R25, !P0 ;  /* 0x000000190c027207 */ /* 0x000fc80004000000 */
[----:B------:R-:W-:Y:S02]  /*1c10*/  LEA R241, R2, UR5, 0x1 ;  /* 0x0000000502f17c11 */ /* 0x000fe4000f8e08ff */
[----:B------:R-:W1:Y:S01]  /*1c20*/  S2R R2, SR_TID.X ;  /* 0x0000000000027919 */ /* 0x000e620000002100 */
[C---:B------:R-:W-:Y:S02]  /*1c30*/  LEA R8, P1, R16.reuse, R4, 0x7 ;  /* 0x0000000410087211 */ /* 0x040fe400078238ff */
[----:B------:R-:W-:Y:S02]  /*1c40*/  LDGSTS.E.BYPASS.LTC128B.128 [R241], desc[UR38][R244.64] ;  /* 0x00000000f4f17fae */ /* 0x000fe4000b901d66 */
[----:B------:R-:W-:Y:S02]  /*1c50*/  LEA.HI.X R9, R16, R5, R17, 0x7, P1 ;  /* 0x0000000510097211 */ /* 0x000fe400008f3c11 */
[----:B------:R-:W-:Y:S04]  /*1c60*/  LDGSTS.E.BYPASS.LTC128B.128 [R241+0x1000], desc[UR38][R244.64+0x40] ;  /* 0x01000040f4f17fae */ /* 0x000fe8000b901d66 */
[----:B------:R-:W-:Y:S04]  /*1c70*/  LDGSTS.E.BYPASS.LTC128B.128 [R241+0x2000], desc[UR38][R244.64+0x80] ;  /* 0x02000080f4f17fae */ /* 0x000fe8000b901d66 */
[----:B------:R-:W-:Y:S04]  /*1c80*/  LDGSTS.E.BYPASS.LTC128B.128 [R0+0x9000], desc[UR38][R4.64] ;  /* 0x0900000004007fae */ /* 0x000fe8000b901d66 */
[----:B------:R-:W-:Y:S04]  /*1c90*/  LDGSTS.E.BYPASS.LTC128B.128 [R0+0xb000], desc[UR38][R4.64+0x40] ;  /* 0x0b00004004007fae */ /* 0x000fe8000b901d66 */
[----:B------:R-:W-:Y:S04]  /*1ca0*/  LDGSTS.E.BYPASS.LTC128B.128 [R0+0xd000], desc[UR38][R4.64+0x80] ;  /* 0x0d00008004007fae */ /* 0x000fe8000b901d66 */
[----:B------:R-:W-:Y:S04]  /*1cb0*/  LDGSTS.E.BYPASS.LTC128B.128 [R0+0xa000], desc[UR38][R8.64] ;  /* 0x0a00000008007fae */ /* 0x000fe8000b901d66 */
[----:B------:R-:W-:Y:S04]  /*1cc0*/  LDGSTS.E.BYPASS.LTC128B.128 [R0+0xc000], desc[UR38][R8.64+0x40] ;  /* 0x0c00004008007fae */ /* 0x000fe8000b901d66 */
[----:B------:R1:W-:Y:S01]  /*1cd0*/  LDGSTS.E.BYPASS.LTC128B.128 [R0+0xe000], desc[UR38][R8.64+0x80] ;  /* 0x0e00008008007fae */ /* 0x0003e2000b901d66 */
[C---:B---3--:R-:W-:Y:S01]  /*1ce0*/  IMAD.SHL.U32 R6, R21.reuse, 0x4, RZ ;  /* 0x0000000415067824 */ /* 0x048fe200078e00ff */
[----:B------:R-:W-:Y:S01]  /*1cf0*/  SHF.R.S32.HI R13, RZ, 0x1f, R21 ;  /* 0x0000001fff0d7819 */ /* 0x000fe20000011415 */
[----:B------:R-:W-:Y:S01]  /*1d00*/  USHF.R.S32.HI UR6, URZ, 0x1f, UR23 ;  /* 0x0000001f3f067899 */ /* 0x000fe20008011417 */
[----:B------:R-:W0:Y:S01]  /*1d10*/  LDGDEPBAR ;  /* 0x00000000000079af */ /* 0x000e220000000000 */
[----:B------:R-:W-:Y:S01]  /*1d20*/  USHF.L.U32 UR7, UR44, 0x6, URZ ;  /* 0x000000062c077899 */ /* 0x000fe2000800063f */
[----:B------:R-:W-:-:S02]  /*1d30*/  SHF.L.U64.HI R7, R21, 0x2, R13 ;  /* 0x0000000215077819 */ /* 0x000fc4000001020d */
[----:B------:R-:W-:Y:S02]  /*1d40*/  IADD3 R6, P2, R6, UR10, RZ ;  /* 0x0000000a06067c10 */ /* 0x000fe4000ff5e0ff */
[----:B-1----:R-:W-:Y:S01]  /*1d50*/  SHF.R.S32.HI R0, RZ, 0x1f, R2 ;  /* 0x0000001fff007819 */ /* 0x002fe20000011402 */
[----:B------:R-:W-:Y:S01]  /*1d60*/  IMAD.U32 R4, RZ, RZ, UR30 ;  /* 0x0000001eff047e24 */ /* 0x000fe2000f8e00ff */
[----:B------:R-:W-:Y:S01]  /*1d70*/  UIMAD UR6, UR6, UR24, URZ ;  /* 0x00000018060672a4 */ /* 0x000fe2000f8e023f */
[----:B------:R-:W-:-:S04]  /*1d80*/  DEPBAR.LE SB0, 0x1 ;  /* 0x000080400000791a */ /* 0x000fc80000000000 */
[----:B------:R-:W-:-:S04]  /*1d90*/  LEA.HI R0, R0, R2, RZ, 0x5 ;  /* 0x0000000200007211 */ /* 0x000fc800078f28ff */
[----:B------:R-:W-:-:S05]  /*1da0*/  LOP3.LUT R0, R0, 0xffffffe0, RZ, 0xc0, !PT ;  /* 0xffffffe000007812 */ /* 0x000fca00078ec0ff */
[----:B------:R-:W-:-:S04]  /*1db0*/  IMAD.IADD R0, R2, 0x1, -R0 ;  /* 0x0000000102007824 */ /* 0x000fc800078e0a00 */
[----:B------:R-:W-:Y:S01]  /*1dc0*/  IMAD R0, R14, UR44, R0 ;  /* 0x0000002c0e007c24 */ /* 0x000fe2000f8e0200 */
[----:B------:R-:W-:Y:S01]  /*1dd0*/  IADD3.X R7, R7, UR9, RZ, P2, !PT ;  /* 0x0000000907077c10 */ /* 0x000fe200097fe4ff */
[----:B------:R-:W-:Y:S01]  /*1de0*/  USHF.R.S32.HI UR11, URZ, 0x1f, UR7 ;  /* 0x0000001f3f0b7899 */ /* 0x000fe20008011407 */
[----:B------:R-:W-:Y:S01]  /*1df0*/  IMAD.U32 R2, RZ, RZ, UR27 ;  /* 0x0000001bff027e24 */ /* 0x000fe2000f8e00ff */
[----:B------:R-:W-:Y:S01]  /*1e00*/  UIMAD UR6, UR28, UR23, UR6 ;  /* 0x000000171c0672a4 */ /* 0x000fe2000f8e0206 */
[----:B------:R-:W-:Y:S01]  /*1e10*/  IADD3 R4, P2, P1, R0, UR7, R4 ;  /* 0x0000000700047c10 */ /* 0x000fe2000f95e004 */
[----:B------:R-:W5:Y:S01]  /*1e20*/  LDG.E R250, desc[UR38][R6.64] ;  /* 0x0000002606fa7981 */ /* 0x000f62000c1e1900 */
[----:B------:R-:W-:Y:S01]  /*1e30*/  SHF.R.S32.HI R0, RZ, 0x1f, R0 ;  /* 0x0000001fff007819 */ /* 0x000fe20000011400 */
[----:B------:R-:W-:Y:S02]  /*1e40*/  UIADD3 UR6, UR47, UR6, URZ ;  /* 0x000000062f067290 */ /* 0x000fe4000fffe03f */
[----:B------:R-:W5:Y:S01]  /*1e50*/  LDG.E R249, desc[UR38][R6.64+0x20] ;  /* 0x0000202606f97981 */ /* 0x000f62000c1e1900 */
[----:B------:R-:W-:Y:S01]  /*1e60*/  IADD3.X R0, R0, UR11, R2, P2, P1 ;  /* 0x0000000b00007c10 */ /* 0x000fe200097e2402 */
[----:B------:R-:W-:Y:S01]  /*1e70*/  UIADD3 UR29, UR40, UR29, URZ ;  /* 0x0000001d281d7290 */ /* 0x000fe2000fffe03f */
[----:B------:R-:W-:Y:S01]  /*1e80*/  IADD3 R4, P1, R4, R22, RZ ;  /* 0x0000001604047210 */ /* 0x000fe20007f3e0ff */
[----:B------:R-:W-:Y:S01]  /*1e90*/  UIMAD UR6, UR6, UR26, URZ ;  /* 0x0000001a060672a4 */ /* 0x000fe2000f8e023f */
[----:B------:R-:W5:Y:S01]  /*1ea0*/  LDG.E R248, desc[UR38][R6.64+0x80] ;  /* 0x0000802606f87981 */ /* 0x000f62000c1e1900 */
[----:B------:R-:W-:-:S02]  /*1eb0*/  ULDC.64 UR22, c[0x0][0x478] ;  /* 0x00011e0000167ab9 */ /* 0x000fc40000000a00 */
[----:B------:R-:W-:Y:S01]  /*1ec0*/  IMAD.X R5, R0, 0x1, R23, P1 ;  /* 0x0000000100057824 */ /* 0x000fe200008e0617 */
[----:B------:R1:W5:Y:S01]  /*1ed0*/  LDG.E R247, desc[UR38][R6.64+0xa0] ;  /* 0x0000a02606f77981 */ /* 0x000362000c1e1900 */
[----:B------:R-:W-:-:S03]  /*1ee0*/  UIMAD UR25, UR25, UR46, UR6 ;  /* 0x0000002e191972a4 */ /* 0x000fc6000f8e0206 */
[----:B------:R-:W-:Y:S01]  /*1ef0*/  ULDC.64 UR6, c[0x0][0x400] ;  /* 0x0001000000067ab9 */ /* 0x000fe20000000a00 */
[----:B------:R-:W-:Y:S01]  /*1f00*/  BAR.SYNC.DEFER_BLOCKING 0x0 ;  /* 0x0000000000007b1d */ /* 0x000fe20000010000 */
[----:B-1----:R-:W-:-:S04]  /*1f10*/  IMAD.U32 R6, RZ, RZ, UR46 ;  /* 0x0000002eff067e24 */ /* 0x002fc8000f8e00ff */
[----:B------:R-:W-:Y:S01]  /*1f20*/  IMAD.WIDE.U32 R4, R6, UR26, R4 ;  /* 0x0000001a06047c25 */ /* 0x000fe2000f8e0004 */
[----:B------:R1:W2:Y:S03]  /*1f30*/  LDSM.16.M88.4 R176, [R226+0xf000] ;  /* 0x00f00000e2b0783b */ /* 0x0002a60000000200 */
[----:B------:R-:W-:Y:S01]  /*1f40*/  VIADD R0, R5, UR25 ;  /* 0x0000001905007c36 */ /* 0x000fe20008000000 */
[C---:B------:R-:W-:Y:S01]  /*1f50*/  LEA R236, P1, R4.reuse, UR6, 0x2 ;  /* 0x0000000604ec7c11 */ /* 0x040fe2000f8210ff */
[----:B------:R-:W-:Y:S01]  /*1f60*/  UIADD3 UR6, -UR35, UR4, UR34 ;  /* 0x0000000423067290 */ /* 0x000fe2000fffe122 */
[----:B------:R-:W-:Y:S01]  /*1f70*/  IMAD.U32 R7, RZ, RZ, UR47 ;  /* 0x0000002fff077e24 */ /* 0x000fe2000f8e00ff */
[----:B------:R1:W3:Y:S01]  /*1f80*/  LDSM.16.M88.4 R180, [R226+0xf400] ;  /* 0x00f40000e2b4783b */ /* 0x0002e20000000200 */
[----:B------:R-:W-:Y:S01]  /*1f90*/  LEA.HI.X R237, R4, UR7, R0, 0x2, P1 ;  /* 0x0000000704ed7c11 */ /* 0x000fe200088f1400 */
[----:B------:R-:W-:-:S02]  /*1fa0*/  ULDC UR7, c[0x0][0x398] ;  /* 0x0000e60000077ab9 */ /* 0x000fc40000000800 */
[----:B------:R-:W-:Y:S01]  /*1fb0*/  UIADD3 UR7, UR6, -UR7, URZ ;  /* 0x8000000706077290 */ /* 0x000fe2000fffe03f */
[----:B------:R1:W4:Y:S03]  /*1fc0*/  LDSM.16.M88.4 R184, [R227+0xf000] ;  /* 0x00f00000e3b8783b */ /* 0x0003260000000200 */
[----:B------:R-:W-:Y:S01]  /*1fd0*/  USHF.R.S32.HI UR6, URZ, 0x1f, UR7 ;  /* 0x0000001f3f067899 */ /* 0x000fe20008011407 */
[----:B------:R1:W1:Y:S03]  /*1fe0*/  LDSM.16.M88.4 R188, [R227+0xf400] ;  /* 0x00f40000e3bc783b */ /* 0x0002660000000200 */
[----:B------:R-:W-:Y:S01]  /*1ff0*/  ULEA.HI UR6, UR6, UR7, URZ, 0x6 ;  /* 0x0000000706067291 */ /* 0x000fe2000f8f303f */
[----:B------:R1:W1:Y:S03]  /*2000*/  LDSM.16.M88.4 R192, [R226+0x11000] ;  /* 0x01100000e2c0783b */ /* 0x0002660000000200 */
[----:B------:R-:W-:Y:S01]  /*2010*/  USHF.R.S32.HI UR6, URZ, 0x6, UR6 ;  /* 0x000000063f067899 */ /* 0x000fe20008011406 */
[----:B------:R1:W1:Y:S03]  /*2020*/  LDSM.16.M88.4 R196, [R226+0x11400] ;  /* 0x01140000e2c4783b */ /* 0x0002660000000200 */
[----:B------:R-:W-:Y:S01]  /*2030*/  UISETP.LT.AND UP0, UPT, URZ, UR6, UPT ;  /* 0x000000063f00728c */ /* 0x000fe2000bf01270 */
[----:B------:R1:W1:Y:S03]  /*2040*/  LDSM.16.M88.4 R200, [R227+0x11000] ;  /* 0x01100000e3c8783b */ /* 0x0002660000000200 */
[----:B------:R-:W-:Y:S01]  /*2050*/  USEL UR6, URZ, UR6, !UP0 ;  /* 0x000000063f067287 */ /* 0x000fe2000c000000 */
[----:B------:R1:W1:Y:S03]  /*2060*/  LDSM.16.M88.4 R204, [R227+0x11400] ;  /* 0x01140000e3cc783b */ /* 0x0002660000000200 */
[----:B------:R-:W-:Y:S01]  /*2070*/  UISETP.GT.AND UP0, UPT, UR31, UR6, UPT ;  /* 0x000000061f00728c */ /* 0x000fe2000bf04270 */
[----:B------:R1:W1:Y:S01]  /*2080*/  LDSM.16.M88.4 R208, [R226+0x13000] ;  /* 0x01300000e2d0783b */ /* 0x0002620000000200 */
[----:B------:R-:W-:-:S03]  /*2090*/  UIMAD.WIDE UR22, UR29, 0x4, UR22 ;  /* 0x000000041d1678a5 */ /* 0x000fc6000f8e0216 */
[----:B------:R1:W1:Y:S01]  /*20a0*/  LDSM.16.M88.4 R212, [R226+0x13400] ;  /* 0x01340000e2d4783b */ /* 0x0002620000000200 */
[----:B------:R-:W-:-:S03]  /*20b0*/  PLOP3.LUT P1, PT, PT, PT, UP0, 0x80, 0x0 ;  /* 0x000000000000781c */ /* 0x000fc60003f2f008 */
[----:B------:R1:W1:Y:S01]  /*20c0*/  LDSM.16.M88.4 R216, [R227+0x13000] ;  /* 0x01300000e3d8783b */ /* 0x0002620000000200 */
[----:B------:R-:W-:-:S03]  /*20d0*/  CS2R R126, SRZ ;  /* 0x00000000007e7805 */ /* 0x000fc6000001ff00 */
[----:B------:R1:W1:Y:S01]  /*20e0*/  LDSM.16.M88.4 R220, [R227+0x13400] ;  /* 0x01340000e3dc783b */ /* 0x0002620000000200 */
        /* <DEDUP_REMOVED lines=46> */
[----:B------:R-:W-:Y:S01]  /*23d0*/  CS2R R36, SRZ ;  /* 0x0000000000247805 */ /* 0x000fe2000001ff00 */
[----:B-1234-:R-:W-:Y:S06]  /*23e0*/  @!P1 BRA `(.L_x_46) ;  /* 0x00000034006c9947 */ /* 0x01efec0003800000 */
[C---:B------:R-:W-:Y:S01]  /*23f0*/  SHF.L.U64.HI R0, R21.reuse, 0x2, R13 ;  /* 0x0000000215007819 */ /* 0x040fe2000001020d */
[----:B------:R-:W-:Y:S01]  /*2400*/  USHF.L.U32 UR49, UR44, 0x4, URZ ;  /* 0x000000042c317899 */ /* 0x000fe2000800063f */
[----:B------:R-:W-:Y:S01]  /*2410*/  SHF.L.U32 R4, R21, 0x2, RZ ;  /* 0x0000000215047819 */ /* 0x000fe200000006ff */
[----:B------:R-:W-:Y:S01]  /*2420*/  UIADD3 UR42, UR34, UR4, URZ ;  /* 0x00000004222a7290 */ /* 0x000fe2000fffe03f */
[----:B------:R-:W-:Y:S01]  /*2430*/  VIADD R2, R233, 0x1800 ;  /* 0x00001800e9027836 */ /* 0x000fe20000000000 */
[----:B------:R1:W-:Y:S01]  /*2440*/  STL [R1+0x8], R0 ;  /* 0x0000080001007387 */ /* 0x0003e20000100800 */
[----:B------:R-:W-:Y:S01]  /*2450*/  USHF.L.U32 UR50, UR44, 0x3, URZ ;  /* 0x000000032c327899 */ /* 0x000fe2000800063f */
[----:B------:R-:W-:Y:S01]  /*2460*/  IMAD.MOV.U32 R127, RZ, RZ, RZ ;  /* 0x000000ffff7f7224 */ /* 0x000fe200078e00ff */
[----:B------:R-:W-:Y:S01]  /*2470*/  UIADD3 UR29, UR49, 0x40, URZ ;  /* 0x00000040311d7890 */ /* 0x000fe2000fffe03f */
[----:B------:R2:W-:Y:S01]  /*2480*/  STL [R1+0x4], R4 ;  /* 0x0000040401007387 */ /* 0x0005e20000100800 */
[----:B------:R-:W-:Y:S01]  /*2490*/  UIADD3 UR34, UR49, 0x20, URZ ;  /* 0x0000002031227890 */ /* 0x000fe2000fffe03f */
[----:B------:R-:W-:Y:S01]  /*24a0*/  SEL R2, R2, R233, !P0 ;  /* 0x000000e902027207 */ /* 0x000fe20004000000 */
[----:B------:R-:W-:-:S02]  /*24b0*/  UIADD3 UR28, UR50, UR29, URZ ;  /* 0x0000001d321c7290 */ /* 0x000fc4000fffe03f */
[----:B------:R-:W-:Y:S02]  /*24c0*/  UIADD3 UR31, UR50, UR34, URZ ;  /* 0x00000022321f7290 */ /* 0x000fe4000fffe03f */
[----:B------:R-:W-:Y:S02]  /*24d0*/  UIADD3 UR27, UR50, UR28, URZ ;  /* 0x0000001c321b7290 */ /* 0x000fe4000fffe03f */
[----:B------:R-:W-:Y:S01]  /*24e0*/  UIADD3 UR30, UR50, UR31, URZ ;  /* 0x0000001f321e7290 */ /* 0x000fe2000fffe03f */
[----:B------:R-:W-:Y:S01]  /*24f0*/  UMOV UR7, UR23 ;  /* 0x0000001700077c82 */ /* 0x000fe20008000000 */
[----:B------:R-:W-:Y:S02]  /*2500*/  UIADD3 UR26, UR50, UR27, URZ ;  /* 0x0000001b321a7290 */ /* 0x000fe4000fffe03f */
[----:B------:R-:W-:Y:S02]  /*2510*/  UIADD3 UR23, UR50, UR30, URZ ;  /* 0x0000001e32177290 */ /* 0x000fe4000fffe03f */
[----:B------:R-:W-:-:S02]  /*2520*/  UIADD3 UR25, UR50, UR26, URZ ;  /* 0x0000001a32197290 */ /* 0x000fc4000fffe03f */
[----:B------:R-:W-:Y:S02]  /*2530*/  UIADD3 UR11, UR50, UR23, URZ ;  /* 0x00000017320b7290 */ /* 0x000fe4000fffe03f */
[----:B------:R-:W-:Y:S01]  /*2540*/  UIMAD UR48, UR44, 0x18, URZ ;  /* 0x000000182c3078a4 */ /* 0x000fe2000f8e023f */
[----:B-1----:R-:W-:Y:S01]  /*2550*/  VIADD R0, R234, 0x1800 ;  /* 0x00001800ea007836 */ /* 0x002fe20000000000 */
[----:B------:R-:W-:Y:S02]  /*2560*/  USHF.L.U32 UR47, UR44, 0x5, URZ ;  /* 0x000000052c2f7899 */ /* 0x000fe4000800063f */
[----:B------:R-:W-:Y:S02]  /*2570*/  UIMAD UR46, UR44, 0x28, URZ ;  /* 0x000000282c2e78a4 */ /* 0x000fe4000f8e023f */
[----:B------:R-:W-:Y:S01]  /*2580*/  SEL R0, R0, R234, !P0 ;  /* 0x000000ea00007207 */ /* 0x000fe20004000000 */
[----:B------:R-:W-:Y:S02]  /*2590*/  UIMAD UR45, UR44, 0x30, URZ ;  /* 0x000000302c2d78a4 */ /* 0x000fe4000f8e023f */
[----:B------:R-:W-:-:S02]  /*25a0*/  UIMAD UR44, UR44, 0x38, URZ ;  /* 0x000000382c2c78a4 */ /* 0x000fc4000f8e023f */
[----:B------:R-:W-:Y:S02]  /*25b0*/  UIADD3 UR42, -UR35, 0x80, UR42 ;  /* 0x00000080232a7890 */ /* 0x000fe4000fffe12a */
[----:B------:R-:W-:Y:S02]  /*25c0*/  UIADD3 UR24, UR50, UR25, URZ ;  /* 0x0000001932187290 */ /* 0x000fe4000fffe03f */
[----:B------:R-:W-:Y:S01]  /*25d0*/  UIADD3 UR4, UR50, UR11, URZ ;  /* 0x0000000b32047290 */ /* 0x000fe2000fffe03f */
[----:B------:R-:W-:Y:S01]  /*25e0*/  LEA R224, R2, UR5, 0x1 ;  /* 0x0000000502e07c11 */ /* 0x000fe2000f8e08ff */
[----:B------:R-:W-:Y:S01]  /*25f0*/  ULDC UR41, c[0x0][0x270] ;  /* 0x00009c0000297ab9 */ /* 0x000fe20000000800 */
[----:B------:R-:W-:Y:S01]  /*2600*/  LEA R225, R0, UR5, 0x1 ;  /* 0x0000000500e17c11 */ /* 0x000fe2000f8e08ff */
[----:B--2---:R-:W-:-:S08]  /*2610*/  ULDC UR43, c[0x0][0x2ec] ;  /* 0x0000bb00002b7ab9 */ /* 0x004fd00000000800 */
.L_x_49:
[----:B------:R-:W0:Y:S01]  /*2620*/  LDGDEPBAR ;  /* 0x00000000000079af */ /* 0x000e220000000000 */
[----:B------:R-:W-:Y:S01]  /*2630*/  IMAD.IADD R0, R232, 0x1, R225 ;  /* 0x00000001e8007824 */ /* 0x000fe200078e02e1 */
[----:B------:R-:W-:Y:S01]  /*2640*/  USHF.L.U32 UR40, UR8, 0x6, URZ ;  /* 0x0000000608287899 */ /* 0x000fe2000800063f */
[C---:B-----5:R-:W-:Y:S05]  /*2650*/  FSETP.NEU.FTZ.AND P1, PT, R250.reuse, -INF , PT ;  /* 0xff800000fa00780b */ /* 0x060fea0003f3d000 */
[----:B------:R-:W2:Y:S01]  /*2660*/  LDL R246, [R1+0x18] ;  /* 0x0000180001f67983 */ /* 0x000ea20000100800 */
[----:B------:R-:W-:Y:S02]  /*2670*/  UISETP.GT.AND UP3, UPT, UR8, UR6, UPT ;  /* 0x000000060800728c */ /* 0x000fe4000bf64270 */
[----:B------:R-:W-:Y:S01]  /*2680*/  UISETP.GE.AND UP0, UPT, UR40, UR42, UPT ;  /* 0x0000002a2800728c */ /* 0x000fe2000bf06270 */
[----:B------:R-:W-:Y:S05]  /*2690*/  IMAD.U32 R2, RZ, RZ, UR40 ;  /* 0x00000028ff027e24 */ /* 0x000fea000f8e00ff */
[----:B------:R-:W-:Y:S01]  /*26a0*/  PLOP3.LUT P0, PT, PT, PT, UP0, 0x80, 0x0 ;  /* 0x000000000000781c */ /* 0x000fe20003f0f008 */
[----:B------:R-:W-:Y:S04]  /*26b0*/  DEPBAR.LE SB0, 0x0 ;  /* 0x000080000000791a */ /* 0x000fe80000000000 */
[----:B------:R-:W-:Y:S06]  /*26c0*/  BAR.SYNC.DEFER_BLOCKING 0x0 ;  /* 0x0000000000007b1d */ /* 0x000fec0000010000 */
[----:B------:R-:W-:Y:S08]  /*26d0*/  LDSM.16.M88.4 R32, [R225] ;  /* 0x00000000e120783b */ /* 0x000ff00000000200 */
[----:B------:R-:W1:Y:S08]  /*26e0*/  LDSM.16.M88.4 R16, [R226+0x9000] ;  /* 0x00900000e210783b */ /* 0x000e700000000200 */
[----:B------:R-:W3:Y:S08]  /*26f0*/  LDSM.16.M88.4 R28, [R225+0x800] ;  /* 0x00080000e11c783b */ /* 0x000ef00000000200 */
[----:B------:R-:W4:Y:S08]  /*2700*/  LDSM.16.M88.4 R132, [R226+0x9400] ;  /* 0x00940000e284783b */ /* 0x000f300000000200 */
[----:B------:R-:W-:Y:S08]  /*2710*/  LDSM.16.M88.4 R136, [R0] ;  /* 0x000000000088783b */ /* 0x000ff00000000200 */
[----:B------:R-:W4:Y:S01]  /*2720*/  LDSM.16.M88.4 R140, [R227+0x9000] ;  /* 0x00900000e38c783b */ /* 0x000f220000000200 */
[-C--:B-1----:R-:W-:Y:S07]  /*2730*/  HMMA.16816.F32 R4, R32, R16.reuse, RZ ;  /* 0x000000102004723c */ /* 0x082fee00000018ff */
[----:B------:R-:W1:Y:S01]  /*2740*/  LDSM.16.M88.4 R144, [R0+0x800] ;  /* 0x000800000090783b */ /* 0x000e620000000200 */
[C---:B---3--:R-:W-:Y:S07]  /*2750*/  HMMA.16816.F32 R8, R28.reuse, R16, RZ ;  /* 0x000000101c08723c */ /* 0x048fee00000018ff */
[----:B------:R-:W3:Y:S01]  /*2760*/  LDSM.16.M88.4 R148, [R227+0x9400] ;  /* 0x00940000e394783b */ /* 0x000ee20000000200 */
[-C--:B------:R-:W-:Y:S07]  /*2770*/  HMMA.16816.F32 R12, R28, R18.reuse, RZ ;  /* 0x000000121c0c723c */ /* 0x080fee00000018ff */
[----:B------:R-:W-:Y:S01]  /*2780*/  LDSM.16.M88.4 R152, [R225+0x1000] ;  /* 0x00100000e198783b */ /* 0x000fe20000000200 */
[C---:B------:R-:W-:Y:S07]  /*2790*/  HMMA.16816.F32 R16, R32.reuse, R18, RZ ;  /* 0x000000122010723c */ /* 0x040fee00000018ff */
[----:B------:R-:W3:Y:S01]  /*27a0*/  LDSM.16.M88.4 R156, [R226+0xb000] ;  /* 0x00b00000e29c783b */ /* 0x000ee20000000200 */
[-C--:B----4-:R-:W-:Y:S06]  /*27b0*/  HMMA.16816.F32 R20, R32, R132.reuse, RZ ;  /* 0x000000842014723c */ /* 0x090fec00000018ff */
[C---:B------:R-:W-:Y:S01]  /*27c0*/  HMMA.16816.F32 R24, R28.reuse, R132, RZ ;  /* 0x000000841c18723c */ /* 0x040fe200000018ff */
[----:B------:R-:W4:Y:S05]  /*27d0*/  LDSM.16.M88.4 R160, [R225+0x1800] ;  /* 0x00180000e1a0783b */ /* 0x000f2a0000000200 */
[-C--:B------:R-:W-:Y:S03]  /*27e0*/  HMMA.16816.F32 R28, R28, R134.reuse, RZ ;  /* 0x000000861c1c723c */ /* 0x080fe600000018ff */
[----:B------:R-:W4:Y:S03]  /*27f0*/  LDSM.16.M88.4 R164, [R226+0xb400] ;  /* 0x00b40000e2a4783b */ /* 0x000f260000000200 */
[----:B------:R-:W-:Y:S05]  /*2800*/  HMMA.16816.F32 R32, R32, R134, RZ ;  /* 0x000000862020723c */ /* 0x000fea00000018ff */
[----:B------:R-:W-:Y:S01]  /*2810*/  LDSM.16.M88.4 R132, [R0+0x1000] ;  /* 0x001000000084783b */ /* 0x000fe20000000200 */
[-C--:B------:R-:W-:Y:S06]  /*2820*/  HMMA.16816.F32 R4, R136, R140.reuse, R4 ;  /* 0x0000008c8804723c */ /* 0x080fec0000001804 */
[C---:B-1----:R-:W-:Y:S01]  /*2830*/  HMMA.16816.F32 R8, R144.reuse, R140, R8 ;  /* 0x0000008c9008723c */ /* 0x042fe20000001808 */
[----:B------:R-:W-:Y:S05]  /*2840*/  LDSM.16.M88.4 R168, [R0+0x1800] ;  /* 0x0018000000a8783b */ /* 0x000fea0000000200 */
[-C--:B------:R-:W-:Y:S03]  /*2850*/  HMMA.16816.F32 R12, R144, R142.reuse, R12 ;  /* 0x0000008e900c723c */ /* 0x080fe6000000180c */
[----:B------:R-:W-:Y:S03]  /*2860*/  LDSM.16.M88.4 R172, [R227+0xb400] ;  /* 0x00b40000e3ac783b */ /* 0x000fe60000000200 */
[C---:B------:R-:W-:Y:S05]  /*2870*/  HMMA.16816.F32 R16, R136.reuse, R142, R16 ;  /* 0x0000008e8810723c */ /* 0x040fea0000001810 */
[----:B------:R-:W1:Y:S01]  /*2880*/  LDSM.16.M88.4 R140, [R227+0xb000] ;  /* 0x00b00000e38c783b */ /* 0x000e620000000200 */
[-C--:B---3--:R-:W-:Y:S06]  /*2890*/  HMMA.16816.F32 R20, R136, R148.reuse, R20 ;  /* 0x000000948814723c */ /* 0x088fec0000001814 */
[C---:B------:R-:W-:Y:S06]  /*28a0*/  HMMA.16816.F32 R24, R144.reuse, R148, R24 ;  /* 0x000000949018723c */ /* 0x040fec0000001818 */
[-C--:B------:R-:W-:Y:S01]  /*28b0*/  HMMA.16816.F32 R28, R144, R150.reuse, R28 ;  /* 0x00000096901c723c */ /* 0x080fe2000000181c */
[----:B------:R-:W-:Y:S05]  /*28c0*/  LDSM.16.M88.4 R144, [R226+0xd000] ;  /* 0x00d00000e290783b */ /* 0x000fea0000000200 */
[----:B------:R-:W-:Y:S03]  /*28d0*/  HMMA.16816.F32 R32, R136, R150, R32 ;  /* 0x000000968820723c */ /* 0x000fe60000001820 */
[----:B------:R-:W3:Y:S03]  /*28e0*/  LDSM.16.M88.4 R136, [R225+0x2000] ;  /* 0x00200000e188783b */ /* 0x000ee60000000200 */
[-C--:B------:R-:W-:Y:S05]  /*28f0*/  HMMA.16816.F32 R4, R152, R156.reuse, R4 ;  /* 0x0000009c9804723c */ /* 0x080fea0000001804 */
[----:B------:R-:W3:Y:S01]  /*2900*/  LDSM.16.M88.4 R148, [R225+0x2800] ;  /* 0x00280000e194783b */ /* 0x000ee20000000200 */
[C---:B----4-:R-:W-:Y:S06]  /*2910*/  HMMA.16816.F32 R8, R160.reuse, R156, R8 ;  /* 0x0000009ca008723c */ /* 0x050fec0000001808 */
[-C--:B------:R-:W-:Y:S06]  /*2920*/  HMMA.16816.F32 R12, R160, R158.reuse, R12 ;  /* 0x0000009ea00c723c */ /* 0x080fec000000180c */
[C---:B------:R-:W-:Y:S01]  /*2930*/  HMMA.16816.F32 R16, R152.reuse, R158, R16 ;  /* 0x0000009e9810723c */ /* 0x040fe20000001810 */
[----:B------:R-:W4:Y:S05]  /*2940*/  LDSM.16.M88.4 R156, [R226+0xd400] ;  /* 0x00d40000e29c783b */ /* 0x000f2a0000000200 */
[-C--:B------:R-:W-:Y:S06]  /*2950*/  HMMA.16816.F32 R20, R152, R164.reuse, R20 ;  /* 0x000000a49814723c */ /* 0x080fec0000001814 */
[C---:B------:R-:W-:Y:S01]  /*2960*/  HMMA.16816.F32 R24, R160.reuse, R164, R24 ;  /* 0x000000a4a018723c */ /* 0x040fe20000001818 */
[----:B------:R-:W2:Y:S05]  /*2970*/  LDL R165, [R1+0x14] ;  /* 0x0000140001a57983 */ /* 0x000eaa0000100800 */
[-C--:B------:R-:W-:Y:S06]  /*2980*/  HMMA.16816.F32 R28, R160, R166.reuse, R28 ;  /* 0x000000a6a01c723c */ /* 0x080fec000000181c */
[----:B------:R-:W-:Y:S01]  /*2990*/  HMMA.16816.F32 R32, R152, R166, R32 ;  /* 0x000000a69820723c */ /* 0x000fe20000001820 */
[----:B------:R-:W-:Y:S05]  /*29a0*/  LDSM.16.M88.4 R152, [R227+0xd000] ;  /* 0x00d00000e398783b */ /* 0x000fea0000000200 */
[-C--:B-1----:R-:W-:Y:S06]  /*29b0*/  HMMA.16816.F32 R4, R132, R140.reuse, R4 ;  /* 0x0000008c8404723c */ /* 0x082fec0000001804 */
[C---:B------:R-:W-:Y:S06]  /*29c0*/  HMMA.16816.F32 R8, R168.reuse, R140, R8 ;  /* 0x0000008ca808723c */ /* 0x040fec0000001808 */
[-C--:B------:R-:W-:Y:S06]  /*29d0*/  HMMA.16816.F32 R12, R168, R142.reuse, R12 ;  /* 0x0000008ea80c723c */ /* 0x080fec000000180c */
[C---:B------:R-:W-:Y:S01]  /*29e0*/  HMMA.16816.F32 R16, R132.reuse, R142, R16 ;  /* 0x0000008e8410723c */ /* 0x040fe20000001810 */
[----:B------:R-:W1:Y:S05]  /*29f0*/  LDSM.16.M88.4 R140, [R0+0x2000] ;  /* 0x00200000008c783b */ /* 0x000e6a0000000200 */
[-C--:B------:R-:W-:Y:S06]  /*2a00*/  HMMA.16816.F32 R20, R132, R172.reuse, R20 ;  /* 0x000000ac8414723c */ /* 0x080fec0000001814 */
[C---:B------:R-:W-:Y:S06]  /*2a10*/  HMMA.16816.F32 R24, R168.reuse, R172, R24 ;  /* 0x000000aca818723c */ /* 0x040fec0000001818 */
[-C--:B------:R-:W-:Y:S06]  /*2a20*/  HMMA.16816.F32 R28, R168, R174.reuse, R28 ;  /* 0x000000aea81c723c */ /* 0x080fec000000181c */
[----:B------:R-:W-:Y:S01]  /*2a30*/  HMMA.16816.F32 R32, R132, R174, R32 ;  /* 0x000000ae8420723c */ /* 0x000fe20000001820 */
[----:B------:R4:W1:Y:S05]  /*2a40*/  LDSM.16.M88.4 R132, [R0+0x2800] ;  /* 0x002800000084783b */ /* 0x00086a0000000200 */
[-C--:B---3--:R-:W-:Y:S06]  /*2a50*/  HMMA.16816.F32 R4, R136, R144.reuse, R4 ;  /* 0x000000908804723c */ /* 0x088fec0000001804 */
[C---:B------:R-:W-:Y:S06]  /*2a60*/  HMMA.16816.F32 R8, R148.reuse, R144, R8 ;  /* 0x000000909408723c */ /* 0x040fec0000001808 */
[-C--:B------:R-:W-:Y:S05]  /*2a70*/  HMMA.16816.F32 R12, R148, R146.reuse, R12 ;  /* 0x00000092940c723c */ /* 0x080fea000000180c */
[----:B------:R-:W-:Y:S01]  /*2a80*/  FMUL.FTZ R144, R250, 1.4426950216293334961 ;  /* 0x3fb8aa3bfa907820 */ /* 0x000fe20000410000 */
[C---:B------:R-:W-:Y:S01]  /*2a90*/  HMMA.16816.F32 R16, R136.reuse, R146, R16 ;  /* 0x000000928810723c */ /* 0x040fe20000001810 */
[----:B----4-:R-:W-:Y:S04]  /*2aa0*/  IMAD.U32 R0, RZ, RZ, UR16 ;  /* 0x00000010ff007e24 */ /* 0x010fe8000f8e00ff */
[----:B------:R-:W-:Y:S01]  /*2ab0*/  FSEL R144, R144, RZ, P1 ;  /* 0x000000ff90907208 */ /* 0x000fe20000800000 */
[-C--:B------:R-:W-:Y:S01]  /*2ac0*/  HMMA.16816.F32 R20, R136, R156.reuse, R20 ;  /* 0x0000009c8814723c */ /* 0x080fe20000001814 */
[----:B------:R-:W-:Y:S02]  /*2ad0*/  IMAD.MOV.U32 R147, RZ, RZ, 0x28 ;  /* 0x00000028ff937424 */ /* 0x000fe400078e00ff */
[C---:B------:R-:W-:Y:S02]  /*2ae0*/  FSETP.NEU.FTZ.AND P1, PT, R249.reuse, -INF , PT ;  /* 0xff800000f900780b */ /* 0x040fe40003f3d000 */
[----:B--2---:R-:W-:Y:S01]  /*2af0*/  @!P0 IMAD R0, R0, 0x80, R246 ;  /* 0x0000008000008824 */ /* 0x004fe200078e02f6 */
[C---:B------:R-:W-:Y:S01]  /*2b00*/  HMMA.16816.F32 R24, R148.reuse, R156, R24 ;  /* 0x0000009c9418723c */ /* 0x040fe20000001818 */
[----:B------:R-:W-:Y:S04]  /*2b10*/  IMAD.MOV.U32 R246, RZ, RZ, 0x8 ;  /* 0x00000008fff67424 */ /* 0x000fe800078e00ff */
[----:B------:R-:W-:Y:S01]  /*2b20*/  @!P0 VIADD R146, R0, 0x1 ;  /* 0x0000000100928836 */ /* 0x000fe20000000000 */
[-C--:B------:R-:W-:Y:S06]  /*2b30*/  HMMA.16816.F32 R28, R148, R158.reuse, R28 ;  /* 0x0000009e941c723c */ /* 0x080fec000000181c */
[----:B------:R-:W-:Y:S06]  /*2b40*/  HMMA.16816.F32 R32, R136, R158, R32 ;  /* 0x0000009e8820723c */ /* 0x000fec0000001820 */
[-C--:B-1----:R-:W-:Y:S05]  /*2b50*/  HMMA.16816.F32 R4, R140, R152.reuse, R4 ;  /* 0x000000988c04723c */ /* 0x082fea0000001804 */
[----:B------:R-:W-:Y:S01]  /*2b60*/  FMUL.FTZ R138, R249, 1.4426950216293334961 ;  /* 0x3fb8aa3bf98a7820 */ /* 0x000fe20000410000 */
[C---:B------:R-:W-:Y:S05]  /*2b70*/  HMMA.16816.F32 R8, R132.reuse, R152, R8 ;  /* 0x000000988408723c */ /* 0x040fea0000001808 */
[----:B------:R-:W-:Y:S01]  /*2b80*/  FSEL R138, R138, RZ, P1 ;  /* 0x000000ff8a8a7208 */ /* 0x000fe20000800000 */
[-C--:B------:R-:W-:Y:S05]  /*2b90*/  HMMA.16816.F32 R12, R132, R154.reuse, R12 ;  /* 0x0000009a840c723c */ /* 0x080fea000000180c */
[----:B------:R-:W-:Y:S01]  /*2ba0*/  FMUL.FTZ R136, R248, 1.4426950216293334961 ;  /* 0x3fb8aa3bf8887820 */ /* 0x000fe20000410000 */
[C---:B------:R-:W-:Y:S05]  /*2bb0*/  HMMA.16816.F32 R16, R140.reuse, R154, R16 ;  /* 0x0000009a8c10723c */ /* 0x040fea0000001810 */
[----:B------:R-:W-:Y:S06]  /*2bc0*/  @!P0 IADD3 R2, R2, UR35, R165 ;  /* 0x0000002302028c10 */ /* 0x000fec000fffe0a5 */
[C---:B------:R-:W-:Y:S02]  /*2bd0*/  @!P0 VIMNMX R145, R2.reuse, UR35, PT ;  /* 0x0000002302918c48 */ /* 0x040fe4000bfe0100 */
[----:B------:R-:W-:Y:S01]  /*2be0*/  @!P0 VIADDMNMX R139, R2, R246, UR35, PT ;  /* 0x00000023028b8e46 */ /* 0x000fe2000b8001f6 */
[----:B------:R-:W-:Y:S01]  /*2bf0*/  IMAD.MOV.U32 R246, RZ, RZ, 0x20 ;  /* 0x00000020fff67424 */ /* 0x000fe200078e00ff */
[----:B------:R-:W-:Y:S02]  /*2c00*/  @!P0 ISETP.GE.AND P2, PT, R0, R145, PT ;  /* 0x000000910000820c */ /* 0x000fe40003f46270 */
[----:B------:R-:W-:Y:S02]  /*2c10*/  @!P0 ISETP.GE.AND P1, PT, R146, R139, PT ;  /* 0x0000008b9200820c */ /* 0x000fe40003f26270 */
[----:B------:R-:W-:Y:S02]  /*2c20*/  @!P0 FSEL R4, R4, -INF , !P2 ;  /* 0xff80000004048808 */ /* 0x000fe40005000000 */
[----:B------:R-:W-:Y:S02]  /*2c30*/  @!P0 ISETP.GE.AND P2, PT, R146, R145, PT ;  /* 0x000000919200820c */ /* 0x000fe40003f46270 */
[----:B------:R-:W-:Y:S01]  /*2c40*/  @!P0 FSEL R7, R7, -INF , !P1 ;  /* 0xff80000007078808 */ /* 0x000fe20004800000 */
[--C-:B------:R-:W-:Y:S01]  /*2c50*/  FFMA.FTZ R4, R4, UR43, -R144.reuse ;  /* 0x0000002b04047c23 */ /* 0x100fe20008010890 */
[----:B------:R-:W-:Y:S02]  /*2c60*/  @!P0 FSEL R5, R5, -INF , !P2 ;  /* 0xff80000005058808 */ /* 0x000fe40005000000 */
[----:B------:R-:W-:Y:S01]  /*2c70*/  FSETP.NEU.FTZ.AND P1, PT, R248, -INF , PT ;  /* 0xff800000f800780b */ /* 0x000fe20003f3d000 */
[----:B------:R1:W-:Y:S01]  /*2c80*/  MUFU.EX2 R170, R4 ;  /* 0x0000000400aa7308 */ /* 0x0003e20000000800 */
[----:B------:R-:W-:Y:S01]  /*2c90*/  @!P0 ISETP.GE.AND P2, PT, R0, R139, PT ;  /* 0x0000008b0000820c */ /* 0x000fe20003f46270 */
[----:B------:R-:W-:Y:S01]  /*2ca0*/  FFMA.FTZ R5, R5, UR43, -R144 ;  /* 0x0000002b05057c23 */ /* 0x000fe20008010890 */
[----:B------:R-:W-:Y:S01]  /*2cb0*/  @!P0 VIADDMNMX R137, R2, R246, UR35, PT ;  /* 0x0000002302898e46 */ /* 0x000fe2000b8001f6 */
[--C-:B------:R-:W-:Y:S01]  /*2cc0*/  FFMA.FTZ R7, R7, UR43, -R138.reuse ;  /* 0x0000002b07077c23 */ /* 0x100fe2000801088a */
[----:B------:R-:W-:Y:S02]  /*2cd0*/  FSEL R136, R136, RZ, P1 ;  /* 0x000000ff88887208 */ /* 0x000fe40000800000 */
[-C--:B------:R-:W-:Y:S03]  /*2ce0*/  @!P0 ISETP.GE.AND P1, PT, R146, R137.reuse, PT ;  /* 0x000000899200820c */ /* 0x080fe60003f26270 */
[----:B------:R2:W-:Y:S01]  /*2cf0*/  MUFU.EX2 R174, R5 ;  /* 0x0000000500ae7308 */ /* 0x0005e20000000800 */
[----:B------:R-:W-:Y:S02]  /*2d00*/  @!P0 FSEL R6, R6, -INF , !P2 ;  /* 0xff80000006068808 */ /* 0x000fe40005000000 */
[----:B------:R-:W-:Y:S02]  /*2d10*/  @!P0 ISETP.GE.AND P2, PT, R0, R137, PT ;  /* 0x000000890000820c */ /* 0x000fe40003f46270 */
[----:B------:R-:W-:Y:S01]  /*2d20*/  @!P0 FSEL R9, R9, -INF , !P1 ;  /* 0xff80000009098808 */ /* 0x000fe20004800000 */
[----:B------:R-:W-:Y:S01]  /*2d30*/  FFMA.FTZ R6, R6, UR43, -R138 ;  /* 0x0000002b06067c23 */ /* 0x000fe2000801088a */
[----:B------:R-:W-:Y:S03]  /*2d40*/  @!P0 FSEL R8, R8, -INF , !P2 ;  /* 0xff80000008088808 */ /* 0x000fe60005000000 */
[----:B------:R-:W-:Y:S01]  /*2d50*/  MUFU.EX2 R175, R7 ;  /* 0x0000000700af7308 */ /* 0x000fe20000000800 */
[----:B------:R-:W-:Y:S01]  /*2d60*/  FSETP.NEU.FTZ.AND P1, PT, R247, -INF , PT ;  /* 0xff800000f700780b */ /* 0x000fe20003f3d000 */
[--C-:B------:R-:W-:Y:S01]  /*2d70*/  FFMA.FTZ R9, R9, UR43, -R136.reuse ;  /* 0x0000002b09097c23 */ /* 0x100fe20008010888 */
[----:B-1----:R-:W-:Y:S01]  /*2d80*/  FFMA.FTZ R4, R8, UR43, -R136 ;  /* 0x0000002b08047c23 */ /* 0x002fe20008010888 */
[----:B------:R-:W-:Y:S06]  /*2d90*/  @!P0 VIADDMNMX R8, R2, R147, UR35, PT ;  /* 0x0000002302088e46 */ /* 0x000fec000b800193 */
[----:B------:R1:W-:Y:S01]  /*2da0*/  MUFU.EX2 R156, R9 ;  /* 0x00000009009c7308 */ /* 0x0003e20000000800 */
[----:B--2---:R-:W-:Y:S01]  /*2db0*/  FMUL.FTZ R5, R247, 1.4426950216293334961 ;  /* 0x3fb8aa3bf7057820 */ /* 0x004fe20000410000 */
[-C--:B------:R-:W-:Y:S04]  /*2dc0*/  @!P0 ISETP.GE.AND P2, PT, R0, R8.reuse, PT ;  /* 0x000000080000820c */ /* 0x080fe80003f46270 */
[----:B------:R-:W-:Y:S04]  /*2dd0*/  FSEL R2, R5, RZ, P1 ;  /* 0x000000ff05027208 */ /* 0x000fe80000800000 */
[----:B------:R-:W-:Y:S01]  /*2de0*/  MUFU.EX2 R246, R6 ;  /* 0x0000000600f67308 */ /* 0x000fe20000000800 */
[----:B------:R-:W-:Y:S02]  /*2df0*/  @!P0 FSEL R10, R10, -INF , !P2 ;  /* 0xff8000000a0a8808 */ /* 0x000fe40005000000 */
[-C--:B------:R-:W-:Y:S04]  /*2e00*/  @!P0 ISETP.GE.AND P1, PT, R146, R8.reuse, PT ;  /* 0x000000089200820c */ /* 0x080fe80003f26270 */
[----:B------:R-:W-:Y:S03]  /*2e10*/  @!P0 FSEL R11, R11, -INF , !P1 ;  /* 0xff8000000b0b8808 */ /* 0x000fe60004800000 */
[----:B------:R2:W3:Y:S01]  /*2e20*/  MUFU.EX2 R157, R4 ;  /* 0x00000004009d7308 */ /* 0x0004e20000000800 */
[--C-:B-1----:R-:W-:Y:S01]  /*2e30*/  FFMA.FTZ R9, R10, UR43, -R2.reuse ;  /* 0x0000002b0a097c23 */ /* 0x102fe20008010802 */
[----:B------:R-:W-:Y:S02]  /*2e40*/  @!P0 VIADD R10, R0, 0x8 ;  /* 0x00000008000a8836 */ /* 0x000fe40000000000 */
[----:B------:R-:W-:Y:S03]  /*2e50*/  FFMA.FTZ R11, R11, UR43, -R2 ;  /* 0x0000002b0b0b7c23 */ /* 0x000fe60008010802 */
[-C--:B------:R-:W-:Y:S03]  /*2e60*/  @!P0 ISETP.GE.AND P1, PT, R10, R137.reuse, PT ;  /* 0x000000890a00820c */ /* 0x080fe60003f26270 */
[----:B------:R1:W-:Y:S01]  /*2e70*/  MUFU.EX2 R160, R9 ;  /* 0x0000000900a07308 */ /* 0x0003e20000000800 */
[----:B------:R-:W-:Y:S09]  /*2e80*/  @!P0 FSEL R12, R12, -INF , !P1 ;  /* 0xff8000000c0c8808 */ /* 0x000ff20004800000 */
[----:B------:R-:W-:Y:S01]  /*2e90*/  MUFU.EX2 R159, R11 ;  /* 0x0000000b009f7308 */ /* 0x000fe20000000800 */
[----:B--2---:R-:W2:Y:S01]  /*2ea0*/  LDSM.16.M88.4 R4, [R227+0xd400] ;  /* 0x00d40000e304783b */ /* 0x004ea20000000200 */
[--C-:B------:R-:W-:Y:S08]  /*2eb0*/  FFMA.FTZ R12, R12, UR43, -R136.reuse ;  /* 0x0000002b0c0c7c23 */ /* 0x100ff00008010888 */
[----:B------:R-:W-:Y:S01]  /*2ec0*/  MUFU.EX2 R154, R12 ;  /* 0x0000000c009a7308 */ /* 0x000fe20000000800 */
[----:B-1----:R-:W-:Y:S05]  /*2ed0*/  @!P0 VIADD R9, R0, 0x9 ;  /* 0x0000000900098836 */ /* 0x002fea0000000000 */
[----:B------:R-:W-:Y:S04]  /*2ee0*/  @!P0 ISETP.GE.AND P1, PT, R9, R137, PT ;  /* 0x000000890900820c */ /* 0x000fe80003f26270 */
[----:B------:R-:W-:Y:S02]  /*2ef0*/  @!P0 FSEL R13, R13, -INF , !P1 ;  /* 0xff8000000d0d8808 */ /* 0x000fe40004800000 */
[-C--:B------:R-:W-:Y:S03]  /*2f00*/  @!P0 ISETP.GE.AND P1, PT, R10, R8.reuse, PT ;  /* 0x000000080a00820c */ /* 0x080fe60003f26270 */
[----:B------:R-:W-:Y:S01]  /*2f10*/  FFMA.FTZ R13, R13, UR43, -R136 ;  /* 0x0000002b0d0d7c23 */ /* 0x000fe20008010888 */
[----:B------:R-:W-:Y:S02]  /*2f20*/  @!P0 FSEL R14, R14, -INF , !P1 ;  /* 0xff8000000e0e8808 */ /* 0x000fe40004800000 */
[-C--:B------:R-:W-:Y:S01]  /*2f30*/  @!P0 ISETP.GE.AND P1, PT, R9, R8.reuse, PT ;  /* 0x000000080900820c */ /* 0x080fe20003f26270 */
[----:B------:R-:W-:Y:S02]  /*2f40*/  MUFU.EX2 R153, R13 ;  /* 0x0000000d00997308 */ /* 0x000fe40000000800 */
[--C-:B------:R-:W-:Y:S01]  /*2f50*/  FFMA.FTZ R14, R14, UR43, -R2.reuse ;  /* 0x0000002b0e0e7c23 */ /* 0x100fe20008010802 */
[----:B------:R-:W-:Y:S02]  /*2f60*/  @!P0 FSEL R15, R15, -INF , !P1 ;  /* 0xff8000000f0f8808 */ /* 0x000fe40004800000 */
[-C--:B------:R-:W-:Y:S03]  /*2f70*/  @!P0 ISETP.GE.AND P1, PT, R10, R145.reuse, PT ;  /* 0x000000910a00820c */ /* 0x080fe60003f26270 */
[----:B------:R-:W-:Y:S01]  /*2f80*/  FFMA.FTZ R15, R15, UR43, -R2 ;  /* 0x0000002b0f0f7c23 */ /* 0x000fe20008010802 */
[----:B------:R-:W-:Y:S01]  /*2f90*/  @!P0 FSEL R16, R16, -INF , !P1 ;  /* 0xff80000010108808 */ /* 0x000fe20004800000 */
[----:B------:R-:W-:Y:S01]  /*2fa0*/  MUFU.EX2 R158, R14 ;  /* 0x0000000e009e7308 */ /* 0x000fe20000000800 */
[----:B------:R-:W-:Y:S01]  /*2fb0*/  @!P0 ISETP.GE.AND P1, PT, R9, R145, PT ;  /* 0x000000910900820c */ /* 0x000fe20003f26270 */
[-C--:B--2---:R-:W-:Y:S03]  /*2fc0*/  HMMA.16816.F32 R20, R140, R4.reuse, R20 ;  /* 0x000000048c14723c */ /* 0x084fe60000001814 */
[----:B------:R-:W-:Y:S01]  /*2fd0*/  @!P0 FSEL R17, R17, -INF , !P1 ;  /* 0xff80000011118808 */ /* 0x000fe20004800000 */
[--C-:B------:R-:W-:Y:S01]  /*2fe0*/  FFMA.FTZ R16, R16, UR43, -R144.reuse ;  /* 0x0000002b10107c23 */ /* 0x100fe20008010890 */
[-C--:B------:R-:W-:Y:S01]  /*2ff0*/  @!P0 ISETP.GE.AND P1, PT, R10, R139.reuse, PT ;  /* 0x0000008b0a00820c */ /* 0x080fe20003f26270 */
[C---:B------:R-:W-:Y:S02]  /*3000*/  HMMA.16816.F32 R24, R132.reuse, R4, R24 ;  /* 0x000000048418723c */ /* 0x040fe40000001818 */
[----:B------:R-:W-:Y:S03]  /*3010*/  MUFU.EX2 R155, R15 ;  /* 0x0000000f009b7308 */ /* 0x000fe60000000800 */
[----:B------:R-:W-:Y:S01]  /*3020*/  @!P0 FSEL R18, R18, -INF , !P1 ;  /* 0xff80000012128808 */ /* 0x000fe20004800000 */
[-C--:B------:R-:W-:Y:S03]  /*3030*/  HMMA.16816.F32 R28, R132, R6.reuse, R28 ;  /* 0x00000006841c723c */ /* 0x080fe6000000181c */
[----:B------:R-:W-:Y:S03]  /*3040*/  @!P0 ISETP.GE.AND P1, PT, R9, R139, PT ;  /* 0x0000008b0900820c */ /* 0x000fe60003f26270 */
[----:B------:R-:W-:Y:S01]  /*3050*/  MUFU.EX2 R168, R16 ;  /* 0x0000001000a87308 */ /* 0x000fe20000000800 */
[C---:B------:R-:W-:Y:S01]  /*3060*/  @!P0 VIADD R10, R0.reuse, 0x10 ;  /* 0x00000010000a8836 */ /* 0x040fe20000000000 */
[----:B------:R-:W-:Y:S01]  /*3070*/  HMMA.16816.F32 R32, R140, R6, R32 ;  /* 0x000000068c20723c */ /* 0x000fe20000001820 */
[----:B------:R-:W2:Y:S03]  /*3080*/  LDL R141, [R1+0x4] ;  /* 0x00000400018d7983 */ /* 0x000ea60000100800 */
[----:B------:R-:W-:Y:S01]  /*3090*/  @!P0 FSEL R19, R19, -INF , !P1 ;  /* 0xff80000013138808 */ /* 0x000fe20004800000 */
[----:B------:R-:W-:Y:S01]  /*30a0*/  @!P0 VIADD R9, R0, 0x11 ;  /* 0x0000001100098836 */ /* 0x000fe20000000000 */
[-C--:B------:R-:W-:Y:S01]  /*30b0*/  @!P0 ISETP.GE.AND P1, PT, R10, R145.reuse, PT ;  /* 0x000000910a00820c */ /* 0x080fe20003f26270 */
[----:B------:R-:W-:Y:S01]  /*30c0*/  @!P0 VIADD R4, R0, 0x18 ;  /* 0x0000001800048836 */ /* 0x000fe20000000000 */
[----:B------:R-:W4:Y:S03]  /*30d0*/  LDL R142, [R1+0x8] ;  /* 0x00000800018e7983 */ /* 0x000f260000100800 */
[----:B------:R-:W-:Y:S01]  /*30e0*/  @!P0 FSEL R20, R20, -INF , !P1 ;  /* 0xff80000014148808 */ /* 0x000fe20004800000 */
[----:B------:R-:W-:Y:S01]  /*30f0*/  @!P0 VIADD R0, R0, 0x19 ;  /* 0x0000001900008836 */ /* 0x000fe20000000000 */
[----:B------:R-:W-:Y:S01]  /*3100*/  @!P0 ISETP.GE.AND P1, PT, R9, R145, PT ;  /* 0x000000910900820c */ /* 0x000fe20003f26270 */
[----:B------:R-:W-:Y:S01]  /*3110*/  FFMA.FTZ R17, R17, UR43, -R144 ;  /* 0x0000002b11117c23 */ /* 0x000fe20008010890 */
[-C--:B------:R-:W-:Y:S01]  /*3120*/  @!P0 ISETP.GE.AND P2, PT, R4, R8.reuse, PT ;  /* 0x000000080400820c */ /* 0x080fe20003f46270 */
[--C-:B------:R-:W-:Y:S01]  /*3130*/  FFMA.FTZ R18, R18, UR43, -R138.reuse ;  /* 0x0000002b12127c23 */ /* 0x100fe2000801088a */
[----:B------:R-:W-:Y:S01]  /*3140*/  @!P0 FSEL R21, R21, -INF , !P1 ;  /* 0xff80000015158808 */ /* 0x000fe20004800000 */
[----:B------:R-:W-:Y:S01]  /*3150*/  MUFU.EX2 R167, R17 ;  /* 0x0000001100a77308 */ /* 0x000fe20000000800 */
[----:B------:R-:W-:Y:S01]  /*3160*/  @!P0 ISETP.GE.AND P1, PT, R10, R139, PT ;  /* 0x0000008b0a00820c */ /* 0x000fe20003f26270 */
[----:B------:R-:W-:Y:S01]  /*3170*/  FFMA.FTZ R19, R19, UR43, -R138 ;  /* 0x0000002b13137c23 */ /* 0x000fe2000801088a */
[----:B---3--:R-:W-:Y:S01]  /*3180*/  F2FP.F16.F32.PACK_AB R5, R156, R157 ;  /* 0x0000009d9c05723e */ /* 0x008fe200000000ff */
[--C-:B------:R-:W-:Y:S01]  /*3190*/  FFMA.FTZ R20, R20, UR43, -R144.reuse ;  /* 0x0000002b14147c23 */ /* 0x100fe20008010890 */
[----:B------:R-:W-:Y:S01]  /*31a0*/  @!P0 FSEL R22, R22, -INF , !P1 ;  /* 0xff80000016168808 */ /* 0x000fe20004800000 */
[----:B------:R-:W-:Y:S01]  /*31b0*/  FFMA.FTZ R21, R21, UR43, -R144 ;  /* 0x0000002b15157c23 */ /* 0x000fe20008010890 */
[----:B------:R-:W-:Y:S03]  /*31c0*/  @!P0 ISETP.GE.AND P1, PT, R9, R139, PT ;  /* 0x0000008b0900820c */ /* 0x000fe60003f26270 */
[----:B------:R-:W-:Y:S01]  /*31d0*/  MUFU.EX2 R173, R18 ;  /* 0x0000001200ad7308 */ /* 0x000fe20000000800 */
[----:B------:R-:W-:Y:S01]  /*31e0*/  @!P0 FSEL R30, R30, -INF , !P2 ;  /* 0xff8000001e1e8808 */ /* 0x000fe20005000000 */
[----:B------:R-:W-:Y:S01]  /*31f0*/  FFMA.FTZ R22, R22, UR43, -R138 ;  /* 0x0000002b16167c23 */ /* 0x000fe2000801088a */
[----:B------:R-:W-:Y:S02]  /*3200*/  @!P0 FSEL R23, R23, -INF , !P1 ;  /* 0xff80000017178808 */ /* 0x000fe40004800000 */
[-C--:B------:R-:W-:Y:S01]  /*3210*/  @!P0 ISETP.GE.AND P1, PT, R10, R137.reuse, PT ;  /* 0x000000890a00820c */ /* 0x080fe20003f26270 */
[----:B------:R-:W-:Y:S04]  /*3220*/  FFMA.FTZ R30, R30, UR43, -R2 ;  /* 0x0000002b1e1e7c23 */ /* 0x000fe80008010802 */
[----:B------:R-:W1:Y:S01]  /*3230*/  MUFU.EX2 R172, R19 ;  /* 0x0000001300ac7308 */ /* 0x000e620000000800 */
[----:B------:R-:W-:Y:S01]  /*3240*/  @!P0 FSEL R24, R24, -INF , !P1 ;  /* 0xff80000018188808 */ /* 0x000fe20004800000 */
[----:B------:R-:W-:Y:S01]  /*3250*/  FFMA.FTZ R23, R23, UR43, -R138 ;  /* 0x0000002b17177c23 */ /* 0x000fe2000801088a */
[----:B------:R-:W-:Y:S03]  /*3260*/  @!P0 ISETP.GE.AND P1, PT, R9, R137, PT ;  /* 0x000000890900820c */ /* 0x000fe60003f26270 */
[--C-:B------:R-:W-:Y:S01]  /*3270*/  FFMA.FTZ R24, R24, UR43, -R136.reuse ;  /* 0x0000002b18187c23 */ /* 0x100fe20008010888 */
[----:B------:R-:W-:Y:S03]  /*3280*/  @!P0 FSEL R25, R25, -INF , !P1 ;  /* 0xff80000019198808 */ /* 0x000fe60004800000 */
[----:B------:R-:W-:Y:S01]  /*3290*/  MUFU.EX2 R166, R20 ;  /* 0x0000001400a67308 */ /* 0x000fe20000000800 */
[-C--:B------:R-:W-:Y:S01]  /*32a0*/  @!P0 ISETP.GE.AND P1, PT, R10, R8.reuse, PT ;  /* 0x000000080a00820c */ /* 0x080fe20003f26270 */
[----:B------:R-:W-:Y:S03]  /*32b0*/  FFMA.FTZ R25, R25, UR43, -R136 ;  /* 0x0000002b19197c23 */ /* 0x000fe60008010888 */
[----:B------:R-:W-:Y:S02]  /*32c0*/  @!P0 FSEL R26, R26, -INF , !P1 ;  /* 0xff8000001a1a8808 */ /* 0x000fe40004800000 */
[----:B------:R-:W-:Y:S03]  /*32d0*/  @!P0 ISETP.GE.AND P1, PT, R9, R8, PT ;  /* 0x000000080900820c */ /* 0x000fe60003f26270 */
[----:B------:R-:W-:Y:S01]  /*32e0*/  MUFU.EX2 R165, R21 ;  /* 0x0000001500a57308 */ /* 0x000fe20000000800 */
[----:B-1----:R-:W-:Y:S01]  /*32f0*/  F2FP.F16.F32.PACK_AB R6, R172, R173 ;  /* 0x000000adac06723e */ /* 0x002fe200000000ff */
[--C-:B------:R-:W-:Y:S01]  /*3300*/  FFMA.FTZ R26, R26, UR43, -R2.reuse ;  /* 0x0000002b1a1a7c23 */ /* 0x100fe20008010802 */
[----:B------:R-:W-:Y:S02]  /*3310*/  @!P0 FSEL R27, R27, -INF , !P1 ;  /* 0xff8000001b1b8808 */ /* 0x000fe40004800000 */
[-C--:B------:R-:W-:Y:S03]  /*3320*/  @!P0 ISETP.GE.AND P1, PT, R4, R137.reuse, PT ;  /* 0x000000890400820c */ /* 0x080fe60003f26270 */
[----:B------:R-:W-:Y:S01]  /*3330*/  FFMA.FTZ R27, R27, UR43, -R2 ;  /* 0x0000002b1b1b7c23 */ /* 0x000fe20008010802 */
[----:B------:R-:W-:Y:S01]  /*3340*/  @!P0 FSEL R28, R28, -INF , !P1 ;  /* 0xff8000001c1c8808 */ /* 0x000fe20004800000 */
[----:B------:R-:W-:Y:S01]  /*3350*/  MUFU.EX2 R171, R22 ;  /* 0x0000001600ab7308 */ /* 0x000fe20000000800 */
[----:B------:R-:W-:Y:S03]  /*3360*/  @!P0 ISETP.GE.AND P1, PT, R0, R137, PT ;  /* 0x000000890000820c */ /* 0x000fe60003f26270 */
[--C-:B------:R-:W-:Y:S01]  /*3370*/  FFMA.FTZ R28, R28, UR43, -R136.reuse ;  /* 0x0000002b1c1c7c23 */ /* 0x100fe20008010888 */
[----:B------:R-:W-:Y:S02]  /*3380*/  @!P0 FSEL R29, R29, -INF , !P1 ;  /* 0xff8000001d1d8808 */ /* 0x000fe40004800000 */
[-C--:B------:R-:W-:Y:S03]  /*3390*/  @!P0 ISETP.GE.AND P1, PT, R4, R145.reuse, PT ;  /* 0x000000910400820c */ /* 0x080fe60003f26270 */
[----:B------:R-:W-:Y:S01]  /*33a0*/  MUFU.EX2 R169, R23 ;  /* 0x0000001700a97308 */ /* 0x000fe20000000800 */
[----:B------:R-:W-:Y:S01]  /*33b0*/  FFMA.FTZ R136, R29, UR43, -R136 ;  /* 0x0000002b1d887c23 */ /* 0x000fe20008010888 */
[----:B------:R-:W-:Y:S02]  /*33c0*/  @!P0 FSEL R32, R32, -INF , !P1 ;  /* 0xff80000020208808 */ /* 0x000fe40004800000 */
[----:B------:R-:W-:Y:S03]  /*33d0*/  @!P0 ISETP.GE.AND P1, PT, R0, R145, PT ;  /* 0x000000910000820c */ /* 0x000fe60003f26270 */
[--C-:B------:R-:W-:Y:S01]  /*33e0*/  FFMA.FTZ R32, R32, UR43, -R144.reuse ;  /* 0x0000002b20207c23 */ /* 0x100fe20008010890 */
[----:B------:R-:W-:Y:S02]  /*33f0*/  @!P0 FSEL R33, R33, -INF , !P1 ;  /* 0xff80000021218808 */ /* 0x000fe40004800000 */
[----:B------:R-:W-:Y:S01]  /*3400*/  MUFU.EX2 R150, R24 ;  /* 0x0000001800967308 */ /* 0x000fe20000000800 */
[-C--:B------:R-:W-:Y:S02]  /*3410*/  @!P0 ISETP.GE.AND P1, PT, R4, R139.reuse, PT ;  /* 0x0000008b0400820c */ /* 0x080fe40003f26270 */
[----:B------:R-:W-:Y:S01]  /*3420*/  F2FP.F16.F32.PACK_AB R4, R175, R246 ;  /* 0x000000f6af04723e */ /* 0x000fe200000000ff */
[----:B------:R-:W-:Y:S01]  /*3430*/  FFMA.FTZ R144, R33, UR43, -R144 ;  /* 0x0000002b21907c23 */ /* 0x000fe20008010890 */
[----:B------:R-:W-:Y:S02]  /*3440*/  @!P0 FSEL R34, R34, -INF , !P1 ;  /* 0xff80000022228808 */ /* 0x000fe40004800000 */
[----:B------:R-:W-:Y:S01]  /*3450*/  @!P0 ISETP.GE.AND P1, PT, R0, R139, PT ;  /* 0x0000008b0000820c */ /* 0x000fe20003f26270 */
[----:B------:R1:W-:Y:S02]  /*3460*/  STS [R240+0x13400], R4 ;  /* 0x01340004f0007388 */ /* 0x0003e40000000800 */
[----:B------:R-:W-:Y:S01]  /*3470*/  MUFU.EX2 R162, R32 ;  /* 0x0000002000a27308 */ /* 0x000fe20000000800 */
[--C-:B------:R-:W-:Y:S01]  /*3480*/  FFMA.FTZ R34, R34, UR43, -R138.reuse ;  /* 0x0000002b22227c23 */ /* 0x100fe2000801088a */
[----:B------:R-:W-:Y:S02]  /*3490*/  @!P0 FSEL R35, R35, -INF , !P1 ;  /* 0xff80000023238808 */ /* 0x000fe40004800000 */
[----:B------:R-:W-:Y:S02]  /*34a0*/  @!P0 ISETP.GE.AND P1, PT, R0, R8, PT ;  /* 0x000000080000820c */ /* 0x000fe40003f26270 */
[----:B------:R-:W-:Y:S01]  /*34b0*/  F2FP.F16.F32.PACK_AB R0, R174, R170 ;  /* 0x000000aaae00723e */ /* 0x000fe200000000ff */
[----:B------:R-:W-:Y:S01]  /*34c0*/  FFMA.FTZ R138, R35, UR43, -R138 ;  /* 0x0000002b238a7c23 */ /* 0x000fe2000801088a */
[----:B------:R-:W-:Y:S02]  /*34d0*/  @!P0 FSEL R31, R31, -INF , !P1 ;  /* 0xff8000001f1f8808 */ /* 0x000fe40004800000 */
[----:B------:R-:W3:Y:S01]  /*34e0*/  MUFU.EX2 R161, R144 ;  /* 0x0000009000a17308 */ /* 0x000ee20000000800 */
[----:B------:R-:W-:Y:S01]  /*34f0*/  PLOP3.LUT P1, PT, PT, PT, UP3, 0x80, 0x0 ;  /* 0x000000000000781c */ /* 0x000fe20003f2f038 */
[----:B------:R3:W-:Y:S01]  /*3500*/  STS [R240+0x13000], R0 ;  /* 0x01300000f0007388 */ /* 0x0007e20000000800 */
[----:B------:R-:W-:Y:S03]  /*3510*/  FFMA.FTZ R2, R31, UR43, -R2 ;  /* 0x0000002b1f027c23 */ /* 0x000fe60008010802 */
[----:B------:R3:W-:Y:S04]  /*3520*/  STS [R238+0x13400], R6 ;  /* 0x01340006ee007388 */ /* 0x0007e80000000800 */
[----:B------:R3:W-:Y:S01]  /*3530*/  MUFU.EX2 R143, R2 ;  /* 0x00000002008f7308 */ /* 0x0007e20000000800 */
[----:B-1----:R-:W-:Y:S09]  /*3540*/  F2FP.F16.F32.PACK_AB R4, R159, R160 ;  /* 0x000000a09f04723e */ /* 0x002ff200000000ff */
[----:B------:R-:W-:Y:S10]  /*3550*/  MUFU.EX2 R164, R34 ;  /* 0x0000002200a47308 */ /* 0x000ff40000000800 */
[----:B------:R-:W-:Y:S01]  /*3560*/  MUFU.EX2 R163, R138 ;  /* 0x0000008a00a37308 */ /* 0x000fe20000000800 */
[----:B---3--:R-:W-:Y:S02]  /*3570*/  F2FP.F16.F32.PACK_AB R2, R161, R162 ;  /* 0x000000a2a102723e */ /* 0x008fe400000000ff */
[----:B------:R-:W-:Y:S02]  /*3580*/  F2FP.F16.F32.PACK_AB R0, R167, R168 ;  /* 0x000000a8a700723e */ /* 0x000fe400000000ff */
[----:B------:R-:W-:Y:S03]  /*3590*/  F2FP.F16.F32.PACK_AB R6, R155, R158 ;  /* 0x0000009e9b06723e */ /* 0x000fe600000000ff */
[----:B------:R1:W-:Y:S02]  /*35a0*/  STS [R238+0x13000], R0 ;  /* 0x01300000ee007388 */ /* 0x0003e40000000800 */
[----:B------:R-:W3:Y:S02]  /*35b0*/  MUFU.EX2 R149, R25 ;  /* 0x0000001900957308 */ /* 0x000ee40000000800 */
[----:B------:R3:W-:Y:S04]  /*35c0*/  STS [R240+0x14000], R5 ;  /* 0x01400005f0007388 */ /* 0x0007e80000000800 */
[----:B------:R3:W-:Y:S04]  /*35d0*/  STS [R240+0x14400], R4 ;  /* 0x01440004f0007388 */ /* 0x0007e80000000800 */
[----:B------:R-:W-:Y:S01]  /*35e0*/  MUFU.EX2 R152, R26 ;  /* 0x0000001a00987308 */ /* 0x000fe20000000800 */
[----:B------:R3:W-:Y:S09]  /*35f0*/  STS [R238+0x14400], R6 ;  /* 0x01440006ee007388 */ /* 0x0007f20000000800 */
[----:B------:R-:W3:Y:S01]  /*3600*/  MUFU.EX2 R151, R27 ;  /* 0x0000001b00977308 */ /* 0x000ee20000000800 */
[----:B-1----:R-:W-:Y:S09]  /*3610*/  F2FP.F16.F32.PACK_AB R0, R153, R154 ;  /* 0x0000009a9900723e */ /* 0x002ff200000000ff */
[----:B------:R-:W-:Y:S01]  /*3620*/  MUFU.EX2 R148, R28 ;  /* 0x0000001c00947308 */ /* 0x000fe20000000800 */
[----:B---3--:R-:W-:Y:S01]  /*3630*/  F2FP.F16.F32.PACK_AB R5, R165, R166 ;  /* 0x000000a6a505723e */ /* 0x008fe200000000ff */
[----:B------:R1:W-:Y:S01]  /*3640*/  STS [R238+0x14000], R0 ;  /* 0x01400000ee007388 */ /* 0x0003e20000000800 */
[----:B------:R-:W-:Y:S03]  /*3650*/  F2FP.F16.F32.PACK_AB R4, R169, R171 ;  /* 0x000000aba904723e */ /* 0x000fe600000000ff */
[----:B------:R3:W-:Y:S04]  /*3660*/  STS [R239+0x13000], R5 ;  /* 0x01300005ef007388 */ /* 0x0007e80000000800 */
[----:B------:R-:W3:Y:S01]  /*3670*/  MUFU.EX2 R147, R136 ;  /* 0x0000008800937308 */ /* 0x000ee20000000800 */
[----:B------:R-:W-:Y:S01]  /*3680*/  F2FP.F16.F32.PACK_AB R6, R149, R150 ;  /* 0x000000969506723e */ /* 0x000fe200000000ff */
[----:B------:R3:W-:Y:S04]  /*3690*/  STS [R239+0x13400], R4 ;  /* 0x01340004ef007388 */ /* 0x0007e80000000800 */
[----:B------:R3:W-:Y:S04]  /*36a0*/  STS [R235+0x13000], R2 ;  /* 0x01300002eb007388 */ /* 0x0007e80000000800 */
[----:B------:R-:W3:Y:S01]  /*36b0*/  MUFU.EX2 R146, R30 ;  /* 0x0000001e00927308 */ /* 0x000ee20000000800 */
[----:B-1----:R-:W-:Y:S02]  /*36c0*/  F2FP.F16.F32.PACK_AB R0, R163, R164 ;  /* 0x000000a4a300723e */ /* 0x002fe400000000ff */
[----:B---3--:R-:W-:Y:S03]  /*36d0*/  F2FP.F16.F32.PACK_AB R5, R151, R152 ;  /* 0x000000989705723e */ /* 0x008fe600000000ff */
[----:B------:R1:W-:Y:S01]  /*36e0*/  STS [R235+0x13400], R0 ;  /* 0x01340000eb007388 */ /* 0x0003e20000000800 */
[----:B------:R-:W-:Y:S03]  /*36f0*/  F2FP.F16.F32.PACK_AB R4, R147, R148 ;  /* 0x000000949304723e */ /* 0x000fe600000000ff */
[----:B------:R-:W-:Y:S01]  /*3700*/  STS [R239+0x14000], R6 ;  /* 0x01400006ef007388 */ /* 0x000fe20000000800 */
[----:B------:R-:W-:Y:S03]  /*3710*/  F2FP.F16.F32.PACK_AB R2, R143, R146 ;  /* 0x000000928f02723e */ /* 0x000fe600000000ff */
[----:B------:R-:W-:Y:S04]  /*3720*/  STS [R239+0x14400], R5 ;  /* 0x01440005ef007388 */ /* 0x000fe80000000800 */
[----:B------:R-:W-:Y:S04]  /*3730*/  STS [R235+0x14000], R4 ;  /* 0x01400004eb007388 */ /* 0x000fe80000000800 */
[----:B------:R3:W-:Y:S01]  /*3740*/  STS [R235+0x14400], R2 ;  /* 0x01440002eb007388 */ /* 0x0007e20000000800 */
[----:B-1----:R-:W-:Y:S05]  /*3750*/  LEA R0, R234, UR5, 0x1 ;  /* 0x00000005ea007c11 */ /* 0x002fea000f8e08ff */
[----:B------:R-:W1:Y:S08]  /*3760*/  LDSM.16.M88.4 R32, [R0+0x6000] ;  /* 0x006000000020783b */ /* 0x000e700000000200 */
[----:B------:R-:W1:Y:S01]  /*3770*/  LDSM.16.M88.4 R28, [R0+0x6800] ;  /* 0x00680000001c783b */ /* 0x000e620000000200 */
[----:B---3--:R-:W-:Y:S07]  /*3780*/  IMAD.IADD R2, R0, 0x1, R232 ;  /* 0x0000000100027824 */ /* 0x008fee00078e02e8 */
[----:B------:R-:W3:Y:S08]  /*3790*/  LDSM.16.M88.4 R132, [R2+0x6000] ;  /* 0x006000000284783b */ /* 0x000ef00000000200 */
[----:B------:R-:W4:Y:S01]  /*37a0*/  LDSM.16.M88.4 R136, [R2+0x6800] ;  /* 0x006800000288783b */ /* 0x000f220000000200 */
[-C--:B-1----:R-:W-:Y:S06]  /*37b0*/  HMMA.16816.F32 R4, R32, R176.reuse, RZ ;  /* 0x000000b02004723c */ /* 0x082fec00000018ff */
[C---:B------:R-:W-:Y:S06]  /*37c0*/  HMMA.16816.F32 R8, R28.reuse, R176, RZ ;  /* 0x000000b01c08723c */ /* 0x040fec00000018ff */
[-C--:B------:R-:W-:Y:S06]  /*37d0*/  HMMA.16816.F32 R12, R28, R178.reuse, RZ ;  /* 0x000000b21c0c723c */ /* 0x080fec00000018ff */
[C---:B------:R-:W-:Y:S06]  /*37e0*/  HMMA.16816.F32 R16, R32.reuse, R178, RZ ;  /* 0x000000b22010723c */ /* 0x040fec00000018ff */
[-C--:B------:R-:W-:Y:S06]  /*37f0*/  HMMA.16816.F32 R20, R32, R180.reuse, RZ ;  /* 0x000000b42014723c */ /* 0x080fec00000018ff */
[C---:B------:R-:W-:Y:S06]  /*3800*/  HMMA.16816.F32 R24, R28.reuse, R180, RZ ;  /* 0x000000b41c18723c */ /* 0x040fec00000018ff */
[-C--:B------:R-:W-:Y:S01]  /*3810*/  HMMA.16816.F32 R28, R28, R182.reuse, RZ ;  /* 0x000000b61c1c723c */ /* 0x080fe200000018ff */
[----:B--2---:R-:W-:Y:S05]  /*3820*/  IADD3 R144, P0, R141, UR22, RZ ;  /* 0x000000168d907c10 */ /* 0x004fea000ff1e0ff */
[----:B------:R-:W-:Y:S06]  /*3830*/  HMMA.16816.F32 R32, R32, R182, RZ ;  /* 0x000000b62020723c */ /* 0x000fec00000018ff */
[-C--:B---3--:R-:W-:Y:S05]  /*3840*/  HMMA.16816.F32 R4, R132, R184.reuse, R4 ;  /* 0x000000b88404723c */ /* 0x088fea0000001804 */
[----:B----4-:R-:W-:Y:S01]  /*3850*/  IADD3.X R145, R142, UR7, RZ, P0, !PT ;  /* 0x000000078e917c10 */ /* 0x010fe200087fe4ff */
[C---:B------:R-:W-:Y:S04]  /*3860*/  HMMA.16816.F32 R8, R136.reuse, R184, R8 ;  /* 0x000000b88808723c */ /* 0x040fe80000001808 */
[----:B------:R-:W2:Y:S02]  /*3870*/  LDG.E R142, desc[UR38][R144.64] ;  /* 0x00000026908e7981 */ /* 0x000ea4000c1e1900 */
[-C--:B------:R-:W-:Y:S02]  /*3880*/  HMMA.16816.F32 R12, R136, R186.reuse, R12 ;  /* 0x000000ba880c723c */ /* 0x080fe4000000180c */
[----:B------:R-:W3:Y:S04]  /*3890*/  LDG.E R141, desc[UR38][R144.64+0x20] ;  /* 0x00002026908d7981 */ /* 0x000ee8000c1e1900 */
[C---:B------:R-:W-:Y:S01]  /*38a0*/  HMMA.16816.F32 R16, R132.reuse, R186, R16 ;  /* 0x000000ba8410723c */ /* 0x040fe20000001810 */
[----:B------:R-:W5:Y:S05]  /*38b0*/  LDG.E R140, desc[UR38][R144.64+0x80] ;  /* 0x00008026908c7981 */ /* 0x000f6a000c1e1900 */
        /* <DEDUP_REMOVED lines=25> */
[----:B------:R4:W1:Y:S08]  /*3a50*/  LDSM.16.M88.4 R132, [R0+0x8800] ;  /* 0x008800000084783b */ /* 0x0008700000000200 */
[----:B----4-:R4:W5:Y:S01]  /*3a60*/  LDG.E R0, desc[UR38][R144.64+0xa0] ;  /* 0x0000a02690007981 */ /* 0x010962000c1e1900 */
[-C--:B-1----:R-:W-:Y:S06]  /*3a70*/  HMMA.16816.F32 R4, R136, R208.reuse, R4 ;  /* 0x000000d08804723c */ /* 0x082fec0000001804 */
[C---:B------:R-:W-:Y:S06]  /*3a80*/  HMMA.16816.F32 R8, R132.reuse, R208, R8 ;  /* 0x000000d08408723c */ /* 0x040fec0000001808 */
        /* <DEDUP_REMOVED lines=12> */
[----:B--2---:R-:W-:Y:S01]  /*3b50*/  FADD.FTZ R4, -R142, R4 ;  /* 0x000000048e047221 */ /* 0x004fe20000010100 */
[-C--:B------:R-:W-:Y:S04]  /*3b60*/  HMMA.16816.F32 R20, R132, R220.reuse, R20 ;  /* 0x000000dc8414723c */ /* 0x080fe80000001814 */
[----:B------:R-:W-:Y:S02]  /*3b70*/  FMUL.FTZ R144, R170, R4 ;  /* 0x00000004aa907220 */ /* 0x000fe40000410000 */
[C---:B------:R-:W-:Y:S05]  /*3b80*/  HMMA.16816.F32 R24, R136.reuse, R220, R24 ;  /* 0x000000dc8818723c */ /* 0x040fea0000001818 */
[C---:B------:R-:W-:Y:S01]  /*3b90*/  FADD.FTZ R2, -R142.reuse, R5 ;  /* 0x000000058e027221 */ /* 0x040fe20000010100 */
[-C--:B------:R-:W-:Y:S05]  /*3ba0*/  HMMA.16816.F32 R28, R136, R222.reuse, R28 ;  /* 0x000000de881c723c */ /* 0x080fea000000181c */
[----:B---3--:R-:W-:Y:S01]  /*3bb0*/  FADD.FTZ R7, -R141, R7 ;  /* 0x000000078d077221 */ /* 0x008fe20000010100 */
[----:B------:R-:W-:Y:S05]  /*3bc0*/  HMMA.16816.F32 R32, R132, R222, R32 ;  /* 0x000000de8420723c */ /* 0x000fea0000001820 */
[C---:B------:R-:W-:Y:S01]  /*3bd0*/  FADD.FTZ R4, -R142.reuse, R16 ;  /* 0x000000108e047221 */ /* 0x040fe20000010100 */
[C---:B------:R-:W-:Y:S01]  /*3be0*/  FADD.FTZ R5, -R142.reuse, R17 ;  /* 0x000000118e057221 */ /* 0x040fe20000010100 */
[C---:B------:R-:W-:Y:S01]  /*3bf0*/  FADD.FTZ R16, -R142.reuse, R20 ;  /* 0x000000148e107221 */ /* 0x040fe20000010100 */
[----:B------:R-:W-:Y:S03]  /*3c00*/  FADD.FTZ R20, -R142, R21 ;  /* 0x000000158e147221 */ /* 0x000fe60000010100 */
[----:B------:R-:W-:Y:S01]  /*3c10*/  FMUL.FTZ R4, R168, R4 ;  /* 0x00000004a8047220 */ /* 0x000fe20000410000 */
[----:B------:R-:W-:Y:S01]  /*3c20*/  FMUL.FTZ R5, R167, R5 ;  /* 0x00000005a7057220 */ /* 0x000fe20000410000 */
[----:B------:R-:W-:Y:S01]  /*3c30*/  FMUL.FTZ R16, R166, R16 ;  /* 0x00000010a6107220 */ /* 0x000fe20000410000 */
[----:B------:R-:W-:Y:S01]  /*3c40*/  FMUL.FTZ R20, R165, R20 ;  /* 0x00000014a5147220 */ /* 0x000fe20000410000 */
[----:B------:R-:W-:Y:S01]  /*3c50*/  FMUL.FTZ R7, R175, R7 ;  /* 0x00000007af077220 */ /* 0x000fe20000410000 */
[----:B------:R-:W-:Y:S01]  /*3c60*/  FADD.FTZ R19, -R141, R19 ;  /* 0x000000138d137221 */ /* 0x000fe20000010100 */
[----:B------:R-:W-:Y:S01]  /*3c70*/  F2FP.F16.F32.PACK_AB R5, R5, R4 ;  /* 0x000000040505723e */ /* 0x000fe200000000ff */
[----:B------:R-:W-:Y:S01]  /*3c80*/  FMUL.FTZ R2, R174, R2 ;  /* 0x00000002ae027220 */ /* 0x000fe20000410000 */
[----:B------:R-:W-:Y:S01]  /*3c90*/  F2FP.F16.F32.PACK_AB R20, R20, R16 ;  /* 0x000000101414723e */ /* 0x000fe200000000ff */
[C---:B------:R-:W-:Y:S01]  /*3ca0*/  FADD.FTZ R16, -R141.reuse, R6 ;  /* 0x000000068d107221 */ /* 0x040fe20000010100 */
[C---:B------:R-:W-:Y:S02]  /*3cb0*/  FADD.FTZ R17, -R141.reuse, R23 ;  /* 0x000000178d117221 */ /* 0x040fe40000010100 */
[----:B------:R-:W-:Y:S01]  /*3cc0*/  F2FP.F16.F32.PACK_AB R2, R2, R144 ;  /* 0x000000900202723e */ /* 0x000fe200000000ff */
[C---:B------:R-:W-:Y:S01]  /*3cd0*/  FADD.FTZ R32, -R142.reuse, R32 ;  /* 0x000000208e207221 */ /* 0x040fe20000010100 */
[----:B------:R-:W-:Y:S01]  /*3ce0*/  FADD.FTZ R4, -R142, R33 ;  /* 0x000000218e047221 */ /* 0x000fe20000010100 */
[----:B------:R-:W-:Y:S01]  /*3cf0*/  FMUL.FTZ R16, R246, R16 ;  /* 0x00000010f6107220 */ /* 0x000fe20000410000 */
[----:B------:R-:W-:Y:S01]  /*3d00*/  FADD.FTZ R33, -R141, R18 ;  /* 0x000000128d217221 */ /* 0x000fe20000010100 */
[----:B------:R-:W-:Y:S01]  /*3d10*/  FMUL.FTZ R6, R162, R32 ;  /* 0x00000020a2067220 */ /* 0x000fe20000410000 */
[----:B------:R-:W-:Y:S01]  /*3d20*/  FMUL.FTZ R4, R161, R4 ;  /* 0x00000004a1047220 */ /* 0x000fe20000410000 */
[----:B------:R-:W-:Y:S01]  /*3d30*/  FMUL.FTZ R32, R172, R19 ;  /* 0x00000013ac207220 */ /* 0x000fe20000410000 */
[C---:B------:R-:W-:Y:S01]  /*3d40*/  FADD.FTZ R21, -R141.reuse, R34 ;  /* 0x000000228d157221 */ /* 0x040fe20000010100 */
[----:B------:R-:W-:Y:S01]  /*3d50*/  FADD.FTZ R19, -R141, R35 ;  /* 0x000000238d137221 */ /* 0x000fe20000010100 */
[----:B------:R-:W-:Y:S01]  /*3d60*/  FMUL.FTZ R33, R173, R33 ;  /* 0x00000021ad217220 */ /* 0x000fe20000410000 */
[----:B------:R-:W-:Y:S01]  /*3d70*/  F2FP.F16.F32.PACK_AB R18, R4, R6 ;  /* 0x000000060412723e */ /* 0x000fe200000000ff */
[----:B------:R-:W-:Y:S01]  /*3d80*/  FMUL.FTZ R17, R169, R17 ;  /* 0x00000011a9117220 */ /* 0x000fe20000410000 */
[----:B------:R-:W-:Y:S01]  /*3d90*/  F2FP.F16.F32.PACK_AB R4, R7, R16 ;  /* 0x000000100704723e */ /* 0x000fe200000000ff */
[----:B------:R-:W-:Y:S01]  /*3da0*/  FADD.FTZ R16, -R141, R22 ;  /* 0x000000168d107221 */ /* 0x000fe20000010100 */
[----:B------:R-:W-:Y:S01]  /*3db0*/  FMUL.FTZ R21, R164, R21 ;  /* 0x00000015a4157220 */ /* 0x000fe20000410000 */
[----:B------:R-:W-:Y:S02]  /*3dc0*/  FMUL.FTZ R19, R163, R19 ;  /* 0x00000013a3137220 */ /* 0x000fe40000410000 */
[----:B------:R-:W-:Y:S01]  /*3dd0*/  FMUL.FTZ R16, R171, R16 ;  /* 0x00000010ab107220 */ /* 0x000fe20000410000 */
[----:B------:R-:W-:Y:S06]  /*3de0*/  @!P1 BRA `(.L_x_47) ;  /* 0x0000000000489947 */ /* 0x000fec0003800000 */
[----:B------:R-:W1:Y:S01]  /*3df0*/  LDC R6, c[0x0][0x240] ;  /* 0x00009000ff067b82 */ /* 0x000e620000000800 */
[----:B------:R-:W-:Y:S04]  /*3e00*/  ULOP3.LUT UR40, UR8, 0x1, URZ, 0xc0, !UPT ;  /* 0x0000000108287892 */ /* 0x000fe8000f8ec03f */
[----:B------:R-:W-:Y:S04]  /*3e10*/  UISETP.NE.U32.AND UP0, UPT, UR40, 0x1, UPT ;  /* 0x000000012800788c */ /* 0x000fe8000bf05070 */
[----:B------:R-:W-:Y:S06]  /*3e20*/  USEL UR40, UR21, 0x3000, !UP0 ;  /* 0x0000300015287887 */ /* 0x000fec000c000000 */
[----:B------:R-:W-:Y:S01]  /*3e30*/  IADD3 R241, R241, UR40, RZ ;  /* 0x00000028f1f17c10 */ /* 0x000fe2000fffe0ff */
[----:B------:R-:W-:Y:S02]  /*3e40*/  VIADD R225, R225, UR40 ;  /* 0x00000028e1e17c36 */ /* 0x000fe40008000000 */
[----:B-1----:R-:W-:Y:S05]  /*3e50*/  IMAD.U32 R6, R6, -0x40, RZ ;  /* 0xffffffc006067824 */ /* 0x002fea00078e00ff */
[C---:B------:R-:W-:Y:S04]  /*3e60*/  LEA R7, P0, R6.reuse, R244, 0x1 ;  /* 0x000000f406077211 */ /* 0x040fe800078008ff */
[----:B------:R-:W-:Y:S01]  /*3e70*/  LEA.HI.X.SX32 R6, R6, R245, 0x1, P0 ;  /* 0x000000f506067211 */ /* 0x000fe200000f0eff */
[----:B------:R-:W-:Y:S03]  /*3e80*/  IMAD.MOV.U32 R244, RZ, RZ, R7 ;  /* 0x000000fffff47224 */ /* 0x000fe600078e0007 */
[----:B------:R-:W-:Y:S05]  /*3e90*/  MOV R245, R6 ;  /* 0x0000000600f57202 */ /* 0x000fea0000000f00 */
[----:B------:R-:W-:Y:S01]  /*3ea0*/  @!PT LDS RZ, [RZ] ;  /* 0x00000000fffff984 */ /* 0x000fe20000000800 */
[----:B------:R-:W-:Y:S01]  /*3eb0*/  @!PT LDS RZ, [RZ] ;  /* 0x00000000fffff984 */ /* 0x000fe20000000800 */
[----:B------:R-:W-:Y:S01]  /*3ec0*/  @!PT LDS RZ, [RZ] ;  /* 0x00000000fffff984 */ /* 0x000fe20000000800 */
[----:B------:R1:W-:Y:S04]  /*3ed0*/  LDGSTS.E.BYPASS.LTC128B.128 [R241], desc[UR38][R244.64] ;  /* 0x00000000f4f17fae */ /* 0x0003e8000b901d66 */
[----:B------:R1:W-:Y:S04]  /*3ee0*/  LDGSTS.E.BYPASS.LTC128B.128 [R241+0x1000], desc[UR38][R244.64+0x40] ;  /* 0x01000040f4f17fae */ /* 0x0003e8000b901d66 */
[----:B------:R1:W-:Y:S04]  /*3ef0*/  LDGSTS.E.BYPASS.LTC128B.128 [R241+0x2000], desc[UR38][R244.64+0x80] ;  /* 0x02000080f4f17fae */ /* 0x0003e8000b901d66 */
[----:B------:R-:W0:Y:S02]  /*3f00*/  LDGDEPBAR ;  /* 0x00000000000079af */ /* 0x000e240000000000 */
.L_x_47:
[----:B------:R2:W-:Y:S01]  /*3f10*/  STS [R240+0xf000], R2 ;  /* 0x00f00002f0007388 */ /* 0x0005e20000000800 */
[C---:B-----5:R-:W-:Y:S01]  /*3f20*/  FADD.FTZ R8, -R140.reuse, R8 ;  /* 0x000000088c087221 */ /* 0x060fe20000010100 */
[----:B------:R-:W-:Y:S01]  /*3f30*/  FADD.FTZ R9, -R140, R9 ;  /* 0x000000098c097221 */ /* 0x000fe20000010100 */
[C---:B------:R-:W-:Y:S01]  /*3f40*/  FADD.FTZ R11, -R0.reuse, R11 ;  /* 0x0000000b000b7221 */ /* 0x040fe20000010100 */
[----:B------:R3:W-:Y:S01]  /*3f50*/  STS [R240+0xf400], R4 ;  /* 0x00f40004f0007388 */ /* 0x0007e20000000800 */
[----:B------:R-:W-:Y:S01]  /*3f60*/  FADD.FTZ R10, -R0, R10 ;  /* 0x0000000a000a7221 */ /* 0x000fe20000010100 */
[----:B------:R-:W-:Y:S01]  /*3f70*/  FMUL.FTZ R9, R156, R9 ;  /* 0x000000099c097220 */ /* 0x000fe20000410000 */
[----:B------:R-:W-:Y:S01]  /*3f80*/  FADD.FTZ R13, -R140, R13 ;  /* 0x0000000d8c0d7221 */ /* 0x000fe20000010100 */
[----:B------:R4:W-:Y:S01]  /*3f90*/  STS [R238+0xf000], R5 ;  /* 0x00f00005ee007388 */ /* 0x0009e20000000800 */
[----:B------:R-:W-:Y:S01]  /*3fa0*/  FMUL.FTZ R10, R160, R10 ;  /* 0x0000000aa00a7220 */ /* 0x000fe20000410000 */
[----:B------:R-:W-:Y:S01]  /*3fb0*/  FADD.FTZ R12, -R140, R12 ;  /* 0x0000000c8c0c7221 */ /* 0x000fe20000010100 */
[C---:B------:R-:W-:Y:S01]  /*3fc0*/  FADD.FTZ R14, -R0.reuse, R14 ;  /* 0x0000000e000e7221 */ /* 0x040fe20000010100 */
[----:B------:R-:W-:Y:S01]  /*3fd0*/  FADD.FTZ R15, -R0, R15 ;  /* 0x0000000f000f7221 */ /* 0x000fe20000010100 */
[----:B------:R-:W-:Y:S01]  /*3fe0*/  FMUL.FTZ R7, R153, R13 ;  /* 0x0000000d99077220 */ /* 0x000fe20000410000 */
[----:B------:R-:W-:Y:S01]  /*3ff0*/  FMUL.FTZ R12, R154, R12 ;  /* 0x0000000c9a0c7220 */ /* 0x000fe20000410000 */
[----:B------:R-:W-:Y:S01]  /*4000*/  FMUL.FTZ R14, R158, R14 ;  /* 0x0000000e9e0e7220 */ /* 0x000fe20000410000 */
[----:B------:R-:W-:Y:S01]  /*4010*/  FMUL.FTZ R15, R155, R15 ;  /* 0x0000000f9b0f7220 */ /* 0x000fe20000410000 */
[----:B------:R-:W-:Y:S01]  /*4020*/  FADD.FTZ R25, -R140, R25 ;  /* 0x000000198c197221 */ /* 0x000fe20000010100 */
[----:B------:R-:W-:Y:S01]  /*4030*/  FADD.FTZ R27, -R0, R27 ;  /* 0x0000001b001b7221 */ /* 0x000fe20000010100 */
[----:B------:R-:W-:Y:S01]  /*4040*/  F2FP.F16.F32.PACK_AB R7, R7, R12 ;  /* 0x0000000c0707723e */ /* 0x000fe200000000ff */
[----:B------:R-:W-:Y:S01]  /*4050*/  FADD.FTZ R24, -R140, R24 ;  /* 0x000000188c187221 */ /* 0x000fe20000010100 */
[C---:B------:R-:W-:Y:S01]  /*4060*/  FADD.FTZ R26, -R0.reuse, R26 ;  /* 0x0000001a001a7221 */ /* 0x040fe20000010100 */
[----:B------:R-:W-:Y:S01]  /*4070*/  F2FP.F16.F32.PACK_AB R17, R17, R16 ;  /* 0x000000101111723e */ /* 0x000fe200000000ff */
[C---:B------:R-:W-:Y:S01]  /*4080*/  FADD.FTZ R31, -R0.reuse, R31 ;  /* 0x0000001f001f7221 */ /* 0x040fe20000010100 */
[----:B------:R-:W-:Y:S01]  /*4090*/  FADD.FTZ R30, -R0, R30 ;  /* 0x0000001e001e7221 */ /* 0x000fe20000010100 */
[----:B--2---:R-:W-:Y:S01]  /*40a0*/  F2FP.F16.F32.PACK_AB R2, R32, R33 ;  /* 0x000000212002723e */ /* 0x004fe200000000ff */
[----:B------:R-:W-:Y:S01]  /*40b0*/  FADD.FTZ R29, -R140, R29 ;  /* 0x0000001d8c1d7221 */ /* 0x000fe20000010100 */
[----:B------:R-:W-:Y:S01]  /*40c0*/  FMUL.FTZ R24, R150, R24 ;  /* 0x0000001896187220 */ /* 0x000fe20000410000 */
[----:B------:R-:W-:Y:S01]  /*40d0*/  FMUL.FTZ R6, R149, R25 ;  /* 0x0000001995067220 */ /* 0x000fe20000410000 */
[----:B---3--:R-:W-:Y:S01]  /*40e0*/  FMUL.FTZ R4, R157, R8 ;  /* 0x000000089d047220 */ /* 0x008fe20000410000 */
[----:B------:R2:W-:Y:S01]  /*40f0*/  STS [R238+0xf400], R2 ;  /* 0x00f40002ee007388 */ /* 0x0005e20000000800 */
[----:B------:R-:W-:Y:S01]  /*4100*/  FMUL.FTZ R26, R152, R26 ;  /* 0x0000001a981a7220 */ /* 0x000fe20000410000 */
[----:B------:R-:W-:Y:S01]  /*4110*/  FMUL.FTZ R0, R151, R27 ;  /* 0x0000001b97007220 */ /* 0x000fe20000410000 */
[----:B------:R-:W-:Y:S01]  /*4120*/  FADD.FTZ R28, -R140, R28 ;  /* 0x0000001c8c1c7221 */ /* 0x000fe20000010100 */
[----:B------:R-:W-:Y:S01]  /*4130*/  F2FP.F16.F32.PACK_AB R16, R19, R21 ;  /* 0x000000151310723e */ /* 0x000fe200000000ff */
[----:B------:R-:W-:Y:S01]  /*4140*/  FMUL.FTZ R8, R147, R29 ;  /* 0x0000001d93087220 */ /* 0x000fe20000410000 */
[----:B------:R-:W-:Y:S01]  /*4150*/  FMUL.FTZ R30, R146, R30 ;  /* 0x0000001e921e7220 */ /* 0x000fe20000410000 */
[----:B------:R-:W-:Y:S01]  /*4160*/  FMUL.FTZ R28, R148, R28 ;  /* 0x0000001c941c7220 */ /* 0x000fe20000410000 */
[----:B----4-:R-:W-:Y:S01]  /*4170*/  FMUL.FTZ R5, R143, R31 ;  /* 0x0000001f8f057220 */ /* 0x010fe20000410000 */
[----:B------:R-:W-:Y:S01]  /*4180*/  F2FP.F16.F32.PACK_AB R6, R6, R24 ;  /* 0x000000180606723e */ /* 0x000fe200000000ff */
[----:B------:R-:W3:Y:S01]  /*4190*/  LDC R141, c[0x0][0x2dc] ;  /* 0x0000b700ff8d7b82 */ /* 0x000ee20000000800 */
[----:B------:R-:W-:Y:S02]  /*41a0*/  F2FP.F16.F32.PACK_AB R0, R0, R26 ;  /* 0x0000001a0000723e */ /* 0x000fe400000000ff */
[----:B------:R-:W-:Y:S02]  /*41b0*/  F2FP.F16.F32.PACK_AB R8, R8, R28 ;  /* 0x0000001c0808723e */ /* 0x000fe400000000ff */
[----:B------:R-:W-:Y:S02]  /*41c0*/  F2FP.F16.F32.PACK_AB R5, R5, R30 ;  /* 0x0000001e0505723e */ /* 0x000fe400000000ff */
[----:B--2---:R-:W-:Y:S01]  /*41d0*/  F2FP.F16.F32.PACK_AB R2, R9, R4 ;  /* 0x000000040902723e */ /* 0x004fe200000000ff */
[----:B------:R-:W-:Y:S04]  /*41e0*/  FMUL.FTZ R4, R159, R11 ;  /* 0x0000000b9f047220 */ /* 0x000fe80000410000 */
[----:B------:R2:W-:Y:S01]  /*41f0*/  STS [R240+0x10000], R2 ;  /* 0x01000002f0007388 */ /* 0x0005e20000000800 */
[----:B------:R-:W-:Y:S05]  /*4200*/  F2FP.F16.F32.PACK_AB R4, R4, R10 ;  /* 0x0000000a0404723e */ /* 0x000fea00000000ff */
[----:B------:R-:W-:Y:S04]  /*4210*/  STS [R240+0x10400], R4 ;  /* 0x01040004f0007388 */ /* 0x000fe80000000800 */
[----:B------:R-:W-:Y:S01]  /*4220*/  STS [R238+0x10000], R7 ;  /* 0x01000007ee007388 */ /* 0x000fe20000000800 */
[----:B--2---:R-:W-:Y:S05]  /*4230*/  F2FP.F16.F32.PACK_AB R2, R15, R14 ;  /* 0x0000000e0f02723e */ /* 0x004fea00000000ff */
[----:B------:R3:W-:Y:S04]  /*4240*/  STS [R238+0x10400], R2 ;  /* 0x01040002ee007388 */ /* 0x0007e80000000800 */
[----:B------:R-:W-:Y:S04]  /*4250*/  STS [R239+0xf000], R20 ;  /* 0x00f00014ef007388 */ /* 0x000fe80000000800 */
[----:B------:R-:W-:Y:S04]  /*4260*/  STS [R239+0xf400], R17 ;  /* 0x00f40011ef007388 */ /* 0x000fe80000000800 */
[----:B------:R-:W-:Y:S04]  /*4270*/  STS [R235+0xf000], R18 ;  /* 0x00f00012eb007388 */ /* 0x000fe80000000800 */
[----:B------:R-:W-:Y:S04]  /*4280*/  STS [R235+0xf400], R16 ;  /* 0x00f40010eb007388 */ /* 0x000fe80000000800 */
[----:B------:R-:W-:Y:S04]  /*4290*/  STS [R239+0x10000], R6 ;  /* 0x01000006ef007388 */ /* 0x000fe80000000800 */
[----:B------:R2:W-:Y:S01]  /*42a0*/  STS [R239+0x10400], R0 ;  /* 0x01040000ef007388 */ /* 0x0005e20000000800 */
[----:B---3--:R-:W-:Y:S03]  /*42b0*/  IMAD R2, R141, UR41, RZ ;  /* 0x000000298d027c24 */ /* 0x008fe6000f8e02ff */
[----:B------:R-:W-:Y:S02]  /*42c0*/  STS [R235+0x10000], R8 ;  /* 0x01000008eb007388 */ /* 0x000fe40000000800 */
[----:B------:R-:W-:Y:S02]  /*42d0*/  LEA R2, -R2, RZ, 0x6 ;  /* 0x000000ff02027211 */ /* 0x000fe400078e31ff */
[----:B------:R-:W-:Y:S01]  /*42e0*/  STS [R235+0x10400], R5 ;  /* 0x01040005eb007388 */ /* 0x000fe20000000800 */
[----:B------:R-:W-:Y:S01]  /*42f0*/  BAR.SYNC.DEFER_BLOCKING 0x0 ;  /* 0x0000000000007b1d */ /* 0x000fe20000010000 */
[C---:B------:R-:W-:Y:S04]  /*4300*/  LEA R236, P0, R2.reuse, R236, 0x2 ;  /* 0x000000ec02ec7211 */ /* 0x040fe800078010ff */
[----:B------:R-:W-:Y:S02]  /*4310*/  LEA.HI.X.SX32 R237, R2, R237, 0x2, P0 ;  /* 0x000000ed02ed7211 */ /* 0x000fe400000f16ff */
[----:B--2---:R-:W-:Y:S01]  /*4320*/  LEA R0, R233, UR5, 0x1 ;  /* 0x00000005e9007c11 */ /* 0x004fe2000f8e08ff */
[----:B------:R-:W-:Y:S04]  /*4330*/  LDSM.16.MT88.4 R4, [R3+0x13000] ;  /* 0x013000000304783b */ /* 0x000fe80000004200 */
[----:B------:R-:W2:Y:S04]  /*4340*/  LDSM.16.MT88.4 R8, [R0+0x6000] ;  /* 0x006000000008783b */ /* 0x000ea80000004200 */
[----:B------:R-:W3:Y:S04]  /*4350*/  LDSM.16.MT88.4 R12, [R3+0x15000] ;  /* 0x01500000030c783b */ /* 0x000ee80000004200 */
[----:B------:R-:W4:Y:S04]  /*4360*/  LDSM.16.MT88.4 R16, [R0+0x7000] ;  /* 0x007000000010783b */ /* 0x000f280000004200 */
[----:B------:R-:W1:Y:S04]  /*4370*/  LDSM.16.MT88.4 R20, [R0+0x8000] ;  /* 0x008000000014783b */ /* 0x000e680000004200 */
[----:B------:R-:W-:Y:S04]  /*4380*/  LDSM.16.MT88.4 R24, [R3+0x13800] ;  /* 0x013800000318783b */ /* 0x000fe80000004200 */
[----:B------:R-:W1:Y:S04]  /*4390*/  LDSM.16.MT88.4 R28, [R0+0x6400] ;  /* 0x00640000001c783b */ /* 0x000e680000004200 */
[----:B------:R-:W1:Y:S04]  /*43a0*/  LDSM.16.MT88.4 R32, [R3+0x15800] ;  /* 0x015800000320783b */ /* 0x000e680000004200 */
[----:B------:R-:W1:Y:S04]  /*43b0*/  LDSM.16.MT88.4 R132, [R0+0x7400] ;  /* 0x007400000084783b */ /* 0x000e680000004200 */
[----:B------:R-:W1:Y:S01]  /*43c0*/  LDSM.16.MT88.4 R136, [R0+0x8400] ;  /* 0x008400000088783b */ /* 0x000e620000004200 */
[-C--:B--2---:R-:W-:Y:S06]  /*43d0*/  HMMA.16816.F32 R36, R4, R8.reuse, R36 ;  /* 0x000000080424723c */ /* 0x084fec0000001824 */
        /* <DEDUP_REMOVED lines=9> */
[-C--:B-1----:R-:W-:Y:S06]  /*4470*/  HMMA.16816.F32 R68, R4, R20.reuse, R68 ;  /* 0x000000140444723c */ /* 0x082fec0000001844 */
        /* <DEDUP_REMOVED lines=51> */
[----:B------:R-:W2:Y:S01]  /*47b0*/  LDL R141, [R1] ;  /* 0x00000000018d7983 */ /* 0x000ea20000100800 */
[----:B------:R-:W1:Y:S01]  /*47c0*/  LDC R4, c[0x0][0x420] ;  /* 0x00010800ff047b82 */ /* 0x000e620000000800 */
[----:B--2---:R-:W-:Y:S01]  /*47d0*/  LEA R2, R141, UR5, 0x1 ;  /* 0x000000058d027c11 */ /* 0x004fe2000f8e08ff */
[----:B-1----:R-:W-:Y:S05]  /*47e0*/  IMAD.U32 R4, R4, -0x40, RZ ;  /* 0xffffffc004047824 */ /* 0x002fea00078e00ff */
[C---:B------:R-:W-:Y:S04]  /*47f0*/  LEA R5, P0, R4.reuse, R242, 0x1 ;  /* 0x000000f204057211 */ /* 0x040fe800078008ff */
[----:B------:R-:W-:Y:S01]  /*4800*/  LEA.HI.X.SX32 R4, R4, R243, 0x1, P0 ;  /* 0x000000f304047211 */ /* 0x000fe200000f0eff */
[----:B------:R-:W-:Y:S04]  /*4810*/  IMAD.MOV.U32 R242, RZ, RZ, R5 ;  /* 0x000000fffff27224 */ /* 0x000fe800078e0005 */
[----:B------:R-:W-:Y:S05]  /*4820*/  IMAD.MOV.U32 R243, RZ, RZ, R4 ;  /* 0x000000fffff37224 */ /* 0x000fea00078e0004 */
[----:B------:R-:W-:Y:S01]  /*4830*/  @!PT LDS RZ, [RZ] ;  /* 0x00000000fffff984 */ /* 0x000fe20000000800 */
[----:B------:R-:W-:Y:S01]  /*4840*/  @!PT LDS RZ, [RZ] ;  /* 0x00000000fffff984 */ /* 0x000fe20000000800 */
[----:B------:R-:W-:Y:S01]  /*4850*/  @!PT LDS RZ, [RZ] ;  /* 0x00000000fffff984 */ /* 0x000fe20000000800 */
[----:B------:R1:W-:Y:S04]  /*4860*/  LDGSTS.E.BYPASS.LTC128B.128 [R2+0x6000], desc[UR38][R242.64] ;  /* 0x06000000f2027fae */ /* 0x0003e8000b901d66 */
[----:B------:R1:W-:Y:S04]  /*4870*/  LDGSTS.E.BYPASS.LTC128B.128 [R2+0x7000], desc[UR38][R242.64+0x40] ;  /* 0x07000040f2027fae */ /* 0x0003e8000b901d66 */
[----:B------:R1:W-:Y:S04]  /*4880*/  LDGSTS.E.BYPASS.LTC128B.128 [R2+0x8000], desc[UR38][R242.64+0x80] ;  /* 0x08000080f2027fae */ /* 0x0003e8000b901d66 */
[----:B------:R-:W0:Y:S02]  /*4890*/  LDGDEPBAR ;  /* 0x00000000000079af */ /* 0x000e240000000000 */
.L_x_48:
[----:B------:R-:W2:Y:S01]  /*48a0*/  LDL R160, [R1+0xc] ;  /* 0x00000c0001a07983 */ /* 0x000ea20000100800 */
[----:B------:R-:W-:Y:S02]  /*48b0*/  ULOP3.LUT UR40, UR8, 0x1, URZ, 0xc0, !UPT ;  /* 0x0000000108287892 */ /* 0x000fe4000f8ec03f */
[----:B------:R-:W-:Y:S01]  /*48c0*/  UISETP.GT.AND UP2, UPT, UR8, UR6, UPT ;  /* 0x000000060800728c */ /* 0x000fe2000bf44270 */
[----:B-1----:R-:W3:Y:S01]  /*48d0*/  LDL R2, [R1+0x10] ;  /* 0x0000100001027983 */ /* 0x002ee20000100800 */
[----:B------:R-:W-:Y:S02]  /*48e0*/  UISETP.NE.U32.AND UP0, UPT, UR40, 0x1, UPT ;  /* 0x000000012800788c */ /* 0x000fe4000bf05070 */
[----:B------:R-:W-:Y:S01]  /*48f0*/  UIADD3 UR8, UR8, -0x1, URZ ;  /* 0xffffffff08087890 */ /* 0x000fe2000fffe03f */
[----:B------:R-:W-:Y:S04]  /*4900*/  LDSM.16.M88.4 R24, [R228] ;  /* 0x00000000e418783b */ /* 0x000fe80000000200 */
[----:B------:R-:W1:Y:S04]  /*4910*/  LDSM.16.MT88.4 R8, [R0+0x9000] ;  /* 0x009000000008783b */ /* 0x000e680000004200 */
[----:B------:R-:W4:Y:S04]  /*4920*/  LDSM.16.MT88.4 R16, [R0+0xb000] ;  /* 0x00b000000010783b */ /* 0x000f280000004200 */
[----:B------:R-:W4:Y:S04]  /*4930*/  LDSM.16.MT88.4 R28, [R0+0xd000] ;  /* 0x00d00000001c783b */ /* 0x000f280000004200 */
[----:B------:R-:W-:Y:S04]  /*4940*/  LDSM.16.M88.4 R32, [R229] ;  /* 0x00000000e520783b */ /* 0x000fe80000000200 */
[----:B------:R-:W4:Y:S04]  /*4950*/  LDSM.16.MT88.4 R132, [R0+0x9400] ;  /* 0x009400000084783b */ /* 0x000f280000004200 */
[----:B------:R-:W4:Y:S04]  /*4960*/  LDSM.16.MT88.4 R136, [R0+0xb400] ;  /* 0x00b400000088783b */ /* 0x000f280000004200 */
[----:B------:R-:W4:Y:S04]  /*4970*/  LDSM.16.MT88.4 R140, [R0+0xd400] ;  /* 0x00d40000008c783b */ /* 0x000f280000004200 */
[----:B------:R-:W-:Y:S04]  /*4980*/  LDSM.16.M88.4 R144, [R231] ;  /* 0x00000000e790783b */ /* 0x000fe80000000200 */
[----:B------:R-:W4:Y:S04]  /*4990*/  LDSM.16.MT88.4 R148, [R0+0x9800] ;  /* 0x009800000094783b */ /* 0x000f280000004200 */
[----:B------:R-:W-:Y:S01]  /*49a0*/  LDSM.16.M88.4 R152, [R230] ;  /* 0x00000000e698783b */ /* 0x000fe20000000200 */
[C---:B-1----:R-:W-:Y:S03]  /*49b0*/  HMMA.16816.F32 R4, R24.reuse, R8, RZ ;  /* 0x000000081804723c */ /* 0x042fe600000018ff */
[----:B------:R-:W-:Y:S03]  /*49c0*/  LDSM.16.MT88.4 R156, [R0+0x9c00] ;  /* 0x009c0000009c783b */ /* 0x000fe60000004200 */
[C---:B------:R-:W-:Y:S06]  /*49d0*/  HMMA.16816.F32 R8, R24.reuse, R10, RZ ;  /* 0x0000000a1808723c */ /* 0x040fec00000018ff */
[C---:B----4-:R-:W-:Y:S06]  /*49e0*/  HMMA.16816.F32 R12, R24.reuse, R16, RZ ;  /* 0x00000010180c723c */ /* 0x050fec00000018ff */
[C---:B------:R-:W-:Y:S06]  /*49f0*/  HMMA.16816.F32 R16, R24.reuse, R18, RZ ;  /* 0x000000121810723c */ /* 0x040fec00000018ff */
[C---:B------:R-:W-:Y:S06]  /*4a00*/  HMMA.16816.F32 R20, R24.reuse, R28, RZ ;  /* 0x0000001c1814723c */ /* 0x040fec00000018ff */
[----:B------:R-:W-:Y:S01]  /*4a10*/  HMMA.16816.F32 R24, R24, R30, RZ ;  /* 0x0000001e1818723c */ /* 0x000fe200000018ff */
[----:B------:R-:W1:Y:S05]  /*4a20*/  LDSM.16.MT88.4 R28, [R0+0xb800] ;  /* 0x00b80000001c783b */ /* 0x000e6a0000004200 */
[C---:B------:R-:W-:Y:S06]  /*4a30*/  HMMA.16816.F32 R4, R32.reuse, R132, R4 ;  /* 0x000000842004723c */ /* 0x040fec0000001804 */
[C---:B------:R-:W-:Y:S01]  /*4a40*/  HMMA.16816.F32 R8, R32.reuse, R134, R8 ;  /* 0x000000862008723c */ /* 0x040fe20000001808 */
[----:B------:R-:W4:Y:S05]  /*4a50*/  LDSM.16.MT88.4 R132, [R0+0xd800] ;  /* 0x00d800000084783b */ /* 0x000f2a0000004200 */
[C---:B------:R-:W-:Y:S06]  /*4a60*/  HMMA.16816.F32 R12, R32.reuse, R136, R12 ;  /* 0x00000088200c723c */ /* 0x040fec000000180c */
[C---:B------:R-:W-:Y:S01]  /*4a70*/  HMMA.16816.F32 R16, R32.reuse, R138, R16 ;  /* 0x0000008a2010723c */ /* 0x040fe20000001810 */
[----:B------:R-:W-:Y:S05]  /*4a80*/  LDSM.16.MT88.4 R136, [R0+0xdc00] ;  /* 0x00dc00000088783b */ /* 0x000fea0000004200 */
[C---:B------:R-:W-:Y:S06]  /*4a90*/  HMMA.16816.F32 R20, R32.reuse, R140, R20 ;  /* 0x0000008c2014723c */ /* 0x040fec0000001814 */
[----:B------:R-:W-:Y:S01]  /*4aa0*/  HMMA.16816.F32 R24, R32, R142, R24 ;  /* 0x0000008e2018723c */ /* 0x000fe20000001818 */
[----:B------:R-:W4:Y:S04]  /*4ab0*/  LDSM.16.MT88.4 R32, [R0+0xbc00] ;  /* 0x00bc00000020783b */ /* 0x000f280000004200 */
[----:B------:R-:W-:Y:S01]  /*4ac0*/  LDSM.16.M88.4 R140, [R228+0x2000] ;  /* 0x00200000e48c783b */ /* 0x000fe20000000200 */
[C---:B------:R-:W-:Y:S06]  /*4ad0*/  HMMA.16816.F32 R4, R144.reuse, R148, R4 ;  /* 0x000000949004723c */ /* 0x040fec0000001804 */
[C---:B------:R-:W-:Y:S01]  /*4ae0*/  HMMA.16816.F32 R8, R144.reuse, R150, R8 ;  /* 0x000000969008723c */ /* 0x040fe20000001808 */
[----:B------:R-:W4:Y:S05]  /*4af0*/  LDSM.16.MT88.4 R148, [R0+0xa000] ;  /* 0x00a000000094783b */ /* 0x000f2a0000004200 */
[C---:B-1----:R-:W-:Y:S06]  /*4b00*/  HMMA.16816.F32 R12, R144.reuse, R28, R12 ;  /* 0x0000001c900c723c */ /* 0x042fec000000180c */
[C---:B------:R-:W-:Y:S01]  /*4b10*/  HMMA.16816.F32 R16, R144.reuse, R30, R16 ;  /* 0x0000001e9010723c */ /* 0x040fe20000001810 */
[----:B------:R-:W1:Y:S05]  /*4b20*/  LDSM.16.MT88.4 R28, [R0+0xc000] ;  /* 0x00c00000001c783b */ /* 0x000e6a0000004200 */
[C---:B----4-:R-:W-:Y:S06]  /*4b30*/  HMMA.16816.F32 R20, R144.reuse, R132, R20 ;  /* 0x000000849014723c */ /* 0x050fec0000001814 */
[----:B------:R-:W-:Y:S01]  /*4b40*/  HMMA.16816.F32 R24, R144, R134, R24 ;  /* 0x000000869018723c */ /* 0x000fe20000001818 */
[----:B------:R-:W4:Y:S04]  /*4b50*/  LDSM.16.MT88.4 R132, [R0+0xe000] ;  /* 0x00e000000084783b */ /* 0x000f280000004200 */
[----:B------:R-:W-:Y:S01]  /*4b60*/  LDSM.16.M88.4 R144, [R229+0x2000] ;  /* 0x00200000e590783b */ /* 0x000fe20000000200 */
[C---:B------:R-:W-:Y:S06]  /*4b70*/  HMMA.16816.F32 R4, R152.reuse, R156, R4 ;  /* 0x0000009c9804723c */ /* 0x040fec0000001804 */
[C---:B------:R-:W-:Y:S01]  /*4b80*/  HMMA.16816.F32 R8, R152.reuse, R158, R8 ;  /* 0x0000009e9808723c */ /* 0x040fe20000001808 */
[----:B------:R-:W4:Y:S05]  /*4b90*/  LDSM.16.MT88.4 R156, [R0+0xa400] ;  /* 0x00a40000009c783b */ /* 0x000f2a0000004200 */
[C---:B------:R-:W-:Y:S06]  /*4ba0*/  HMMA.16816.F32 R12, R152.reuse, R32, R12 ;  /* 0x00000020980c723c */ /* 0x040fec000000180c */
[C---:B------:R-:W-:Y:S01]  /*4bb0*/  HMMA.16816.F32 R16, R152.reuse, R34, R16 ;  /* 0x000000229810723c */ /* 0x040fe20000001810 */
[----:B------:R-:W4:Y:S05]  /*4bc0*/  LDSM.16.MT88.4 R32, [R0+0xc400] ;  /* 0x00c400000020783b */ /* 0x000f2a0000004200 */
[C---:B------:R-:W-:Y:S06]  /*4bd0*/  HMMA.16816.F32 R20, R152.reuse, R136, R20 ;  /* 0x000000889814723c */ /* 0x040fec0000001814 */
[----:B------:R-:W-:Y:S01]  /*4be0*/  HMMA.16816.F32 R24, R152, R138, R24 ;  /* 0x0000008a9818723c */ /* 0x000fe20000001818 */
[----:B------:R-:W4:Y:S04]  /*4bf0*/  LDSM.16.MT88.4 R136, [R0+0xe400] ;  /* 0x00e400000088783b */ /* 0x000f280000004200 */
[----:B------:R-:W-:Y:S01]  /*4c00*/  LDSM.16.MT88.4 R152, [R0+0xa800] ;  /* 0x00a800000098783b */ /* 0x000fe20000004200 */
[C---:B------:R-:W-:Y:S06]  /*4c10*/  HMMA.16816.F32 R4, R140.reuse, R148, R4 ;  /* 0x000000948c04723c */ /* 0x040fec0000001804 */
[C---:B------:R-:W-:Y:S01]  /*4c20*/  HMMA.16816.F32 R8, R140.reuse, R150, R8 ;  /* 0x000000968c08723c */ /* 0x040fe20000001808 */
[----:B------:R-:W4:Y:S05]  /*4c30*/  LDSM.16.M88.4 R148, [R231+0x2000] ;  /* 0x00200000e794783b */ /* 0x000f2a0000000200 */
        /* <DEDUP_REMOVED lines=9> */
[----:B------:R-:W2:Y:S05]  /*4cd0*/  LDSM.16.MT88.4 R156, [R0+0xac00] ;  /* 0x00ac0000009c783b */ /* 0x000eaa0000004200 */
[C---:B------:R-:W-:Y:S06]  /*4ce0*/  HMMA.16816.F32 R12, R144.reuse, R32, R12 ;  /* 0x00000020900c723c */ /* 0x040fec000000180c */
[C---:B------:R-:W-:Y:S01]  /*4cf0*/  HMMA.16816.F32 R16, R144.reuse, R34, R16 ;  /* 0x000000229010723c */ /* 0x040fe20000001810 */
[----:B------:R-:W3:Y:S05]  /*4d00*/  LDSM.16.MT88.4 R32, [R0+0xcc00] ;  /* 0x00cc00000020783b */ /* 0x000eea0000004200 */
[C---:B------:R-:W-:Y:S06]  /*4d10*/  HMMA.16816.F32 R20, R144.reuse, R136, R20 ;  /* 0x000000889014723c */ /* 0x040fec0000001814 */
[----:B------:R-:W-:Y:S01]  /*4d20*/  HMMA.16816.F32 R24, R144, R138, R24 ;  /* 0x0000008a9018723c */ /* 0x000fe20000001818 */
[----:B------:R4:W3:Y:S04]  /*4d30*/  LDSM.16.MT88.4 R136, [R0+0xec00] ;  /* 0x00ec00000088783b */ /* 0x0008e80000004200 */
[----:B------:R-:W-:Y:S01]  /*4d40*/  LDSM.16.MT88.4 R144, [R224+0x1c00] ;  /* 0x001c0000e090783b */ /* 0x000fe20000004200 */
[C---:B------:R-:W-:Y:S06]  /*4d50*/  HMMA.16816.F32 R4, R148.reuse, R152, R4 ;  /* 0x000000989404723c */ /* 0x040fec0000001804 */
[C---:B------:R-:W-:Y:S06]  /*4d60*/  HMMA.16816.F32 R8, R148.reuse, R154, R8 ;  /* 0x0000009a9408723c */ /* 0x040fec0000001808 */
[C---:B-1----:R-:W-:Y:S06]  /*4d70*/  HMMA.16816.F32 R12, R148.reuse, R28, R12 ;  /* 0x0000001c940c723c */ /* 0x042fec000000180c */
[C---:B------:R-:W-:Y:S01]  /*4d80*/  HMMA.16816.F32 R16, R148.reuse, R30, R16 ;  /* 0x0000001e9410723c */ /* 0x040fe20000001810 */
[----:B----4-:R-:W-:Y:S05]  /*4d90*/  IMAD.U32 R0, RZ, RZ, UR50 ;  /* 0x00000032ff007e24 */ /* 0x010fea000f8e00ff */
[C---:B------:R-:W-:Y:S01]  /*4da0*/  HMMA.16816.F32 R20, R148.reuse, R132, R20 ;  /* 0x000000849414723c */ /* 0x040fe20000001814 */
[----:B------:R-:W-:Y:S04]  /*4db0*/  IMAD.U32 R30, RZ, RZ, UR48 ;  /* 0x00000030ff1e7e24 */ /* 0x000fe8000f8e00ff */
[----:B------:R-:W-:Y:S01]  /*4dc0*/  IMAD.U32 R31, RZ, RZ, UR49 ;  /* 0x00000031ff1f7e24 */ /* 0x000fe2000f8e00ff */
[----:B------:R-:W-:Y:S01]  /*4dd0*/  HMMA.16816.F32 R24, R148, R134, R24 ;  /* 0x000000869418723c */ /* 0x000fe20000001818 */
[----:B------:R-:W-:Y:S04]  /*4de0*/  LDSM.16.MT88.4 R132, [R224+0x1400] ;  /* 0x00140000e084783b */ /* 0x000fe80000004200 */
[----:B--2---:R-:W-:Y:S01]  /*4df0*/  @P1 IADD3 R28, P0, R160, UR10, RZ ;  /* 0x0000000aa01c1c10 */ /* 0x004fe2000ff1e0ff */
[C---:B------:R-:W-:Y:S01]  /*4e00*/  HMMA.16816.F32 R4, R140.reuse, R156, R4 ;  /* 0x0000009c8c04723c */ /* 0x040fe20000001804 */
[----:B------:R-:W-:Y:S04]  /*4e10*/  @UP3 UIADD3 UR10, UP1, UR10, -0x100, URZ ;  /* 0xffffff000a0a3890 */ /* 0x000fe8000ff3e03f */
[----:B---3--:R-:W-:Y:S01]  /*4e20*/  @P1 IADD3.X R29, R2, UR9, RZ, P0, !PT ;  /* 0x00000009021d1c10 */ /* 0x008fe200087fe4ff */
[C---:B------:R-:W-:Y:S01]  /*4e30*/  HMMA.16816.F32 R8, R140.reuse, R158, R8 ;  /* 0x0000009e8c08723c */ /* 0x040fe20000001808 */
[----:B------:R-:W-:Y:S01]  /*4e40*/  IMAD.U32 R2, RZ, RZ, UR48 ;  /* 0x00000030ff027e24 */ /* 0x000fe2000f8e00ff */
[----:B------:R-:W-:Y:S02]  /*4e50*/  @UP3 UIADD3.X UR9, UR9, -0x1, URZ, UP1, !UPT ;  /* 0xffffffff09093890 */ /* 0x000fe40008ffe43f */
[----:B------:R-:W5:Y:S01]  /*4e60*/  @P1 LDG.E R250, desc[UR38][R28.64] ;  /* 0x000000261cfa1981 */ /* 0x000f62000c1e1900 */
[-C--:B------:R-:W-:Y:S01]  /*4e70*/  LEA R30, P0, R30, R236.reuse, 0x2 ;  /* 0x000000ec1e1e7211 */ /* 0x080fe200078010ff */
[C---:B------:R-:W-:Y:S02]  /*4e80*/  HMMA.16816.F32 R12, R140.reuse, R32, R12 ;  /* 0x000000208c0c723c */ /* 0x040fe4000000180c */
[----:B------:R-:W5:Y:S04]  /*4e90*/  @P1 LDG.E R249, desc[UR38][R28.64+0x20] ;  /* 0x000020261cf91981 */ /* 0x000f68000c1e1900 */
[C---:B------:R-:W-:Y:S01]  /*4ea0*/  HMMA.16816.F32 R16, R140.reuse, R34, R16 ;  /* 0x000000228c10723c */ /* 0x040fe20000001810 */
[----:B------:R-:W5:Y:S01]  /*4eb0*/  @P1 LDG.E R248, desc[UR38][R28.64+0x80] ;  /* 0x000080261cf81981 */ /* 0x000f62000c1e1900 */
[----:B------:R-:W-:Y:S03]  /*4ec0*/  IMAD.U32 R32, RZ, RZ, UR49 ;  /* 0x00000031ff207e24 */ /* 0x000fe6000f8e00ff */
[----:B------:R1:W5:Y:S01]  /*4ed0*/  @P1 LDG.E R247, desc[UR38][R28.64+0xa0] ;  /* 0x0000a0261cf71981 */ /* 0x000362000c1e1900 */
[C---:B------:R-:W-:Y:S03]  /*4ee0*/  HMMA.16816.F32 R20, R140.reuse, R136, R20 ;  /* 0x000000888c14723c */ /* 0x040fe60000001814 */
[----:B------:R2:W-:Y:S02]  /*4ef0*/  REDG.E.ADD.F32.FTZ.RN.STRONG.GPU desc[UR38][R236.64], R4 ;  /* 0x00000004ec0079a6 */ /* 0x0005e4000c10f3a6 */
[-C--:B------:R-:W-:Y:S01]  /*4f00*/  LEA R32, P1, R32, R236.reuse, 0x2 ;  /* 0x000000ec20207211 */ /* 0x080fe200078210ff */
[----:B------:R-:W-:Y:S01]  /*4f10*/  HMMA.16816.F32 R24, R140, R138, R24 ;  /* 0x0000008a8c18723c */ /* 0x000fe20000001818 */
[----:B------:R-:W-:Y:S04]  /*4f20*/  LDSM.16.MT88.4 R136, [R224+0x2400] ;  /* 0x00240000e088783b */ /* 0x000fe80000004200 */
[-C--:B------:R-:W-:Y:S01]  /*4f30*/  LEA.HI.X.SX32 R33, R31, R237.reuse, 0x2, P1 ;  /* 0x000000ed1f217211 */ /* 0x080fe200008f16ff */
[----:B------:R-:W-:Y:S01]  /*4f40*/  LDSM.16.MT88.4 R140, [R224+0x1800] ;  /* 0x00180000e08c783b */ /* 0x000fe20000004200 */
[-C--:B------:R-:W-:Y:S01]  /*4f50*/  LEA.HI.X.SX32 R31, R2, R237.reuse, 0x2, P0 ;  /* 0x000000ed021f7211 */ /* 0x080fe200000f16ff */
[----:B------:R-:W-:Y:S03]  /*4f60*/  IMAD.U32 R2, RZ, RZ, UR45 ;  /* 0x0000002dff027e24 */ /* 0x000fe6000f8e00ff */
[----:B-1----:R-:W-:Y:S05]  /*4f70*/  IMAD.U32 R28, RZ, RZ, UR50 ;  /* 0x00000032ff1c7e24 */ /* 0x002fea000f8e00ff */
[-C--:B------:R-:W-:Y:S01]  /*4f80*/  LEA R28, P2, R28, R236.reuse, 0x2 ;  /* 0x000000ec1c1c7211 */ /* 0x080fe200078410ff */
[----:B--2---:R-:W-:Y:S03]  /*4f90*/  IMAD.U32 R4, RZ, RZ, UR44 ;  /* 0x0000002cff047e24 */ /* 0x004fe6000f8e00ff */
[-C--:B------:R-:W-:Y:S01]  /*4fa0*/  LEA.HI.X.SX32 R29, R0, R237.reuse, 0x2, P2 ;  /* 0x000000ed001d7211 */ /* 0x080fe200010f16ff */
[----:B------:R-:W-:Y:S04]  /*4fb0*/  IMAD.U32 R0, RZ, RZ, UR47 ;  /* 0x0000002fff007e24 */ /* 0x000fe8000f8e00ff */
[----:B------:R1:W-:Y:S04]  /*4fc0*/  REDG.E.ADD.F32.FTZ.RN.STRONG.GPU desc[UR38][R28.64], R5 ;  /* 0x000000051c0079a6 */ /* 0x0003e8000c10f3a6 */
[----:B------:R2:W-:Y:S04]  /*4fd0*/  REDG.E.ADD.F32.FTZ.RN.STRONG.GPU desc[UR38][R32.64], R6 ;  /* 0x00000006200079a6 */ /* 0x0005e8000c10f3a6 */
[----:B------:R3:W-:Y:S01]  /*4fe0*/  REDG.E.ADD.F32.FTZ.RN.STRONG.GPU desc[UR38][R30.64], R7 ;  /* 0x000000071e0079a6 */ /* 0x0007e2000c10f3a6 */
[----:B-1----:R-:W-:Y:S02]  /*4ff0*/  IMAD.U32 R5, RZ, RZ, UR46 ;  /* 0x0000002eff057e24 */ /* 0x002fe4000f8e00ff */
[----:B--2---:R-:W-:Y:S02]  /*5000*/  IMAD.U32 R32, RZ, RZ, UR47 ;  /* 0x0000002fff207e24 */ /* 0x004fe4000f8e00ff */
[----:B------:R-:W-:Y:S02]  /*5010*/  IMAD.U32 R6, RZ, RZ, UR45 ;  /* 0x0000002dff067e24 */ /* 0x000fe4000f8e00ff */
[----:B---3--:R-:W-:Y:S01]  /*5020*/  IMAD.U32 R30, RZ, RZ, UR46 ;  /* 0x0000002eff1e7e24 */ /* 0x008fe2000f8e00ff */
[-C--:B------:R-:W-:Y:S02]  /*5030*/  LEA R32, P0, R32, R236.reuse, 0x2 ;  /* 0x000000ec20207211 */ /* 0x080fe400078010ff */
[-C--:B------:R-:W-:Y:S02]  /*5040*/  LEA R6, P1, R6, R236.reuse, 0x2 ;  /* 0x000000ec06067211 */ /* 0x080fe400078210ff */
[-C--:B------:R-:W-:Y:S02]  /*5050*/  LEA R30, P2, R30, R236.reuse, 0x2 ;  /* 0x000000ec1e1e7211 */ /* 0x080fe400078410ff */
[-C--:B------:R-:W-:Y:S01]  /*5060*/  LEA.HI.X.SX32 R33, R0, R237.reuse, 0x2, P0 ;  /* 0x000000ed00217211 */ /* 0x080fe200000f16ff */
[----:B------:R-:W-:Y:S01]  /*5070*/  IMAD.U32 R0, RZ, RZ, UR44 ;  /* 0x0000002cff007e24 */ /* 0x000fe2000f8e00ff */
[-C--:B------:R-:W-:Y:S02]  /*5080*/  LEA.HI.X.SX32 R31, R5, R237.reuse, 0x2, P2 ;  /* 0x000000ed051f7211 */ /* 0x080fe400010f16ff */
[-C--:B------:R-:W-:Y:S01]  /*5090*/  LEA R4, P0, R4, R236.reuse, 0x2 ;  /* 0x000000ec04047211 */ /* 0x080fe200078010ff */
[----:B------:R1:W-:Y:S01]  /*50a0*/  REDG.E.ADD.F32.FTZ.RN.STRONG.GPU desc[UR38][R32.64], R8 ;  /* 0x00000008200079a6 */ /* 0x0003e2000c10f3a6 */
[-C--:B------:R-:W-:Y:S01]  /*50b0*/  LEA.HI.X.SX32 R7, R2, R237.reuse, 0x2, P1 ;  /* 0x000000ed02077211 */ /* 0x080fe200008f16ff */
[----:B------:R-:W-:Y:S01]  /*50c0*/  IMAD.U32 R2, RZ, RZ, UR31 ;  /* 0x0000001fff027e24 */ /* 0x000fe2000f8e00ff */
[-C--:B------:R-:W-:Y:S01]  /*50d0*/  LEA.HI.X.SX32 R5, R0, R237.reuse, 0x2, P0 ;  /* 0x000000ed00057211 */ /* 0x080fe200000f16ff */
[----:B------:R-:W-:Y:S01]  /*50e0*/  REDG.E.ADD.F32.FTZ.RN.STRONG.GPU desc[UR38][R30.64], R9 ;  /* 0x000000091e0079a6 */ /* 0x000fe2000c10f3a6 */
[----:B------:R-:W-:Y:S03]  /*50f0*/  IMAD.U32 R0, RZ, RZ, UR30 ;  /* 0x0000001eff007e24 */ /* 0x000fe6000f8e00ff */
[----:B------:R2:W-:Y:S04]  /*5100*/  REDG.E.ADD.F32.FTZ.RN.STRONG.GPU desc[UR38][R6.64], R10 ;  /* 0x0000000a060079a6 */ /* 0x0005e8000c10f3a6 */
[----:B------:R3:W-:Y:S04]  /*5110*/  REDG.E.ADD.F32.FTZ.RN.STRONG.GPU desc[UR38][R4.64], R11 ;  /* 0x0000000b040079a6 */ /* 0x0007e8000c10f3a6 */
[----:B------:R4:W-:Y:S04]  /*5120*/  REDG.E.ADD.F32.FTZ.RN.STRONG.GPU desc[UR38][R236.64+0x80], R12 ;  /* 0x0000800cec0079a6 */ /* 0x0009e8000c10f3a6 */
[----:B------:R-:W-:Y:S04]  /*5130*/  REDG.E.ADD.F32.FTZ.RN.STRONG.GPU desc[UR38][R28.64+0x80], R13 ;  /* 0x0000800d1c0079a6 */ /* 0x000fe8000c10f3a6 */
[----:B------:R-:W-:Y:S01]  /*5140*/  LDSM.16.MT88.4 R32, [R3+0x11800] ;  /* 0x011800000320783b */ /* 0x000fe20000004200 */
[----:B-1----:R-:W-:Y:S05]  /*5150*/  IMAD.U32 R8, RZ, RZ, UR34 ;  /* 0x00000022ff087e24 */ /* 0x002fea000f8e00ff */
[-C--:B------:R-:W-:Y:S01]  /*5160*/  LEA R8, P2, R8, R236.reuse, 0x2 ;  /* 0x000000ec08087211 */ /* 0x080fe200078410ff */
[----:B--2---:R-:W-:Y:S02]  /*5170*/  IMAD.U32 R6, RZ, RZ, UR31 ;  /* 0x0000001fff067e24 */ /* 0x004fe4000f8e00ff */
[----:B------:R-:W-:Y:S02]  /*5180*/  IMAD.U32 R10, RZ, RZ, UR23 ;  /* 0x00000017ff0a7e24 */ /* 0x000fe4000f8e00ff */
[----:B---3--:R-:W-:Y:S01]  /*5190*/  IMAD.U32 R5, RZ, RZ, UR34 ;  /* 0x00000022ff057e24 */ /* 0x008fe2000f8e00ff */
[-C--:B------:R-:W-:Y:S01]  /*51a0*/  LEA R6, P1, R6, R236.reuse, 0x2 ;  /* 0x000000ec06067211 */ /* 0x080fe200078210ff */
[----:B------:R-:W-:Y:S02]  /*51b0*/  IMAD.U32 R4, RZ, RZ, UR30 ;  /* 0x0000001eff047e24 */ /* 0x000fe4000f8e00ff */
[----:B----4-:R-:W-:Y:S01]  /*51c0*/  IMAD.U32 R12, RZ, RZ, UR28 ;  /* 0x0000001cff0c7e24 */ /* 0x010fe2000f8e00ff */
[-C--:B------:R-:W-:Y:S02]  /*51d0*/  LEA.HI.X.SX32 R9, R5, R237.reuse, 0x2, P2 ;  /* 0x000000ed05097211 */ /* 0x080fe400010f16ff */
[-C--:B------:R-:W-:Y:S02]  /*51e0*/  LEA R4, P0, R4, R236.reuse, 0x2 ;  /* 0x000000ec04047211 */ /* 0x080fe400078010ff */
[-C--:B------:R-:W-:Y:S01]  /*51f0*/  LEA.HI.X.SX32 R7, R2, R237.reuse, 0x2, P1 ;  /* 0x000000ed02077211 */ /* 0x080fe200008f16ff */
[----:B------:R1:W-:Y:S01]  /*5200*/  REDG.E.ADD.F32.FTZ.RN.STRONG.GPU desc[UR38][R8.64], R14 ;  /* 0x0000000e080079a6 */ /* 0x0003e2000c10f3a6 */
[-C--:B------:R-:W-:Y:S01]  /*5210*/  LEA.HI.X.SX32 R5, R0, R237.reuse, 0x2, P0 ;  /* 0x000000ed00057211 */ /* 0x080fe200000f16ff */
[----:B------:R-:W-:Y:S01]  /*5220*/  IMAD.U32 R2, RZ, RZ, UR23 ;  /* 0x00000017ff027e24 */ /* 0x000fe2000f8e00ff */
[-C--:B------:R-:W-:Y:S01]  /*5230*/  LEA R10, P2, R10, R236.reuse, 0x2 ;  /* 0x000000ec0a0a7211 */ /* 0x080fe200078410ff */
[----:B------:R2:W-:Y:S01]  /*5240*/  REDG.E.ADD.F32.FTZ.RN.STRONG.GPU desc[UR38][R6.64], R15 ;  /* 0x0000000f060079a6 */ /* 0x0005e2000c10f3a6 */
[----:B------:R-:W-:Y:S02]  /*5250*/  IMAD.U32 R0, RZ, RZ, UR11 ;  /* 0x0000000bff007e24 */ /* 0x000fe4000f8e00ff */
[-C--:B------:R-:W-:Y:S01]  /*5260*/  LEA.HI.X.SX32 R11, R2, R237.reuse, 0x2, P2 ;  /* 0x000000ed020b7211 */ /* 0x080fe200010f16ff */
[----:B------:R3:W-:Y:S01]  /*5270*/  REDG.E.ADD.F32.FTZ.RN.STRONG.GPU desc[UR38][R4.64], R16 ;  /* 0x00000010040079a6 */ /* 0x0007e2000c10f3a6 */
[----:B------:R-:W-:Y:S03]  /*5280*/  IMAD.U32 R2, RZ, RZ, UR29 ;  /* 0x0000001dff027e24 */ /* 0x000fe6000f8e00ff */
[----:B------:R4:W-:Y:S01]  /*5290*/  REDG.E.ADD.F32.FTZ.RN.STRONG.GPU desc[UR38][R10.64], R17 ;  /* 0x000000110a0079a6 */ /* 0x0009e2000c10f3a6 */
[----:B-1----:R-:W-:Y:S02]  /*52a0*/  IMAD.U32 R8, RZ, RZ, UR11 ;  /* 0x0000000bff087e24 */ /* 0x002fe4000f8e00ff */
[----:B--2---:R-:W-:Y:S03]  /*52b0*/  IMAD.U32 R6, RZ, RZ, UR4 ;  /* 0x00000004ff067e24 */ /* 0x004fe6000f8e00ff */
[-C--:B------:R-:W-:Y:S01]  /*52c0*/  LEA R8, P1, R8, R236.reuse, 0x2 ;  /* 0x000000ec08087211 */ /* 0x080fe200078210ff */
[----:B---3--:R-:W-:Y:S01]  /*52d0*/  IMAD.U32 R5, RZ, RZ, UR4 ;  /* 0x00000004ff057e24 */ /* 0x008fe2000f8e00ff */
[-C--:B------:R-:W-:Y:S01]  /*52e0*/  LEA R6, P0, R6, R236.reuse, 0x2 ;  /* 0x000000ec06067211 */ /* 0x080fe200078010ff */
[----:B------:R-:W-:Y:S01]  /*52f0*/  IMAD.U32 R4, RZ, RZ, UR29 ;  /* 0x0000001dff047e24 */ /* 0x000fe2000f8e00ff */
[-C--:B------:R-:W-:Y:S01]  /*5300*/  LEA.HI.X.SX32 R9, R0, R237.reuse, 0x2, P1 ;  /* 0x000000ed00097211 */ /* 0x080fe200008f16ff */
[----:B----4-:R-:W-:Y:S01]  /*5310*/  IMAD.U32 R10, RZ, RZ, UR27 ;  /* 0x0000001bff0a7e24 */ /* 0x010fe2000f8e00ff */
[-C--:B------:R-:W-:Y:S01]  /*5320*/  LEA.HI.X.SX32 R7, R5, R237.reuse, 0x2, P0 ;  /* 0x000000ed05077211 */ /* 0x080fe200000f16ff */
[----:B------:R-:W-:Y:S01]  /*5330*/  IMAD.U32 R0, RZ, RZ, UR24 ;  /* 0x00000018ff007e24 */ /* 0x000fe2000f8e00ff */
[-C--:B------:R-:W-:Y:S01]  /*5340*/  LEA R4, P1, R4, R236.reuse, 0x2 ;  /* 0x000000ec04047211 */ /* 0x080fe200078210ff */
[----:B------:R1:W-:Y:S01]  /*5350*/  REDG.E.ADD.F32.FTZ.RN.STRONG.GPU desc[UR38][R8.64], R18 ;  /* 0x00000012080079a6 */ /* 0x0003e2000c10f3a6 */
[-C--:B------:R-:W-:Y:S02]  /*5360*/  LEA R12, P0, R12, R236.reuse, 0x2 ;  /* 0x000000ec0c0c7211 */ /* 0x080fe400078010ff */
[-C--:B------:R-:W-:Y:S01]  /*5370*/  LEA.HI.X.SX32 R5, R2, R237.reuse, 0x2, P1 ;  /* 0x000000ed02057211 */ /* 0x080fe200008f16ff */
[----:B------:R2:W-:Y:S01]  /*5380*/  REDG.E.ADD.F32.FTZ.RN.STRONG.GPU desc[UR38][R6.64], R19 ;  /* 0x00000013060079a6 */ /* 0x0005e2000c10f3a6 */
[-C--:B------:R-:W-:Y:S01]  /*5390*/  LEA R10, P3, R10, R236.reuse, 0x2 ;  /* 0x000000ec0a0a7211 */ /* 0x080fe200078610ff */
[----:B------:R-:W-:Y:S02]  /*53a0*/  IMAD.U32 R2, RZ, RZ, UR25 ;  /* 0x00000019ff027e24 */ /* 0x000fe4000f8e00ff */
[----:B------:R-:W-:Y:S04]  /*53b0*/  REDG.E.ADD.F32.FTZ.RN.STRONG.GPU desc[UR38][R236.64+0x100], R20 ;  /* 0x00010014ec0079a6 */ /* 0x000fe8000c10f3a6 */
[----:B------:R-:W-:Y:S04]  /*53c0*/  REDG.E.ADD.F32.FTZ.RN.STRONG.GPU desc[UR38][R28.64+0x100], R21 ;  /* 0x000100151c0079a6 */ /* 0x000fe8000c10f3a6 */
[----:B------:R3:W-:Y:S04]  /*53d0*/  REDG.E.ADD.F32.FTZ.RN.STRONG.GPU desc[UR38][R4.64], R22 ;  /* 0x00000016040079a6 */ /* 0x0007e8000c10f3a6 */
[----:B------:R-:W-:Y:S04]  /*53e0*/  LDSM.16.MT88.4 R16, [R224+0x1000] ;  /* 0x00100000e010783b */ /* 0x000fe80000004200 */
[----:B------:R-:W-:Y:S01]  /*53f0*/  LDSM.16.MT88.4 R28, [R3+0xf800] ;  /* 0x00f80000031c783b */ /* 0x000fe20000004200 */
[----:B-1----:R-:W-:Y:S02]  /*5400*/  IMAD.U32 R9, RZ, RZ, UR28 ;  /* 0x0000001cff097e24 */ /* 0x002fe4000f8e00ff */
[----:B------:R-:W-:Y:S02]  /*5410*/  IMAD.U32 R8, RZ, RZ, UR26 ;  /* 0x0000001aff087e24 */ /* 0x000fe4000f8e00ff */
[----:B--2---:R-:W-:Y:S01]  /*5420*/  IMAD.U32 R7, RZ, RZ, UR27 ;  /* 0x0000001bff077e24 */ /* 0x004fe2000f8e00ff */
[-C--:B------:R-:W-:Y:S01]  /*5430*/  LEA.HI.X.SX32 R13, R9, R237.reuse, 0x2, P0 ;  /* 0x000000ed090d7211 */ /* 0x080fe200000f16ff */
[----:B------:R-:W-:Y:S01]  /*5440*/  IMAD.U32 R6, RZ, RZ, UR25 ;  /* 0x00000019ff067e24 */ /* 0x000fe2000f8e00ff */
[-C--:B------:R-:W-:Y:S02]  /*5450*/  LEA R8, P2, R8, R236.reuse, 0x2 ;  /* 0x000000ec08087211 */ /* 0x080fe400078410ff */
[-C--:B------:R-:W-:Y:S01]  /*5460*/  LEA.HI.X.SX32 R11, R7, R237.reuse, 0x2, P3 ;  /* 0x000000ed070b7211 */ /* 0x080fe200018f16ff */
[----:B------:R-:W-:Y:S01]  /*5470*/  REDG.E.ADD.F32.FTZ.RN.STRONG.GPU desc[UR38][R12.64], R23 ;  /* 0x000000170c0079a6 */ /* 0x000fe2000c10f3a6 */
[-C--:B------:R-:W-:Y:S03]  /*5480*/  LEA R6, P1, R6, R236.reuse, 0x2 ;  /* 0x000000ec06067211 */ /* 0x080fe600078210ff */
[----:B------:R-:W-:Y:S01]  /*5490*/  REDG.E.ADD.F32.FTZ.RN.STRONG.GPU desc[UR38][R10.64], R24 ;  /* 0x000000180a0079a6 */ /* 0x000fe2000c10f3a6 */
[-C--:B------:R-:W-:Y:S01]  /*54a0*/  LEA.HI.X.SX32 R7, R2, R237.reuse, 0x2, P1 ;  /* 0x000000ed02077211 */ /* 0x080fe200008f16ff */
[----:B---3--:R-:W-:Y:S01]  /*54b0*/  IMAD.U32 R5, RZ, RZ, UR26 ;  /* 0x0000001aff057e24 */ /* 0x008fe2000f8e00ff */
[----:B------:R-:W-:Y:S01]  /*54c0*/  PLOP3.LUT P1, PT, PT, PT, UP0, 0x80, 0x0 ;  /* 0x000000000000781c */ /* 0x000fe20003f2f008 */
[----:B------:R-:W-:Y:S01]  /*54d0*/  IMAD.U32 R4, RZ, RZ, UR24 ;  /* 0x00000018ff047e24 */ /* 0x000fe2000f8e00ff */
[----:B------:R-:W-:Y:S01]  /*54e0*/  LDSM.16.MT88.4 R12, [R3+0x11000] ;  /* 0x01100000030c783b */ /* 0x000fe20000004200 */
[----:B------:R-:W-:Y:S01]  /*54f0*/  @UP3 UIADD3 UR22, UP0, UR22, -0x100, URZ ;  /* 0xffffff0016163890 */ /* 0x000fe2000ff1e03f */
[-C--:B------:R-:W-:Y:S02]  /*5500*/  LEA.HI.X.SX32 R9, R5, R237.reuse, 0x2, P2 ;  /* 0x000000ed05097211 */ /* 0x080fe400010f16ff */
[----:B------:R-:W-:Y:S01]  /*5510*/  LEA R4, P0, R4, R236, 0x2 ;  /* 0x000000ec04047211 */ /* 0x000fe200078010ff */
[----:B------:R-:W-:Y:S01]  /*5520*/  LDSM.16.MT88.4 R20, [R224+0x2000] ;  /* 0x00200000e014783b */ /* 0x000fe20000004200 */
[----:B------:R-:W-:Y:S02]  /*5530*/  @UP3 UIADD3.X UR7, UR7, -0x1, URZ, UP0, !UPT ;  /* 0xffffffff07073890 */ /* 0x000fe400087fe43f */
[----:B------:R-:W-:Y:S01]  /*5540*/  LEA.HI.X.SX32 R5, R0, R237, 0x2, P0 ;  /* 0x000000ed00057211 */ /* 0x000fe200000f16ff */
[----:B------:R-:W-:Y:S01]  /*5550*/  REDG.E.ADD.F32.FTZ.RN.STRONG.GPU desc[UR38][R8.64], R25 ;  /* 0x00000019080079a6 */ /* 0x000fe2000c10f3a6 */
[----:B------:R-:W-:Y:S01]  /*5560*/  PLOP3.LUT P0, PT, PT, PT, UP2, 0x80, 0x0 ;  /* 0x000000000000781c */ /* 0x000fe20003f0f028 */
[C---:B------:R-:W-:Y:S02]  /*5570*/  VIADD R0, R224.reuse, 0xffffd000 ;  /* 0xffffd000e0007836 */ /* 0x040fe40000000000 */
[----:B------:R-:W-:Y:S01]  /*5580*/  REDG.E.ADD.F32.FTZ.RN.STRONG.GPU desc[UR38][R6.64], R26 ;  /* 0x0000001a060079a6 */ /* 0x000fe2000c10f3a6 */
[----:B------:R-:W-:Y:S03]  /*5590*/  @P1 VIADD R0, R224, 0x3000 ;  /* 0x00003000e0001836 */ /* 0x000fe60000000000 */
[----:B------:R-:W-:Y:S04]  /*55a0*/  REDG.E.ADD.F32.FTZ.RN.STRONG.GPU desc[UR38][R4.64], R27 ;  /* 0x0000001b040079a6 */ /* 0x000fe8000c10f3a6 */
[----:B------:R-:W-:Y:S04]  /*55b0*/  LDSM.16.MT88.4 R4, [R3+0xf000] ;  /* 0x00f000000304783b */ /* 0x000fe80000004200 */
[----:B------:R-:W1:Y:S04]  /*55c0*/  LDSM.16.MT88.4 R8, [R224] ;  /* 0x00000000e008783b */ /* 0x000e680000004200 */
[----:B------:R-:W2:Y:S01]  /*55d0*/  LDSM.16.MT88.4 R24, [R224+0x400] ;  /* 0x00040000e018783b */ /* 0x000ea20000004200 */
[-C--:B-1----:R-:W-:Y:S06]  /*55e0*/  HMMA.16816.F32 R84, R4, R8.reuse, R84 ;  /* 0x000000080454723c */ /* 0x082fec0000001854 */
        /* <DEDUP_REMOVED lines=12> */
[----:B------:R-:W1:Y:S05]  /*56b0*/  LDSM.16.MT88.4 R12, [R224+0x800] ;  /* 0x00080000e00c783b */ /* 0x000e6a0000004200 */
[----:B------:R-:W-:Y:S01]  /*56c0*/  HMMA.16816.F32 R128, R4, R22, R128 ;  /* 0x000000160480723c */ /* 0x000fe20000001880 */
[----:B------:R-:W3:Y:S04]  /*56d0*/  LDSM.16.MT88.4 R4, [R224+0x2800] ;  /* 0x00280000e004783b */ /* 0x000ee80000004200 */
[----:B------:R-:W-:Y:S01]  /*56e0*/  LDSM.16.MT88.4 R20, [R3+0x10800] ;  /* 0x010800000314783b */ /* 0x000fe20000004200 */
[-C--:B--2---:R-:W-:Y:S06]  /*56f0*/  HMMA.16816.F32 R84, R28, R24.reuse, R84 ;  /* 0x000000181c54723c */ /* 0x084fec0000001854 */
[C---:B------:R-:W-:Y:S06]  /*5700*/  HMMA.16816.F32 R88, R32.reuse, R24, R88 ;  /* 0x000000182058723c */ /* 0x040fec0000001858 */
[-C--:B------:R-:W-:Y:S06]  /*5710*/  HMMA.16816.F32 R92, R32, R26.reuse, R92 ;  /* 0x0000001a205c723c */ /* 0x080fec000000185c */
[C---:B------:R-:W-:Y:S01]  /*5720*/  HMMA.16816.F32 R96, R28.reuse, R26, R96 ;  /* 0x0000001a1c60723c */ /* 0x040fe20000001860 */
[----:B------:R-:W2:Y:S05]  /*5730*/  LDSM.16.MT88.4 R24, [R224+0xc00] ;  /* 0x000c0000e018783b */ /* 0x000eaa0000004200 */
[-C--:B------:R-:W-:Y:S06]  /*5740*/  HMMA.16816.F32 R100, R28, R132.reuse, R100 ;  /* 0x000000841c64723c */ /* 0x080fec0000001864 */
[C---:B------:R-:W-:Y:S06]  /*5750*/  HMMA.16816.F32 R104, R32.reuse, R132, R104 ;  /* 0x000000842068723c */ /* 0x040fec0000001868 */
[-C--:B------:R-:W-:Y:S06]  /*5760*/  HMMA.16816.F32 R108, R32, R134.reuse, R108 ;  /* 0x00000086206c723c */ /* 0x080fec000000186c */
[C---:B------:R-:W-:Y:S01]  /*5770*/  HMMA.16816.F32 R112, R28.reuse, R134, R112 ;  /* 0x000000861c70723c */ /* 0x040fe20000001870 */
[----:B------:R-:W4:Y:S05]  /*5780*/  LDSM.16.MT88.4 R132, [R3+0x12800] ;  /* 0x012800000384783b */ /* 0x000f2a0000004200 */
[-C--:B------:R-:W-:Y:S06]  /*5790*/  HMMA.16816.F32 R116, R28, R136.reuse, R116 ;  /* 0x000000881c74723c */ /* 0x080fec0000001874 */
[C---:B------:R-:W-:Y:S06]  /*57a0*/  HMMA.16816.F32 R120, R32.reuse, R136, R120 ;  /* 0x000000882078723c */ /* 0x040fec0000001878 */
[-C--:B------:R-:W-:Y:S01]  /*57b0*/  HMMA.16816.F32 R124, R32, R138.reuse, R124 ;  /* 0x0000008a207c723c */ /* 0x080fe2000000187c */
[----:B------:R3:W4:Y:S05]  /*57c0*/  LDSM.16.MT88.4 R32, [R224+0x2c00] ;  /* 0x002c0000e020783b */ /* 0x00072a0000004200 */
[----:B------:R-:W-:Y:S06]  /*57d0*/  HMMA.16816.F32 R128, R28, R138, R128 ;  /* 0x0000008a1c80723c */ /* 0x000fec0000001880 */
[-C--:B-1----:R-:W-:Y:S06]  /*57e0*/  HMMA.16816.F32 R84, R8, R12.reuse, R84 ;  /* 0x0000000c0854723c */ /* 0x082fec0000001854 */
[C---:B------:R-:W-:Y:S06]  /*57f0*/  HMMA.16816.F32 R88, R16.reuse, R12, R88 ;  /* 0x0000000c1058723c */ /* 0x040fec0000001858 */
[-C--:B------:R-:W-:Y:S05]  /*5800*/  HMMA.16816.F32 R92, R16, R14.reuse, R92 ;  /* 0x0000000e105c723c */ /* 0x080fea000000185c */
[----:B---3--:R-:W-:Y:S01]  /*5810*/  IMAD.MOV.U32 R224, RZ, RZ, R0 ;  /* 0x000000ffffe07224 */ /* 0x008fe200078e0000 */
        /* <DEDUP_REMOVED lines=8> */
[----:B------:R-:W-:Y:S06]  /*58a0*/  HMMA.16816.F32 R128, R8, R6, R128 ;  /* 0x000000060880723c */ /* 0x000fec0000001880 */
[-C--:B--2---:R-:W-:Y:S06]  /*58b0*/  HMMA.16816.F32 R84, R20, R24.reuse, R84 ;  /* 0x000000181454723c */ /* 0x084fec0000001854 */
[C---:B----4-:R-:W-:Y:S06]  /*58c0*/  HMMA.16816.F32 R88, R132.reuse, R24, R88 ;  /* 0x000000188458723c */ /* 0x050fec0000001858 */
        /* <DEDUP_REMOVED lines=13> */
.L_x_46:
[----:B------:R-:W2:Y:S01]  /*59a0*/  LDL.64 R28, [R1+0x20] ;  /* 0x00002000011c7983 */ /* 0x000ea20000100a00 */
[----:B------:R-:W-:-:S03]  /*59b0*/  ULDC UR4, c[0x0][0x390] ;  /* 0x0000e40000047ab9 */ /* 0x000fc60000000800 */
[----:B------:R-:W3:Y:S01]  /*59c0*/  LDL R26, [R1] ;  /* 0x00000000011a7983 */ /* 0x000ee20000100800 */
        /* <DEDUP_REMOVED lines=18> */
[----:B------:R-:W-:-:S02]  /*5af0*/  F2FP.F16.F32.PACK_AB R24, R24, R86 ;  /* 0x000000561818723e */ /* 0x000fc400000000ff */
[----:B------:R-:W-:Y:S02]  /*5b00*/  F2FP.F16.F32.PACK_AB R21, R21, R96 ;  /* 0x000000601515723e */ /* 0x000fe400000000ff */
[----:B------:R-:W-:Y:S01]  /*5b10*/  F2FP.F16.F32.PACK_AB R20, R20, R98 ;  /* 0x000000621414723e */ /* 0x000fe200000000ff */
[----:B------:R-:W-:Y:S01]  /*5b20*/  ULDC.64 UR6, c[0x0][0x3f0] ;  /* 0x0000fc0000067ab9 */ /* 0x000fe20000000a00 */
[----:B------:R-:W-:Y:S02]  /*5b30*/  F2FP.F16.F32.PACK_AB R23, R23, R88 ;  /* 0x000000581717723e */ /* 0x000fe400000000ff */
[----:B------:R-:W-:Y:S01]  /*5b40*/  F2FP.F16.F32.PACK_AB R22, R22, R90 ;  /* 0x0000005a1616723e */ /* 0x000fe200000000ff */
[----:B------:R-:W-:Y:S01]  /*5b50*/  FMUL.FTZ R100, R100, UR4 ;  /* 0x0000000464647c20 */ /* 0x000fe20008410000 */
[----:B------:R-:W-:Y:S01]  /*5b60*/  F2FP.F16.F32.PACK_AB R19, R19, R92 ;  /* 0x0000005c1313723e */ /* 0x000fe200000000ff */
[----:B------:R-:W-:Y:S01]  /*5b70*/  FMUL.FTZ R17, R101, UR4 ;  /* 0x0000000465117c20 */ /* 0x000fe20008410000 */
[----:B------:R-:W-:Y:S01]  /*5b80*/  F2FP.F16.F32.PACK_AB R18, R18, R94 ;  /* 0x0000005e1212723e */ /* 0x000fe200000000ff */
        /* <DEDUP_REMOVED lines=10> */
[----:B------:R-:W-:Y:S01]  /*5c30*/  STS [R251], R25 ;  /* 0x00000019fb007388 */ /* 0x000fe20000000800 */
[----:B------:R-:W-:Y:S01]  /*5c40*/  FMUL.FTZ R108, R108, UR4 ;  /* 0x000000046c6c7c20 */ /* 0x000fe20008410000 */
[----:B------:R-:W-:-:S02]  /*5c50*/  FMUL.FTZ R11, R109, UR4 ;  /* 0x000000046d0b7c20 */ /* 0x000fc40008410000 */
[----:B------:R-:W-:Y:S01]  /*5c60*/  STS [R251+0x200], R24 ;  /* 0x00020018fb007388 */ /* 0x000fe20000000800 */
[----:B------:R-:W-:Y:S01]  /*5c70*/  FMUL.FTZ R110, R110, UR4 ;  /* 0x000000046e6e7c20 */ /* 0x000fe20008410000 */
[----:B------:R-:W-:Y:S02]  /*5c80*/  FMUL.FTZ R10, R111, UR4 ;  /* 0x000000046f0a7c20 */ /* 0x000fe40008410000 */
[----:B------:R-:W-:Y:S01]  /*5c90*/  STS [R252], R21 ;  /* 0x00000015fc007388 */ /* 0x000fe20000000800 */
[----:B------:R-:W-:Y:S01]  /*5ca0*/  FMUL.FTZ R116, R116, UR4 ;  /* 0x0000000474747c20 */ /* 0x000fe20008410000 */
[----:B------:R-:W-:Y:S02]  /*5cb0*/  FMUL.FTZ R9, R117, UR4 ;  /* 0x0000000475097c20 */ /* 0x000fe40008410000 */
[----:B------:R-:W-:Y:S01]  /*5cc0*/  STS [R252+0x200], R20 ;  /* 0x00020014fc007388 */ /* 0x000fe20000000800 */
[----:B------:R-:W-:Y:S01]  /*5cd0*/  FMUL.FTZ R118, R118, UR4 ;  /* 0x0000000476767c20 */ /* 0x000fe20008410000 */
[----:B------:R-:W-:-:S02]  /*5ce0*/  FMUL.FTZ R8, R119, UR4 ;  /* 0x0000000477087c20 */ /* 0x000fc40008410000 */
[----:B------:R-:W-:Y:S01]  /*5cf0*/  STS [R251+0x1000], R23 ;  /* 0x00100017fb007388 */ /* 0x000fe20000000800 */
[----:B------:R-:W-:-:S03]  /*5d00*/  F2FP.F16.F32.PACK_AB R17, R17, R100 ;  /* 0x000000641111723e */ /* 0x000fc600000000ff */
[----:B------:R-:W-:Y:S01]  /*5d10*/  STS [R251+0x1200], R22 ;  /* 0x00120016fb007388 */ /* 0x000fe20000000800 */
[----:B------:R-:W-:-:S03]  /*5d20*/  F2FP.F16.F32.PACK_AB R16, R16, R102 ;  /* 0x000000661010723e */ /* 0x000fc600000000ff */
[----:B------:R-:W-:Y:S01]  /*5d30*/  STS [R252+0x1000], R19 ;  /* 0x00100013fc007388 */ /* 0x000fe20000000800 */
[----:B------:R-:W-:-:S03]  /*5d40*/  F2FP.F16.F32.PACK_AB R13, R13, R112 ;  /* 0x000000700d0d723e */ /* 0x000fc600000000ff */
[----:B------:R1:W-:Y:S01]  /*5d50*/  STS [R252+0x1200], R18 ;  /* 0x00120012fc007388 */ /* 0x0003e20000000800 */
[----:B------:R-:W-:Y:S02]  /*5d60*/  F2FP.F16.F32.PACK_AB R12, R12, R114 ;  /* 0x000000720c0c723e */ /* 0x000fe400000000ff */
[----:B------:R-:W-:Y:S02]  /*5d70*/  F2FP.F16.F32.PACK_AB R15, R15, R104 ;  /* 0x000000680f0f723e */ /* 0x000fe400000000ff */
[----:B------:R-:W-:Y:S02]  /*5d80*/  F2FP.F16.F32.PACK_AB R14, R14, R106 ;  /* 0x0000006a0e0e723e */ /* 0x000fe400000000ff */
[----:B------:R-:W-:Y:S02]  /*5d90*/  F2FP.F16.F32.PACK_AB R11, R11, R108 ;  /* 0x0000006c0b0b723e */ /* 0x000fe400000000ff */
[----:B------:R-:W-:Y:S01]  /*5da0*/  F2FP.F16.F32.PACK_AB R10, R10, R110 ;  /* 0x0000006e0a0a723e */ /* 0x000fe200000000ff */
[----:B------:R-:W-:Y:S01]  /*5db0*/  STS [R251+0x2000], R17 ;  /* 0x00200011fb007388 */ /* 0x000fe20000000800 */
[----:B------:R-:W-:-:S02]  /*5dc0*/  F2FP.F16.F32.PACK_AB R9, R9, R116 ;  /* 0x000000740909723e */ /* 0x000fc400000000ff */
[----:B------:R-:W-:Y:S01]  /*5dd0*/  F2FP.F16.F32.PACK_AB R8, R8, R118 ;  /* 0x000000760808723e */ /* 0x000fe200000000ff */
[----:B------:R4:W-:Y:S01]  /*5de0*/  STS [R251+0x2200], R16 ;  /* 0x00220010fb007388 */ /* 0x0009e20000000800 */
[----:B------:R-:W-:-:S03]  /*5df0*/  FMUL.FTZ R128, R128, UR4 ;  /* 0x0000000480807c20 */ /* 0x000fc60008410000 */
[----:B------:R-:W-:Y:S01]  /*5e00*/  STS [R252+0x2000], R13 ;  /* 0x0020000dfc007388 */ /* 0x000fe20000000800 */
[----:B-1----:R-:W1:Y:S03]  /*5e10*/  LDC.64 R18, c[0x0][0x450] ;  /* 0x00011400ff127b82 */ /* 0x002e660000000a00 */
[----:B------:R4:W-:Y:S01]  /*5e20*/  STS [R252+0x2200], R12 ;  /* 0x0022000cfc007388 */ /* 0x0009e20000000800 */
[----:B------:R-:W-:Y:S01]  /*5e30*/  FMUL.FTZ R5, R129, UR4 ;  /* 0x0000000481057c20 */ /* 0x000fe20008410000 */
[----:B------:R-:W-:Y:S02]  /*5e40*/  FMUL.FTZ R130, R130, UR4 ;  /* 0x0000000482827c20 */ /* 0x000fe40008410000 */
[----:B------:R-:W-:Y:S01]  /*5e50*/  STS [R251+0x3000], R15 ;  /* 0x0030000ffb007388 */ /* 0x000fe20000000800 */
[----:B------:R-:W-:-:S03]  /*5e60*/  FMUL.FTZ R4, R131, UR4 ;  /* 0x0000000483047c20 */ /* 0x000fc60008410000 */
[----:B------:R-:W-:Y:S01]  /*5e70*/  STS [R251+0x3200], R14 ;  /* 0x0032000efb007388 */ /* 0x000fe20000000800 */
[----:B------:R-:W-:Y:S01]  /*5e80*/  FMUL.FTZ R120, R120, UR4 ;  /* 0x0000000478787c20 */ /* 0x000fe20008410000 */
[----:B------:R-:W-:Y:S02]  /*5e90*/  FMUL.FTZ R7, R121, UR4 ;  /* 0x0000000479077c20 */ /* 0x000fe40008410000 */
[----:B------:R-:W-:Y:S01]  /*5ea0*/  STS [R252+0x3000], R11 ;  /* 0x0030000bfc007388 */ /* 0x000fe20000000800 */
[----:B------:R-:W-:Y:S01]  /*5eb0*/  FMUL.FTZ R122, R122, UR4 ;  /* 0x000000047a7a7c20 */ /* 0x000fe20008410000 */
[----:B------:R-:W-:Y:S01]  /*5ec0*/  FMUL.FTZ R6, R123, UR4 ;  /* 0x000000047b067c20 */ /* 0x000fe20008410000 */
[----:B------:R-:W-:Y:S01]  /*5ed0*/  FMUL.FTZ R124, R124, UR4 ;  /* 0x000000047c7c7c20 */ /* 0x000fe20008410000 */
[----:B------:R1:W-:Y:S01]  /*5ee0*/  STS [R252+0x3200], R10 ;  /* 0x0032000afc007388 */ /* 0x0003e20000000800 */
[----:B------:R-:W-:Y:S01]  /*5ef0*/  FMUL.FTZ R2, R125, UR4 ;  /* 0x000000047d027c20 */ /* 0x000fe20008410000 */
[----:B------:R-:W-:Y:S01]  /*5f00*/  FMUL.FTZ R126, R126, UR4 ;  /* 0x000000047e7e7c20 */ /* 0x000fe20008410000 */
[----:B------:R-:W-:Y:S01]  /*5f10*/  FMUL.FTZ R0, R127, UR4 ;  /* 0x000000047f007c20 */ /* 0x000fe20008410000 */
[----:B------:R-:W-:Y:S01]  /*5f20*/  STS [R251+0x4000], R9 ;  /* 0x00400009fb007388 */ /* 0x000fe20000000800 */
[----:B----4-:R-:W4:Y:S03]  /*5f30*/  LDC.64 R16, c[0x0][0x458] ;  /* 0x00011600ff107b82 */ /* 0x010f260000000a00 */
[----:B------:R1:W-:Y:S01]  /*5f40*/  STS [R251+0x4200], R8 ;  /* 0x00420008fb007388 */ /* 0x0003e20000000800 */
[----:B------:R-:W-:-:S02]  /*5f50*/  F2FP.F16.F32.PACK_AB R5, R5, R128 ;  /* 0x000000800505723e */ /* 0x000fc400000000ff */
[----:B------:R-:W-:Y:S02]  /*5f60*/  F2FP.F16.F32.PACK_AB R4, R4, R130 ;  /* 0x000000820404723e */ /* 0x000fe400000000ff */
[----:B------:R-:W-:Y:S01]  /*5f70*/  F2FP.F16.F32.PACK_AB R7, R7, R120 ;  /* 0x000000780707723e */ /* 0x000fe200000000ff */
[----:B------:R-:W3:Y:S01]  /*5f80*/  LDC.64 R12, c[0x0][0x470] ;  /* 0x00011c00ff0c7b82 */ /* 0x000ee20000000a00 */
[----:B------:R-:W-:Y:S02]  /*5f90*/  F2FP.F16.F32.PACK_AB R6, R6, R122 ;  /* 0x0000007a0606723e */ /* 0x000fe400000000ff */
[----:B------:R-:W-:Y:S02]  /*5fa0*/  F2FP.F16.F32.PACK_AB R2, R2, R124 ;  /* 0x0000007c0202723e */ /* 0x000fe400000000ff */
[----:B------:R-:W-:Y:S02]  /*5fb0*/  F2FP.F16.F32.PACK_AB R0, R0, R126 ;  /* 0x0000007e0000723e */ /* 0x000fe400000000ff */
[----:B------:R-:W-:-:S02]  /*5fc0*/  F2FP.F16.F32.PACK_AB R36, R37, R36 ;  /* 0x000000242524723e */ /* 0x000fc400000000ff */
[----:B------:R-:W-:Y:S01]  /*5fd0*/  F2FP.F16.F32.PACK_AB R38, R39, R38 ;  /* 0x000000262726723e */ /* 0x000fe200000000ff */
[----:B------:R-:W-:Y:S01]  /*5fe0*/  STS [R252+0x4000], R5 ;  /* 0x00400005fc007388 */ /* 0x000fe20000000800 */
[----:B------:R-:W-:Y:S01]  /*5ff0*/  F2FP.F16.F32.PACK_AB R48, R49, R48 ;  /* 0x000000303130723e */ /* 0x000fe200000000ff */
[----:B-1----:R-:W1:Y:S08]  /*6000*/  LDC.64 R10, c[0x0][0x468] ;  /* 0x00011a00ff0a7b82 */ /* 0x002e700000000a00 */
[----:B------:R-:W4:Y:S01]  /*6010*/  LDC.64 R8, c[0x0][0x438] ;  /* 0x00010e00ff087b82 */ /* 0x000f220000000a00 */
[----:B------:R-:W-:Y:S01]  /*6020*/  F2FP.F16.F32.PACK_AB R50, R51, R50 ;  /* 0x000000323332723e */ /* 0x000fe200000000ff */
[----:B------:R-:W-:Y:S01]  /*6030*/  STS [R252+0x4200], R4 ;  /* 0x00420004fc007388 */ /* 0x000fe20000000800 */
[----:B------:R-:W-:-:S02]  /*6040*/  F2FP.F16.F32.PACK_AB R40, R41, R40 ;  /* 0x000000282928723e */ /* 0x000fc400000000ff */
[----:B------:R-:W-:Y:S01]  /*6050*/  F2FP.F16.F32.PACK_AB R42, R43, R42 ;  /* 0x0000002a2b2a723e */ /* 0x000fe200000000ff */
[----:B------:R-:W-:Y:S01]  /*6060*/  STS [R251+0x5000], R7 ;  /* 0x00500007fb007388 */ /* 0x000fe20000000800 */
[----:B------:R-:W-:Y:S01]  /*6070*/  F2FP.F16.F32.PACK_AB R44, R45, R44 ;  /* 0x0000002c2d2c723e */ /* 0x000fe200000000ff */
[----:B------:R-:W4:Y:S01]  /*6080*/  LDC.64 R14, c[0x0][0x440] ;  /* 0x00011000ff0e7b82 */ /* 0x000f220000000a00 */
[----:B------:R-:W-:Y:S01]  /*6090*/  F2FP.F16.F32.PACK_AB R46, R47, R46 ;  /* 0x0000002e2f2e723e */ /* 0x000fe200000000ff */
[----:B------:R-:W-:Y:S01]  /*60a0*/  STS [R251+0x5200], R6 ;  /* 0x00520006fb007388 */ /* 0x000fe20000000800 */
[----:B------:R-:W-:Y:S02]  /*60b0*/  F2FP.F16.F32.PACK_AB R52, R53, R52 ;  /* 0x000000343534723e */ /* 0x000fe400000000ff */
[----:B------:R-:W-:Y:S01]  /*60c0*/  F2FP.F16.F32.PACK_AB R54, R55, R54 ;  /* 0x000000363736723e */ /* 0x000fe200000000ff */
[----:B------:R-:W-:Y:S01]  /*60d0*/  STS [R252+0x5000], R2 ;  /* 0x00500002fc007388 */ /* 0x000fe20000000800 */
[----:B------:R-:W-:-:S03]  /*60e0*/  F2FP.F16.F32.PACK_AB R64, R65, R64 ;  /* 0x000000404140723e */ /* 0x000fc600000000ff */
[----:B------:R1:W-:Y:S01]  /*60f0*/  STS [R252+0x5200], R0 ;  /* 0x00520000fc007388 */ /* 0x0003e20000000800 */
[----:B------:R-:W-:-:S03]  /*6100*/  F2FP.F16.F32.PACK_AB R66, R67, R66 ;  /* 0x000000424342723e */ /* 0x000fc600000000ff */
[----:B------:R-:W-:Y:S01]  /*6110*/  STS [R251+0x6000], R36 ;  /* 0x00600024fb007388 */ /* 0x000fe20000000800 */
        /* <DEDUP_REMOVED lines=10> */
[----:B-1----:R-:W-:Y:S01]  /*61c0*/  IMAD R0, R18, UR36, RZ ;  /* 0x0000002412007c24 */ /* 0x002fe2000f8e02ff */
[----:B------:R-:W-:Y:S02]  /*61d0*/  F2FP.F16.F32.PACK_AB R70, R71, R70 ;  /* 0x000000464746723e */ /* 0x000fe400000000ff */
[----:B------:R-:W-:Y:S01]  /*61e0*/  STS [R252+0x7000], R44 ;  /* 0x0070002cfc007388 */ /* 0x000fe20000000800 */
[----:B------:R-:W-:-:S03]  /*61f0*/  F2FP.F16.F32.PACK_AB R80, R81, R80 ;  /* 0x000000505150723e */ /* 0x000fc600000000ff */
[----:B------:R-:W-:Y:S01]  /*6200*/  STS [R252+0x7200], R46 ;  /* 0x0072002efc007388 */ /* 0x000fe20000000800 */
[----:B------:R-:W-:Y:S01]  /*6210*/  F2FP.F16.F32.PACK_AB R82, R83, R82 ;  /* 0x000000525352723e */ /* 0x000fe200000000ff */
[----:B------:R-:W-:Y:S02]  /*6220*/  IMAD R0, R19, UR37, R0 ;  /* 0x0000002513007c24 */ /* 0x000fe4000f8e0200 */
[----:B------:R-:W-:Y:S01]  /*6230*/  STS [R251+0x8000], R52 ;  /* 0x00800034fb007388 */ /* 0x000fe20000000800 */
[----:B------:R-:W-:-:S03]  /*6240*/  F2FP.F16.F32.PACK_AB R72, R73, R72 ;  /* 0x000000484948723e */ /* 0x000fc600000000ff */
[----:B------:R-:W-:Y:S01]  /*6250*/  STS [R251+0x8200], R54 ;  /* 0x00820036fb007388 */ /* 0x000fe20000000800 */
[----:B------:R-:W-:-:S03]  /*6260*/  F2FP.F16.F32.PACK_AB R74, R75, R74 ;  /* 0x0000004a4b4a723e */ /* 0x000fc600000000ff */
[----:B------:R1:W-:Y:S01]  /*6270*/  STS [R252+0x8000], R64 ;  /* 0x00800040fc007388 */ /* 0x0003e20000000800 */
[----:B------:R-:W-:Y:S02]  /*6280*/  F2FP.F16.F32.PACK_AB R76, R77, R76 ;  /* 0x0000004c4d4c723e */ /* 0x000fe400000000ff */
[----:B------:R-:W-:Y:S01]  /*6290*/  F2FP.F16.F32.PACK_AB R78, R79, R78 ;  /* 0x0000004e4f4e723e */ /* 0x000fe200000000ff */
[----:B------:R-:W-:Y:S04]  /*62a0*/  STS [R252+0x8200], R66 ;  /* 0x00820042fc007388 */ /* 0x000fe80000000800 */
[----:B------:R-:W-:Y:S04]  /*62b0*/  STS [R251+0x9000], R56 ;  /* 0x00900038fb007388 */ /* 0x000fe80000000800 */
[----:B------:R-:W-:Y:S04]  /*62c0*/  STS [R251+0x9200], R58 ;  /* 0x0092003afb007388 */ /* 0x000fe80000000800 */
[----:B------:R-:W-:Y:S04]  /*62d0*/  STS [R252+0x9000], R60 ;  /* 0x0090003cfc007388 */ /* 0x000fe80000000800 */
[----:B------:R-:W-:Y:S01]  /*62e0*/  STS [R252+0x9200], R62 ;  /* 0x0092003efc007388 */ /* 0x000fe20000000800 */
[----:B-1----:R-:W1:Y:S03]  /*62f0*/  S2R R64, SR_TID.X ;  /* 0x0000000000407919 */ /* 0x002e660000002100 */
[----:B------:R-:W-:Y:S04]  /*6300*/  STS [R251+0xa000], R68 ;  /* 0x00a00044fb007388 */ /* 0x000fe80000000800 */
[----:B------:R-:W-:Y:S01]  /*6310*/  STS [R251+0xa200], R70 ;  /* 0x00a20046fb007388 */ /* 0x000fe20000000800 */
[----:B------:R-:W1:Y:S03]  /*6320*/  S2R R65, SR_TID.X ;  /* 0x0000000000417919 */ /* 0x000e660000002100 */
[----:B------:R-:W-:Y:S04]  /*6330*/  STS [R252+0xa000], R80 ;  /* 0x00a00050fc007388 */ /* 0x000fe80000000800 */
[----:B------:R-:W-:Y:S04]  /*6340*/  STS [R252+0xa200], R82 ;  /* 0x00a20052fc007388 */ /* 0x000fe80000000800 */
[----:B------:R-:W-:Y:S04]  /*6350*/  STS [R251+0xb000], R72 ;  /* 0x00b00048fb007388 */ /* 0x000fe80000000800 */
[----:B------:R-:W-:Y:S04]  /*6360*/  STS [R251+0xb200], R74 ;  /* 0x00b2004afb007388 */ /* 0x000fe80000000800 */
[----:B------:R-:W-:Y:S04]  /*6370*/  STS [R252+0xb000], R76 ;  /* 0x00b0004cfc007388 */ /* 0x000fe80000000800 */
[----:B------:R-:W-:Y:S01]  /*6380*/  STS [R252+0xb200], R78 ;  /* 0x00b2004efc007388 */ /* 0x000fe20000000800 */
[----:B------:R-:W-:Y:S01]  /*6390*/  IMAD R2, R10, UR18, RZ ;  /* 0x000000120a027c24 */ /* 0x000fe2000f8e02ff */
[----:B--2---:R-:W-:-:S02]  /*63a0*/  SHF.R.S32.HI R5, RZ, 0x1f, R28 ;  /* 0x0000001fff057819 */ /* 0x004fc4000001141c */
[----:B------:R-:W-:-:S05]  /*63b0*/  MOV R4, R28 ;  /* 0x0000001c00047202 */ /* 0x000fca0000000f00 */
[----:B------:R-:W-:-:S05]  /*63c0*/  IMAD.WIDE.U32 R6, R18, UR37, R4 ;  /* 0x0000002512067c25 */ /* 0x000fca000f8e0004 */
[----:B------:R-:W-:Y:S01]  /*63d0*/  IADD3 R7, R7, R0, RZ ;  /* 0x0000000007077210 */ /* 0x000fe20007ffe0ff */
[----:B----4-:R-:W-:-:S04]  /*63e0*/  IMAD R0, R8, UR17, RZ ;  /* 0x0000001108007c24 */ /* 0x010fc8000f8e02ff */
[----:B------:R-:W-:Y:S02]  /*63f0*/  IMAD R9, R9, UR12, R0 ;  /* 0x0000000c09097c24 */ /* 0x000fe4000f8e0200 */
[----:B------:R-:W-:-:S04]  /*6400*/  IMAD.WIDE.U32 R6, R8, UR12, R6 ;  /* 0x0000000c08067c25 */ /* 0x000fc8000f8e0006 */
[C---:B------:R-:W-:Y:S01]  /*6410*/  IMAD R0, R16.reuse, UR36, RZ ;  /* 0x0000002410007c24 */ /* 0x040fe2000f8e02ff */
[----:B------:R-:W-:Y:S01]  /*6420*/  IADD3 R7, R7, R9, RZ ;  /* 0x0000000907077210 */ /* 0x000fe20007ffe0ff */
[----:B------:R-:W-:-:S04]  /*6430*/  IMAD.WIDE.U32 R4, R16, UR37, R4 ;  /* 0x0000002510047c25 */ /* 0x000fc8000f8e0004 */
[----:B------:R-:W-:Y:S02]  /*6440*/  IMAD R0, R17, UR37, R0 ;  /* 0x0000002511007c24 */ /* 0x000fe4000f8e0200 */
[----:B------:R-:W-:Y:S02]  /*6450*/  IMAD R2, R11, UR13, R2 ;  /* 0x0000000d0b027c24 */ /* 0x000fe4000f8e0202 */
[----:B------:R-:W-:Y:S01]  /*6460*/  IMAD.WIDE.U32 R6, R10, UR13, R6 ;  /* 0x0000000d0a067c25 */ /* 0x000fe2000f8e0006 */
[----:B------:R-:W-:-:S03]  /*6470*/  IADD3 R5, R5, R0, RZ ;  /* 0x0000000005057210 */ /* 0x000fc60007ffe0ff */
[----:B------:R-:W-:Y:S01]  /*6480*/  IMAD R0, R14, UR17, RZ ;  /* 0x000000110e007c24 */ /* 0x000fe2000f8e02ff */
[----:B------:R-:W-:-:S03]  /*6490*/  IADD3 R7, R7, R2, RZ ;  /* 0x0000000207077210 */ /* 0x000fc60007ffe0ff */
[----:B------:R-:W-:Y:S01]  /*64a0*/  IMAD R2, R15, UR12, R0 ;  /* 0x0000000c0f027c24 */ /* 0x000fe2000f8e0200 */
[----:B---3--:R-:W-:Y:S01]  /*64b0*/  LEA R0, R26, UR5, 0x1 ;  /* 0x000000051a007c11 */ /* 0x008fe2000f8e08ff */
[----:B------:R-:W-:Y:S01]  /*64c0*/  BAR.SYNC.DEFER_BLOCKING 0x0 ;  /* 0x0000000000007b1d */ /* 0x000fe20000010000 */
[----:B------:R-:W-:Y:S01]  /*64d0*/  IMAD.WIDE.U32 R4, R14, UR12, R4 ;  /* 0x0000000c0e047c25 */ /* 0x000fe2000f8e0004 */
[----:B-1----:R-:W-:-:S03]  /*64e0*/  SHF.R.S32.HI R64, RZ, 0x1f, R64 ;  /* 0x0000001fff407819 */ /* 0x002fc60000011440 */
[----:B------:R-:W-:Y:S01]  /*64f0*/  IMAD R8, R12, UR18, RZ ;  /* 0x000000120c087c24 */ /* 0x000fe2000f8e02ff */
[----:B------:R-:W-:Y:S02]  /*6500*/  IADD3 R5, R5, R2, RZ ;  /* 0x0000000205057210 */ /* 0x000fe40007ffe0ff */
[----:B------:R-:W-:Y:S01]  /*6510*/  LEA.HI R64, R64, R65, RZ, 0x2 ;  /* 0x0000004140407211 */ /* 0x000fe200078f10ff */
[----:B------:R-:W-:Y:S02]  /*6520*/  IMAD R8, R13, UR13, R8 ;  /* 0x0000000d0d087c24 */ /* 0x000fe4000f8e0208 */
[----:B------:R-:W-:Y:S01]  /*6530*/  IMAD.WIDE.U32 R10, R12, UR13, R4 ;  /* 0x0000000d0c0a7c25 */ /* 0x000fe2000f8e0004 */
[----:B------:R-:W-:Y:S01]  /*6540*/  SHF.R.S32.HI R64, RZ, 0x2, R64 ;  /* 0x00000002ff407819 */ /* 0x000fe20000011440 */
[----:B------:R-:W1:Y:S04]  /*6550*/  LDS.128 R60, [R0+0x9000] ;  /* 0x00900000003c7984 */ /* 0x000e680000000c00 */
[----:B------:R-:W2:Y:S04]  /*6560*/  LDS.128 R56, [R0+0xb000] ;  /* 0x00b0000000387984 */ /* 0x000ea80000000c00 */
[----:B------:R-:W3:Y:S04]  /*6570*/  LDS.128 R52, [R0+0xd000] ;  /* 0x00d0000000347984 */ /* 0x000ee80000000c00 */
[----:B------:R-:W4:Y:S04]  /*6580*/  LDS.128 R48, [R0+0xa000] ;  /* 0x00a0000000307984 */ /* 0x000f280000000c00 */
[----:B------:R-:W4:Y:S04]  /*6590*/  LDS.128 R44, [R0+0xc000] ;  /* 0x00c00000002c7984 */ /* 0x000f280000000c00 */
[----:B------:R-:W4:Y:S01]  /*65a0*/  LDS.128 R40, [R0+0xe000] ;  /* 0x00e0000000287984 */ /* 0x000f220000000c00 */
[----:B------:R-:W-:-:S03]  /*65b0*/  SHF.R.S32.HI R9, RZ, 0x1f, R64 ;  /* 0x0000001fff097819 */ /* 0x000fc60000011440 */
[----:B------:R-:W4:Y:S04]  /*65c0*/  LDS.128 R36, [R0+0xf000] ;  /* 0x00f0000000247984 */ /* 0x000f280000000c00 */
[----:B------:R-:W4:Y:S04]  /*65d0*/  LDS.128 R28, [R0+0x11000] ;  /* 0x01100000001c7984 */ /* 0x000f280000000c00 */
[----:B------:R-:W4:Y:S04]  /*65e0*/  LDS.128 R20, [R0+0x13000] ;  /* 0x0130000000147984 */ /* 0x000f280000000c00 */
[----:B------:R-:W4:Y:S04]  /*65f0*/  LDS.128 R32, [R0+0x10000] ;  /* 0x0100000000207984 */ /* 0x000f280000000c00 */
[----:B------:R-:W4:Y:S04]  /*6600*/  LDS.128 R24, [R0+0x12000] ;  /* 0x0120000000187984 */ /* 0x000f280000000c00 */
[----:B------:R1:W4:Y:S01]  /*6610*/  LDS.128 R12, [R0+0x14000] ;  /* 0x01400000000c7984 */ /* 0x0003220000000c00 */
[----:B------:R-:W-:-:S02]  /*6620*/  IMAD R2, R9, R18, RZ ;  /* 0x0000001209027224 */ /* 0x000fc400078e02ff */
[----:B------:R-:W-:-:S04]  /*6630*/  IMAD.WIDE.U32 R4, R64, R18, R6 ;  /* 0x0000001240047225 */ /* 0x000fc800078e0006 */
[----:B------:R-:W-:Y:S01]  /*6640*/  IMAD R2, R64, R19, R2 ;  /* 0x0000001340027224 */ /* 0x000fe200078e0202 */
[----:B------:R-:W-:Y:S02]  /*6650*/  IADD3 R11, R11, R8, RZ ;  /* 0x000000080b0b7210 */ /* 0x000fe40007ffe0ff */
[----:B------:R-:W-:Y:S02]  /*6660*/  LEA R6, P0, R4, UR6, 0x1 ;  /* 0x0000000604067c11 */ /* 0x000fe4000f8008ff */
[----:B------:R-:W-:Y:S01]  /*6670*/  IADD3 R2, R5, R2, RZ ;  /* 0x0000000205027210 */ /* 0x000fe20007ffe0ff */
[----:B------:R-:W-:-:S03]  /*6680*/  IMAD.WIDE.U32 R10, R64, R16, R10 ;  /* 0x00000010400a7225 */ /* 0x000fc600078e000a */
[----:B------:R-:W-:Y:S01]  /*6690*/  LEA.HI.X R7, R4, UR7, R2, 0x1, P0 ;  /* 0x0000000704077c11 */ /* 0x000fe200080f0c02 */
[----:B------:R-:W-:Y:S01]  /*66a0*/  ULDC.64 UR6, c[0x0][0x3f8] ;  /* 0x0000fe0000067ab9 */ /* 0x000fe20000000a00 */
[----:B------:R-:W-:Y:S01]  /*66b0*/  LEA R8, P0, R18, R6, 0x7 ;  /* 0x0000000612087211 */ /* 0x000fe200078038ff */
[----:B-1----:R-:W-:-:S04]  /*66c0*/  IMAD R0, R9, R16, RZ ;  /* 0x0000001009007224 */ /* 0x002fc800078e02ff */
[----:B------:R-:W-:Y:S01]  /*66d0*/  IMAD R0, R64, R17, R0 ;  /* 0x0000001140007224 */ /* 0x000fe200078e0200 */
[----:B------:R-:W-:Y:S02]  /*66e0*/  LEA.HI.X R9, R18, R7, R19, 0x7, P0 ;  /* 0x0000000712097211 */ /* 0x000fe400000f3c13 */
[C---:B------:R-:W-:Y:S02]  /*66f0*/  LEA R4, P0, R10.reuse, UR6, 0x1 ;  /* 0x000000060a047c11 */ /* 0x040fe4000f8008ff */
[----:B------:R-:W-:Y:S01]  /*6700*/  IADD3 R0, R11, R0, RZ ;  /* 0x000000000b007210 */ /* 0x000fe20007ffe0ff */
[----:B------:R-:W-:Y:S03]  /*6710*/  STG.E.128 desc[UR38][R6.64], R60 ;  /* 0x0000003c06007986 */ /* 0x000fe6000c101d26 */
[----:B------:R-:W-:Y:S01]  /*6720*/  LEA.HI.X R5, R10, UR7, R0, 0x1, P0 ;  /* 0x000000070a057c11 */ /* 0x000fe200080f0c00 */
[----:B--2---:R-:W-:Y:S04]  /*6730*/  STG.E.128 desc[UR38][R6.64+0x40], R56 ;  /* 0x0000403806007986 */ /* 0x004fe8000c101d26 */
[----:B---3--:R1:W-:Y:S04]  /*6740*/  STG.E.128 desc[UR38][R6.64+0x80], R52 ;  /* 0x0000803406007986 */ /* 0x0083e8000c101d26 */
[----:B----4-:R2:W-:Y:S04]  /*6750*/  STG.E.128 desc[UR38][R8.64], R48 ;  /* 0x0000003008007986 */ /* 0x0105e8000c101d26 */
[----:B------:R2:W-:Y:S04]  /*6760*/  STG.E.128 desc[UR38][R8.64+0x40], R44 ;  /* 0x0000402c08007986 */ /* 0x0005e8000c101d26 */
[----:B------:R2:W-:Y:S04]  /*6770*/  STG.E.128 desc[UR38][R8.64+0x80], R40 ;  /* 0x0000802808007986 */ /* 0x0005e8000c101d26 */
[----:B------:R2:W-:Y:S04]  /*6780*/  STG.E.128 desc[UR38][R4.64], R36 ;  /* 0x0000002404007986 */ /* 0x0005e8000c101d26 */
[----:B------:R2:W-:Y:S04]  /*6790*/  STG.E.128 desc[UR38][R4.64+0x40], R28 ;  /* 0x0000401c04007986 */ /* 0x0005e8000c101d26 */
[----:B------:R2:W-:Y:S01]  /*67a0*/  STG.E.128 desc[UR38][R4.64+0x80], R20 ;  /* 0x0000801404007986 */ /* 0x0005e2000c101d26 */
[----:B-1----:R-:W-:-:S04]  /*67b0*/  LEA R6, P0, R16, R4, 0x7 ;  /* 0x0000000410067211 */ /* 0x002fc800078038ff */
[----:B------:R-:W-:-:S05]  /*67c0*/  LEA.HI.X R7, R16, R5, R17, 0x7, P0 ;  /* 0x0000000510077211 */ /* 0x000fca00000f3c11 */
[----:B------:R2:W-:Y:S04]  /*67d0*/  STG.E.128 desc[UR38][R6.64], R32 ;  /* 0x0000002006007986 */ /* 0x0005e8000c101d26 */
[----:B------:R2:W-:Y:S04]  /*67e0*/  STG.E.128 desc[UR38][R6.64+0x40], R24 ;  /* 0x0000401806007986 */ /* 0x0005e8000c101d26 */
[----:B------:R2:W-:Y:S02]  /*67f0*/  STG.E.128 desc[UR38][R6.64+0x80], R12 ;  /* 0x0000800c06007986 */ /* 0x0005e4000c101d26 */
.L_x_43:
[----:B------:R-:W-:Y:S02]  /*6800*/  ULDC UR6, c[0x0][0x2c8] ;  /* 0x0000b20000067ab9 */ /* 0x000fe40000000800 */
[----:B------:R-:W-:-:S04]  /*6810*/  UIADD3 UR6, UR6, 0x7f, URZ ;  /* 0x0000007f06067890 */ /* 0x000fc8000fffe03f */
[----:B------:R-:W-:-:S04]  /*6820*/  USHF.R.S32.HI UR4, URZ, 0x1f, UR6 ;  /* 0x0000001f3f047899 */ /* 0x000fc80008011406 */
[----:B------:R-:W-:-:S03]  /*6830*/  ULEA.HI UR4, UR4, UR6, URZ, 0x7 ;  /* 0x0000000604047291 */ /* 0x000fc6000f8f383f */
[----:B------:R-:W-:Y:S01]  /*6840*/  ULDC UR6, c[0x0][0xc] ;  /* 0x0000030000067ab9 */ /* 0x000fe20000000800 */
[----:B------:R-:W-:Y:S02]  /*6850*/  USHF.R.S32.HI UR4, URZ, 0x7, UR4 ;  /* 0x000000073f047899 */ /* 0x000fe40008011404 */
[----:B------:R-:W-:-:S04]  /*6860*/  UIADD3 UR16, UR6, UR16, URZ ;  /* 0x0000001006107290 */ /* 0x000fc8000fffe03f */
[----:B------:R-:W-:-:S06]  /*6870*/  UISETP.GE.AND UP0, UPT, UR16, UR4, UPT ;  /* 0x000000041000728c */ /* 0x000fcc000bf06270 */
[----:B------:R-:W-:-:S13]  /*6880*/  PLOP3.LUT P0, PT, PT, PT, UP0, 0x80, 0x0 ;  /* 0x000000000000781c */ /* 0x000fda0003f0f008 */
[----:B------:R-:W-:Y:S05]  /*6890*/  @P0 BRA `(.L_x_50) ;  /* 0x0000000000040947 */ /* 0x000fea0003800000 */
[----:B------:R-:W-:Y:S05]  /*68a0*/  BRA `(.L_x_51) ;  /* 0xffffffa000f07947 */ /* 0x000fea000383ffff */
.L_x_50:
[----:B------:R-:W-:Y:S05]  /*68b0*/  EXIT ;  /* 0x000000000000794d */ /* 0x000fea0003800000 */
.L_x_52:
        /* <DEDUP_REMOVED lines=12> */
.L_x_669:


//--------------------- .text._ZN5flash44flash_bwd_dq_dk_dv_loop_seqk_parallel_kernelI23Flash_bwd_kernel_traitsILi96ELi64ELi128ELi8ELi2ELi4ELi4ELb1ELb0EN7cutlass6half_tE19Flash_kernel_traitsILi96ELi64ELi128ELi8ES3_EELb0ELb1ELb0ELb0ELb0ELb1ELb0EEEvNS_16Flash_bwd_paramsE --------------------------
	.section	.text._ZN5flash44flash_bwd_dq_dk_dv_loop_seqk_parallel_kernelI23Flash_bwd_kernel_traitsILi96ELi64ELi128ELi8ELi2ELi4ELi4ELb1ELb0EN7cutlass6half_tE19Flash_kernel_traitsILi96ELi64ELi128ELi8ES3_EELb0ELb1ELb0ELb0ELb0ELb1ELb0EEEvNS_16Flash_bwd_paramsE,"ax",@progbits
	.align	128
        .global         _ZN5flash44flash_bwd_dq_dk_dv_loop_seqk_parallel_kernelI23Flash_bwd_kernel_traitsILi96ELi64ELi128ELi8ELi2ELi4ELi4ELb1ELb0EN7cutlass6half_tE19Flash_kernel_traitsILi96ELi64ELi128ELi8ES3_EELb0ELb1ELb0ELb0ELb0ELb1ELb0EEEvNS_16Flash_bwd_paramsE
        .type           _ZN5flash44flash_bwd_dq_dk_dv_loop_seqk_parallel_kernelI23Flash_bwd_kernel_traitsILi96ELi64ELi128ELi8ELi2ELi4ELi4ELb1ELb0EN7cutlass6half_tE19Flash_kernel_traitsILi96ELi64ELi128ELi8ES3_EELb0ELb1ELb0ELb0ELb0ELb1ELb0EEEvNS_16Flash_bwd_paramsE,@function
        .size           _ZN5flash44flash_bwd_dq_dk_dv_loop_seqk_parallel_kernelI23Flash_bwd_kernel_traitsILi96ELi64ELi128ELi8ELi2ELi4ELi4ELb1ELb0EN7cutlass6half_tE19Flash_kernel_traitsILi96ELi64ELi128ELi8ES3_EELb0ELb1ELb0ELb0ELb0ELb1ELb0EEEvNS_16Flash_bwd_paramsE,(.L_x_670 - _ZN5flash44flash_bwd_dq_dk_dv_loop_seqk_parallel_kernelI23Flash_bwd_kernel_traitsILi96ELi64ELi128ELi8ELi2ELi4ELi4ELb1ELb0EN7cutlass6half_tE19Flash_kernel_traitsILi96ELi64ELi128ELi8ES3_EELb0ELb1ELb0ELb0ELb0ELb1ELb0EEEvNS_16Flash_bwd_paramsE)
        .other          _ZN5flash44flash_bwd_dq_dk_dv_loop_seqk_parallel_kernelI23Flash_bwd_kernel_traitsILi96ELi64ELi128ELi8ELi2ELi4ELi4ELb1ELb0EN7cutlass6half_tE19Flash_kernel_traitsILi96ELi64ELi128ELi8ES3_EELb0ELb1ELb0ELb0ELb0ELb1ELb0EEEvNS_16Flash_bwd_paramsE,@"STO_CUDA_ENTRY STV_DEFAULT"
_ZN5flash44flash_bwd_dq_dk_dv_loop_seqk_parallel_kernelI23Flash_bwd_kernel_traitsILi96ELi64ELi128ELi8ELi2ELi4ELi4ELb1ELb0EN7cutlass6half_tE19Flash_kernel_traitsILi96ELi64ELi128ELi8ES3_EELb0ELb1ELb0ELb0ELb0ELb1ELb0EEEvNS_16Flash_bwd_paramsE:
.text._ZN5flash44flash_bwd_dq_dk_dv_loop_seqk_parallel_kernelI23Flash_bwd_kernel_traitsILi96ELi64ELi128ELi8ELi2ELi4ELi4ELb1ELb0EN7cutlass6half_tE19Flash_kernel_traitsILi96ELi64ELi128ELi8ES3_EELb0ELb1ELb0ELb0ELb0ELb1ELb0EEEvNS_16Flash_bwd_paramsE:
        /* <DEDUP_REMOVED lines=16> */
[----:B------:R-:W-:Y:S02]  /*0100*/  IMAD.MOV.U32 R232, RZ, RZ, 0x20 ;  /* 0x00000020ffe87424 */ /* 0x000fe400078e00ff */
        /* <DEDUP_REMOVED lines=11> */
[----:B-1----:R-:W-:Y:S02]  /*01c0*/  LOP3.LUT R0, R2, 0xfffffff0, RZ, 0xc0, !PT ;  /* 0xfffffff002007812 */ /* 0x002fe400078ec0ff */
[----:B------:R-:W-:Y:S02]  /*01d0*/  SHF.R.S32.HI R6, RZ, 0x4, R2 ;  /* 0x00000004ff067819 */ /* 0x000fe40000011402 */
[----:B------:R-:W-:Y:S01]  /*01e0*/  SHF.R.S32.HI R4, RZ, 0x3, R18 ;  /* 0x00000003ff047819 */ /* 0x000fe20000011412 */
[----:B------:R-:W-:Y:S01]  /*01f0*/  IMAD.IADD R0, R13, 0x1, -R0 ;  /* 0x000000010d007824 */ /* 0x000fe200078e0a00 */
[----:B------:R-:W-:-:S02]  /*0200*/  LOP3.LUT R5, R11, 0xfffffffc, RZ, 0xc0, !PT ;  /* 0xfffffffc0b057812 */ /* 0x000fc400078ec0ff */
[----:B------:R-:W-:Y:S01]  /*0210*/  LEA.HI R3, R2, R6, RZ, 0x1 ;  /* 0x0000000602037211 */ /* 0x000fe200078f08ff */
[----:B------:R-:W-:Y:S01]  /*0220*/  IMAD.SHL.U32 R2, R4, 0x40, RZ ;  /* 0x0000004004027824 */ /* 0x000fe200078e00ff */
[----:B------:R-:W-:Y:S01]  /*0230*/  SHF.R.S32.HI R17, RZ, 0x2, R11 ;  /* 0x00000002ff117819 */ /* 0x000fe2000001140b */
[----:B------:R-:W-:Y:S01]  /*0240*/  IMAD.IADD R15, R13, 0x1, -R5 ;  /* 0x000000010d0f7824 */ /* 0x000fe200078e0a05 */
[----:B------:R-:W-:Y:S02]  /*0250*/  LOP3.LUT R8, R3, 0xfffffffe, RZ, 0xc0, !PT ;  /* 0xfffffffe03087812 */ /* 0x000fe400078ec0ff */
[----:B------:R-:W-:Y:S01]  /*0260*/  SHF.R.S32.HI R3, RZ, 0x1f, R0 ;  /* 0x0000001fff037819 */ /* 0x000fe20000011400 */
[----:B------:R-:W-:Y:S01]  /*0270*/  IMAD.SHL.U32 R20, R15, 0x8, RZ ;  /* 0x000000080f147824 */ /* 0x000fe200078e00ff */
[----:B------:R-:W-:Y:S01]  /*0280*/  LEA.HI R5, R0, R0, RZ, 0x1 ;  /* 0x0000000000057211 */ /* 0x000fe200078f08ff */
[----:B------:R-:W-:Y:S01]  /*0290*/  IMAD.IADD R14, R6, 0x1, -R8 ;  /* 0x00000001060e7824 */ /* 0x000fe200078e0a08 */
[----:B------:R-:W-:-:S02]  /*02a0*/  LOP3.LUT R2, R2, 0xc0, RZ, 0xc0, !PT ;  /* 0x000000c002027812 */ /* 0x000fc400078ec0ff */
[----:B------:R-:W-:Y:S01]  /*02b0*/  LEA.HI R16, R3, R0, RZ, 0x3 ;  /* 0x0000000003107211 */ /* 0x000fe200078f18ff */
[----:B------:R1:W-:Y:S01]  /*02c0*/  STL [R1+0x28], R20 ;  /* 0x0000281401007387 */ /* 0x0003e20000100800 */
[----:B------:R-:W-:Y:S02]  /*02d0*/  LOP3.LUT R3, R5, 0x7fffffe, RZ, 0xc0, !PT ;  /* 0x07fffffe05037812 */ /* 0x000fe400078ec0ff */
[----:B------:R-:W-:Y:S02]  /*02e0*/  SHF.R.U32.HI R7, RZ, 0x3, R2 ;  /* 0x00000003ff077819 */ /* 0x000fe40000011602 */
[----:B------:R-:W-:Y:S01]  /*02f0*/  LOP3.LUT R4, R2, 0x18, R20, 0xf8, !PT ;  /* 0x0000001802047812 */ /* 0x000fe200078ef814 */
[----:B------:R-:W-:Y:S01]  /*0300*/  IMAD.IADD R21, R0, 0x1, -R3 ;  /* 0x0000000100157824 */ /* 0x000fe200078e0a03 */
[----:B------:R-:W-:Y:S02]  /*0310*/  LOP3.LUT R2, R16, 0xfffffff8, RZ, 0xc0, !PT ;  /* 0xfffffff810027812 */ /* 0x000fe400078ec0ff */
[----:B------:R-:W-:-:S02]  /*0320*/  LOP3.LUT R3, R18, 0xfffffff8, RZ, 0xc0, !PT ;  /* 0xfffffff812037812 */ /* 0x000fc400078ec0ff */
[----:B------:R-:W-:Y:S02]  /*0330*/  LOP3.LUT R12, R4, R7, RZ, 0x3c, !PT ;  /* 0x00000007040c7212 */ /* 0x000fe400078e3cff */
[----:B------:R-:W-:Y:S01]  /*0340*/  SHF.R.S32.HI R7, RZ, 0x1, R5 ;  /* 0x00000001ff077819 */ /* 0x000fe20000011405 */
[----:B------:R-:W-:Y:S01]  /*0350*/  IMAD.IADD R8, R13, 0x1, -R3 ;  /* 0x000000010d087824 */ /* 0x000fe200078e0a03 */
[----:B------:R-:W-:Y:S02]  /*0360*/  SHF.R.S32.HI R4, RZ, 0x1f, R5 ;  /* 0x0000001fff047819 */ /* 0x000fe40000011405 */
[----:B------:R-:W-:-:S04]  /*0370*/  LEA.HI R9, R19, R13, RZ, 0x5 ;  /* 0x0000000d13097211 */ /* 0x000fc800078f28ff */
[----:B------:R-:W-:Y:S01]  /*0380*/  SHF.R.S32.HI R24, RZ, 0x5, R9 ;  /* 0x00000005ff187819 */ /* 0x000fe20000011409 */
[----:B-1----:R-:W-:Y:S01]  /*0390*/  IMAD.IADD R20, R0, 0x1, -R2 ;  /* 0x0000000100147824 */ /* 0x002fe200078e0a02 */
[----:B------:R-:W-:Y:S02]  /*03a0*/  LEA.HI R2, R19, R13, RZ, 0x6 ;  /* 0x0000000d13027211 */ /* 0x000fe400078f30ff */
[----:B------:R-:W-:Y:S02]  /*03b0*/  SHF.R.S32.HI R0, RZ, 0x1f, R11 ;  /* 0x0000001fff007819 */ /* 0x000fe4000001140b */
[----:B------:R-:W-:Y:S02]  /*03c0*/  SHF.R.S32.HI R10, RZ, 0x6, R2 ;  /* 0x00000006ff0a7819 */ /* 0x000fe40000011402 */
[-C--:B------:R-:W-:Y:S02]  /*03d0*/  LEA.HI R2, R11, R17.reuse, RZ, 0x1 ;  /* 0x000000110b027211 */ /* 0x080fe400078f08ff */
[----:B------:R-:W-:-:S02]  /*03e0*/  LEA.HI R0, R0, R17, RZ, 0x3 ;  /* 0x0000001100007211 */ /* 0x000fc400078f18ff */
[----:B------:R-:W-:Y:S02]  /*03f0*/  LEA.HI R11, R8, R8, RZ, 0x1 ;  /* 0x00000008080b7211 */ /* 0x000fe400078f08ff */
[----:B------:R-:W-:Y:S02]  /*0400*/  LOP3.LUT R3, R2, 0x7fffffe, RZ, 0xc0, !PT ;  /* 0x07fffffe02037812 */ /* 0x000fe400078ec0ff */
[----:B------:R-:W-:Y:S02]  /*0410*/  LOP3.LUT R0, R0, 0xfffffff8, RZ, 0xc0, !PT ;  /* 0xfffffff800007812 */ /* 0x000fe400078ec0ff */
[----:B------:R-:W-:Y:S01]  /*0420*/  LOP3.LUT R2, R11, 0x3fffffe, RZ, 0xc0, !PT ;  /* 0x03fffffe0b027812 */ /* 0x000fe200078ec0ff */
[C---:B------:R-:W-:Y:S01]  /*0430*/  IMAD.IADD R6, R17.reuse, 0x1, -R3 ;  /* 0x0000000111067824 */ /* 0x040fe200078e0a03 */
[----:B------:R-:W-:Y:S01]  /*0440*/  LEA.HI R3, R4, R7, RZ, 0x2 ;  /* 0x0000000704037211 */ /* 0x000fe200078f10ff */
[----:B------:R-:W-:Y:S02]  /*0450*/  IMAD.IADD R5, R17, 0x1, -R0 ;  /* 0x0000000111057824 */ /* 0x000fe400078e0a00 */
[----:B------:R-:W-:-:S02]  /*0460*/  IMAD.IADD R2, R8, 0x1, -R2 ;  /* 0x0000000108027824 */ /* 0x000fc400078e0a02 */
[----:B------:R-:W-:Y:S01]  /*0470*/  IMAD R0, R10, 0x4, R14 ;  /* 0x000000040a007824 */ /* 0x000fe200078e020e */
[C---:B------:R-:W-:Y:S01]  /*0480*/  LOP3.LUT P4, RZ, R5.reuse, 0x2, RZ, 0xc0, !PT ;  /* 0x0000000205ff7812 */ /* 0x040fe2000788c0ff */
[----:B------:R-:W-:Y:S01]  /*0490*/  IMAD R4, R24, 0x8, R6 ;  /* 0x0000000818047824 */ /* 0x000fe200078e0206 */
[----:B------:R-:W-:Y:S01]  /*04a0*/  LOP3.LUT R6, R5, 0x1, RZ, 0xc0, !PT ;  /* 0x0000000105067812 */ /* 0x000fe200078ec0ff */
[----:B------:R-:W-:Y:S01]  /*04b0*/  IMAD R226, R0, 0x8, R2 ;  /* 0x0000000800e27824 */ /* 0x000fe200078e0202 */
[----:B------:R-:W-:Y:S01]  /*04c0*/  LOP3.LUT R0, R3, 0xfffffffc, RZ, 0xc0, !PT ;  /* 0xfffffffc03007812 */ /* 0x000fe200078ec0ff */
[----:B------:R-:W-:Y:S01]  /*04d0*/  IMAD.U32 R22, R4, 0x20, R12 ;  /* 0x0000002004167824 */ /* 0x000fe200078e000c */
[----:B------:R-:W-:Y:S01]  /*04e0*/  LOP3.LUT R3, R9, 0xffffffe0, RZ, 0xc0, !PT ;  /* 0xffffffe009037812 */ /* 0x000fe200078ec0ff */
[----:B------:R-:W-:Y:S01]  /*04f0*/  IMAD.SHL.U32 R4, R13, 0x2, RZ ;  /* 0x000000020d047824 */ /* 0x000fe200078e00ff */
[----:B------:R-:W-:Y:S01]  /*0500*/  LEA.HI R2, R19, R13, RZ, 0x7 ;  /* 0x0000000d13027211 */ /* 0x000fe200078f38ff */
[----:B------:R-:W-:Y:S01]  /*0510*/  IMAD.IADD R17, R7, 0x1, -R0 ;  /* 0x0000000107117824 */ /* 0x000fe200078e0a00 */
[----:B------:R-:W-:Y:S01]  /*0520*/  SHF.R.S32.HI R0, RZ, 0x1f, R9 ;  /* 0x0000001fff007819 */ /* 0x000fe20000011409 */
[----:B------:R-:W-:Y:S01]  /*0530*/  IMAD.IADD R23, R13, 0x1, -R3 ;  /* 0x000000010d177824 */ /* 0x000fe200078e0a03 */
[-C--:B------:R-:W-:Y:S01]  /*0540*/  LEA.HI R3, R9, R24.reuse, RZ, 0x1 ;  /* 0x0000001809037211 */ /* 0x080fe200078f08ff */
[----:B------:R-:W-:Y:S01]  /*0550*/  IMAD.SHL.U32 R10, R10, 0x20, RZ ;  /* 0x000000200a0a7824 */ /* 0x000fe200078e00ff */
[----:B------:R-:W-:Y:S01]  /*0560*/  LEA.HI R0, R0, R24, RZ, 0x2 ;  /* 0x0000001800007211 */ /* 0x000fe200078f10ff */
[----:B------:R-:W-:Y:S01]  /*0570*/  STL [R1+0x30], R22 ;  /* 0x0000301601007387 */ /* 0x000fe20000100800 */
[----:B------:R-:W-:-:S02]  /*0580*/  SHF.R.S32.HI R13, RZ, 0x7, R2 ;  /* 0x00000007ff0d7819 */ /* 0x000fc40000011402 */
[----:B------:R-:W-:Y:S01]  /*0590*/  LOP3.LUT R2, R3, 0xfffffffe, RZ, 0xc0, !PT ;  /* 0xfffffffe03027812 */ /* 0x000fe200078ec0ff */
[----:B------:R-:W-:Y:S01]  /*05a0*/  IMAD.SHL.U32 R3, R8, 0x40, RZ ;  /* 0x0000004008037824 */ /* 0x000fe200078e00ff */
[----:B------:R-:W-:Y:S01]  /*05b0*/  LOP3.LUT R4, R10, 0x6, R4, 0xf8, !PT ;  /* 0x000000060a047812 */ /* 0x000fe200078ef804 */
[----:B------:R-:W-:Y:S01]  /*05c0*/  IMAD.SHL.U32 R8, R15, 0x2, RZ ;  /* 0x000000020f087824 */ /* 0x000fe200078e00ff */
[----:B------:R-:W-:Y:S01]  /*05d0*/  LOP3.LUT R0, R0, 0xfffffffc, RZ, 0xc0, !PT ;  /* 0xfffffffc00007812 */ /* 0x000fe200078ec0ff */
[C---:B------:R-:W-:Y:S01]  /*05e0*/  IMAD.IADD R15, R24.reuse, 0x1, -R2 ;  /* 0x00000001180f7824 */ /* 0x040fe200078e0a02 */
[----:B------:R-:W-:Y:S01]  /*05f0*/  LEA.HI R12, R5, R5, RZ, 0x1 ;  /* 0x00000005050c7211 */ /* 0x000fe200078f08ff */
[----:B------:R-:W-:Y:S01]  /*0600*/  STL [R1+0x34], R23 ;  /* 0x0000341701007387 */ /* 0x000fe20000100800 */
[----:B------:R-:W-:Y:S01]  /*0610*/  SHF.R.S32.HI R2, RZ, 0x1, R11 ;  /* 0x00000001ff027819 */ /* 0x000fe2000001140b */
[----:B------:R-:W-:Y:S01]  /*0620*/  IMAD.IADD R0, R24, 0x1, -R0 ;  /* 0x0000000118007824 */ /* 0x000fe200078e0a00 */
[----:B------:R-:W-:Y:S01]  /*0630*/  ISETP.NE.U32.AND P5, PT, R6, 0x1, PT ;  /* 0x000000010600780c */ /* 0x000fe20003fa5070 */
[----:B------:R1:W-:Y:S01]  /*0640*/  STL [R1+0x1c], R4 ;  /* 0x00001c0401007387 */ /* 0x0003e20000100800 */
[----:B------:R-:W-:Y:S01]  /*0650*/  LOP3.LUT R7, R3, 0x1c0, RZ, 0xc0, !PT ;  /* 0x000001c003077812 */ /* 0x000fe200078ec0ff */
[----:B------:R-:W-:Y:S01]  /*0660*/  IMAD.SHL.U32 R6, R2, 0x40, RZ ;  /* 0x0000004002067824 */ /* 0x000fe200078e00ff */
[----:B------:R-:W-:Y:S01]  /*0670*/  SHF.R.S32.HI R3, RZ, 0x3, R16 ;  /* 0x00000003ff037819 */ /* 0x000fe20000011410 */
[----:B------:R-:W-:Y:S01]  /*0680*/  IMAD R11, R0, 0x200, R8 ;  /* 0x00000200000b7824 */ /* 0x000fe200078e0208 */
[----:B------:R-:W-:Y:S01]  /*0690*/  LOP3.LUT P6, RZ, R2, 0x2, RZ, 0xc0, !PT ;  /* 0x0000000202ff7812 */ /* 0x000fe200078cc0ff */
[----:B------:R-:W-:Y:S01]  /*06a0*/  IMAD.SHL.U32 R2, R0, 0x10, RZ ;  /* 0x0000001000027824 */ /* 0x000fe200078e00ff */
[----:B------:R-:W-:Y:S01]  /*06b0*/  SEL R235, R235, 0x10, !P5 ;  /* 0x00000010ebeb7807 */ /* 0x000fe20006800000 */
[----:B------:R-:W-:Y:S01]  /*06c0*/  IMAD R21, R3, 0x8, R21 ;  /* 0x0000000803157824 */ /* 0x000fe200078e0215 */
[----:B------:R-:W-:Y:S01]  /*06d0*/  R2P PR, R20, 0x6 ;  /* 0x0000000614007804 */ /* 0x000fe20000000000 */
[----:B------:R-:W-:Y:S01]  /*06e0*/  IMAD R19, R0, 0x2, R3 ;  /* 0x0000000200137824 */ /* 0x000fe200078e0203 */
[----:B------:R-:W-:-:S02]  /*06f0*/  LOP3.LUT R3, R7, 0x30, R2, 0xf8, !PT ;  /* 0x0000003007037812 */ /* 0x000fc400078ef802 */
[----:B------:R-:W-:Y:S02]  /*0700*/  LOP3.LUT R2, R6, 0xc0, RZ, 0xc0, !PT ;  /* 0x000000c006027812 */ /* 0x000fe400078ec0ff */
[----:B------:R-:W-:Y:S02]  /*0710*/  LOP3.LUT R9, R3, 0x8, R18, 0xf8, !PT ;  /* 0x0000000803097812 */ /* 0x000fe400078ef812 */
[----:B------:R-:W-:Y:S02]  /*0720*/  SHF.R.U32.HI R6, RZ, 0x3, R7 ;  /* 0x00000003ff067819 */ /* 0x000fe40000011607 */
[----:B------:R-:W-:Y:S02]  /*0730*/  SEL R229, R232, 0xffffffe0, !P1 ;  /* 0xffffffe0e8e57807 */ /* 0x000fe40004800000 */
[----:B------:R-:W-:Y:S02]  /*0740*/  SEL R230, R230, 0x40, P2 ;  /* 0x00000040e6e67807 */ /* 0x000fe40001000000 */
[----:B------:R-:W-:-:S02]  /*0750*/  SEL R227, R232, 0xffffffe0, !P6 ;  /* 0xffffffe0e8e37807 */ /* 0x000fc40007000000 */
[----:B-1----:R-:W-:Y:S02]  /*0760*/  LOP3.LUT R4, R12, 0x3fffffe, RZ, 0xc0, !PT ;  /* 0x03fffffe0c047812 */ /* 0x002fe400078ec0ff */
[----:B------:R-:W-:Y:S02]  /*0770*/  LOP3.LUT P0, RZ, R17, 0x2, RZ, 0xc0, !PT ;  /* 0x0000000211ff7812 */ /* 0x000fe4000780c0ff */
[----:B------:R-:W-:Y:S01]  /*0780*/  LEA R244, R22, UR4, 0x1 ;  /* 0x0000000416f47c11 */ /* 0x000fe2000f8e08ff */
[C---:B------:R-:W-:Y:S01]  /*0790*/  IMAD.IADD R16, R5.reuse, 0x1, -R4 ;  /* 0x0000000105107824 */ /* 0x040fe200078e0a04 */
[----:B------:R-:W-:Y:S01]  /*07a0*/  SEL R232, R232, 0xffffffe0, !P0 ;  /* 0xffffffe0e8e87807 */ /* 0x000fe20004000000 */
[----:B------:R-:W-:Y:S01]  /*07b0*/  IMAD.SHL.U32 R4, R5, 0x40, RZ ;  /* 0x0000004005047824 */ /* 0x000fe200078e00ff */
[----:B------:R-:W-:Y:S01]  /*07c0*/  LOP3.LUT R5, R2, 0x8, R18, 0xf8, !PT ;  /* 0x0000000802057812 */ /* 0x000fe200078ef812 */
[----:B------:R-:W-:-:S03]  /*07d0*/  IMAD R11, R16, 0x20, R11 ;  /* 0x00000020100b7824 */ /* 0x000fc600078e020b */
[----:B------:R-:W-:Y:S02]  /*07e0*/  LOP3.LUT R0, R4, 0x1c0, RZ, 0xc0, !PT ;  /* 0x000001c004007812 */ /* 0x000fe400078ec0ff */
[----:B------:R-:W-:Y:S02]  /*07f0*/  SHF.R.U32.HI R4, RZ, 0x3, R2 ;  /* 0x00000003ff047819 */ /* 0x000fe40000011602 */
[----:B------:R-:W-:Y:S02]  /*0800*/  LOP3.LUT R3, R0, 0x20, R10, 0xf8, !PT ;  /* 0x0000002000037812 */ /* 0x000fe400078ef80a */
[----:B------:R-:W-:Y:S01]  /*0810*/  SHF.R.U32.HI R2, RZ, 0x3, R0 ;  /* 0x00000003ff027819 */ /* 0x000fe20000011600 */
[----:B------:R-:W-:Y:S01]  /*0820*/  IMAD R0, R13, 0x1000, R8 ;  /* 0x000010000d007824 */ /* 0x000fe200078e0208 */
[----:B------:R-:W-:Y:S02]  /*0830*/  LOP3.LUT R4, R5, R4, RZ, 0x3c, !PT ;  /* 0x0000000405047212 */ /* 0x000fe400078e3cff */
[----:B------:R-:W-:Y:S01]  /*0840*/  LOP3.LUT R2, R3, R2, RZ, 0x3c, !PT ;  /* 0x0000000203027212 */ /* 0x000fe200078e3cff */
[----:B------:R-:W-:Y:S01]  /*0850*/  IMAD R0, R15, 0x400, R0 ;  /* 0x000004000f007824 */ /* 0x000fe200078e0200 */
[----:B------:R-:W-:Y:S01]  /*0860*/  LOP3.LUT R5, R9, R6, RZ, 0x3c, !PT ;  /* 0x0000000609057212 */ /* 0x000fe200078e3cff */
[----:B------:R-:W-:Y:S01]  /*0870*/  IMAD.SHL.U32 R3, R20, 0x40, RZ ;  /* 0x0000004014037824 */ /* 0x000fe200078e00ff */
[----:B------:R-:W-:Y:S01]  /*0880*/  SHF.R.S32.HI R10, RZ, 0x1f, R23 ;  /* 0x0000001fff0a7819 */ /* 0x000fe20000011417 */
[----:B------:R-:W-:-:S02]  /*0890*/  IMAD.IADD R238, R2, 0x1, R0 ;  /* 0x0000000102ee7824 */ /* 0x000fc400078e0200 */
[----:B------:R-:W-:Y:S01]  /*08a0*/  IMAD.SHL.U32 R0, R13, 0x8, RZ ;  /* 0x000000080d007824 */ /* 0x000fe200078e00ff */
[----:B------:R-:W-:Y:S01]  /*08b0*/  LOP3.LUT R3, R3, 0x1c0, RZ, 0xc0, !PT ;  /* 0x000001c003037812 */ /* 0x000fe200078ec0ff */
[----:B------:R-:W-:Y:S01]  /*08c0*/  IMAD.SHL.U32 R2, R17, 0x40, RZ ;  /* 0x0000004011027824 */ /* 0x000fe200078e00ff */
[----:B------:R-:W-:Y:S01]  /*08d0*/  LEA R238, R238, UR4, 0x1 ;  /* 0x00000004eeee7c11 */ /* 0x000fe2000f8e08ff */
[----:B------:R-:W-:Y:S01]  /*08e0*/  IMAD.U32 R226, R226, 0x20, R4 ;  /* 0x00000020e2e27824 */ /* 0x000fe200078e0004 */
[----:B------:R-:W-:Y:S01]  /*08f0*/  LOP3.LUT R7, R0, 0x8, RZ, 0xc0, !PT ;  /* 0x0000000800077812 */ /* 0x000fe200078ec0ff */
[C---:B------:R-:W-:Y:S01]  /*0900*/  IMAD.SHL.U32 R4, R14.reuse, 0x8, RZ ;  /* 0x000000080e047824 */ /* 0x040fe200078e00ff */
[----:B------:R-:W-:Y:S01]  /*0910*/  SHF.R.S32.HI R0, RZ, 0x1, R12 ;  /* 0x00000001ff007819 */ /* 0x000fe2000001140c */
[----:B------:R-:W-:Y:S01]  /*0920*/  IMAD.SHL.U32 R9, R14, 0x10, RZ ;  /* 0x000000100e097824 */ /* 0x000fe200078e00ff */
[----:B------:R-:W-:Y:S01]  /*0930*/  LOP3.LUT R2, R2, 0xc0, RZ, 0xc0, !PT ;  /* 0x000000c002027812 */ /* 0x000fe200078ec0ff */
[----:B------:R-:W-:Y:S01]  /*0940*/  IMAD R5, R14, 0x200, R5 ;  /* 0x000002000e057824 */ /* 0x000fe200078e0205 */
[C---:B------:R-:W-:Y:S01]  /*0950*/  LOP3.LUT P3, RZ, R0.reuse, 0x2, RZ, 0xc0, !PT ;  /* 0x0000000200ff7812 */ /* 0x040fe2000786c0ff */
[----:B------:R-:W-:Y:S01]  /*0960*/  IMAD.SHL.U32 R0, R0, 0x40, RZ ;  /* 0x0000004000007824 */ /* 0x000fe200078e00ff */
[----:B------:R-:W-:Y:S01]  /*0970*/  LOP3.LUT R4, R4, 0x8, RZ, 0xc0, !PT ;  /* 0x0000000804047812 */ /* 0x000fe200078ec0ff */
[C---:B------:R-:W-:Y:S01]  /*0980*/  VIADD R237, R238.reuse, 0x20 ;  /* 0x00000020eeed7836 */ /* 0x040fe20000000000 */
[----:B------:R-:W-:Y:S01]  /*0990*/  SHF.R.U32.HI R228, RZ, 0x3, R3 ;  /* 0x00000003ffe47819 */ /* 0x000fe20000011603 */
[----:B------:R-:W-:Y:S01]  /*09a0*/  @P4 VIADD R237, R238, 0xffffffe0 ;  /* 0xffffffe0eeed4836 */ /* 0x000fe20000000000 */
[----:B------:R-:W-:Y:S01]  /*09b0*/  LOP3.LUT R0, R0, 0xc0, RZ, 0xc0, !PT ;  /* 0x000000c000007812 */ /* 0x000fe200078ec0ff */
[----:B------:R-:W-:Y:S01]  /*09c0*/  IMAD.IADD R236, R238, 0x1, R235 ;  /* 0x00000001eeec7824 */ /* 0x000fe200078e02eb */
[----:B------:R-:W-:Y:S01]  /*09d0*/  SHF.R.U32.HI R6, RZ, 0x3, R2 ;  /* 0x00000003ff067819 */ /* 0x000fe20000011602 */
[----:B------:R-:W-:Y:S01]  /*09e0*/  IMAD.IADD R235, R235, 0x1, R237 ;  /* 0x00000001ebeb7824 */ /* 0x000fe200078e02ed */
[----:B------:R-:W-:-:S02]  /*09f0*/  SHF.R.U32.HI R8, RZ, 0x3, R0 ;  /* 0x00000003ff087819 */ /* 0x000fc40000011600 */
[----:B------:R-:W-:Y:S02]  /*0a00*/  LOP3.LUT R9, R7, 0x10, R9, 0xf8, !PT ;  /* 0x0000001007097812 */ /* 0x000fe400078ef809 */
[----:B------:R-:W-:Y:S02]  /*0a10*/  LOP3.LUT R8, R8, R0, R7, 0x1e, !PT ;  /* 0x0000000008087212 */ /* 0x000fe400078e1e07 */
[----:B------:R-:W-:Y:S02]  /*0a20*/  LEA.HI R0, R10, R23, RZ, 0x2 ;  /* 0x000000170a007211 */ /* 0x000fe400078f10ff */
[--C-:B------:R-:W-:Y:S01]  /*0a30*/  LOP3.LUT R228, R228, R3, R4.reuse, 0x1e, !PT ;  /* 0x00000003e4e47212 */ /* 0x100fe200078e1e04 */
[----:B------:R-:W-:Y:S01]  /*0a40*/  IMAD.IADD R8, R8, 0x1, R11 ;  /* 0x0000000108087824 */ /* 0x000fe200078e020b */
[C---:B------:R-:W-:Y:S02]  /*0a50*/  LOP3.LUT R3, R6.reuse, R2, R4, 0x1e, !PT ;  /* 0x0000000206037212 */ /* 0x040fe400078e1e04 */
[----:B------:R-:W-:Y:S01]  /*0a60*/  SHF.R.S32.HI R4, RZ, 0x2, R0 ;  /* 0x00000002ff047819 */ /* 0x000fe20000011400 */
[----:B------:R-:W-:Y:S01]  /*0a70*/  IMAD.SHL.U32 R0, R21, 0x20, RZ ;  /* 0x0000002015007824 */ /* 0x000fe200078e00ff */
[----:B------:R-:W-:Y:S01]  /*0a80*/  LOP3.LUT R2, R6, R9, R2, 0x1e, !PT ;  /* 0x0000000906027212 */ /* 0x000fe200078e1e02 */
[----:B------:R-:W-:Y:S01]  /*0a90*/  IMAD.U32 R228, R19, 0x200, R228 ;  /* 0x0000020013e47824 */ /* 0x000fe200078e00e4 */
[----:B------:R-:W-:Y:S01]  /*0aa0*/  LEA R226, R226, UR4, 0x1 ;  /* 0x00000004e2e27c11 */ /* 0x000fe2000f8e08ff */
[----:B------:R-:W-:-:S02]  /*0ab0*/  IMAD R7, R15, 0x10, R4 ;  /* 0x000000100f077824 */ /* 0x000fc400078e0204 */
[----:B------:R-:W-:Y:S02]  /*0ac0*/  IMAD R4, R15, 0x200, R0 ;  /* 0x000002000f047824 */ /* 0x000fe400078e0200 */
[----:B------:R-:W-:Y:S01]  /*0ad0*/  IMAD.IADD R233, R0, 0x1, R2 ;  /* 0x0000000100e97824 */ /* 0x000fe200078e0202 */
[----:B------:R-:W-:Y:S01]  /*0ae0*/  STL [R1+0x20], R7 ;  /* 0x0000200701007387 */ /* 0x000fe20000100800 */
[----:B------:R-:W-:Y:S01]  /*0af0*/  IMAD.U32 R0, RZ, RZ, UR5 ;  /* 0x00000005ff007e24 */ /* 0x000fe2000f8e00ff */
[----:B------:R-:W-:Y:S01]  /*0b00*/  USHF.R.S32.HI UR5, URZ, 0x1f, UR50 ;  /* 0x0000001f3f057899 */ /* 0x000fe20008011432 */
[----:B------:R-:W-:Y:S01]  /*0b10*/  IMAD.U32 R2, RZ, RZ, UR6 ;  /* 0x00000006ff027e24 */ /* 0x000fe2000f8e00ff */
[----:B------:R-:W-:Y:S01]  /*0b20*/  USHF.R.S32.HI UR6, URZ, 0x1f, UR60 ;  /* 0x0000001f3f067899 */ /* 0x000fe2000801143c */
[----:B------:R-:W-:Y:S01]  /*0b30*/  IMAD.IADD R234, R4, 0x1, R3 ;  /* 0x0000000104ea7824 */ /* 0x000fe200078e0203 */
[----:B------:R-:W-:Y:S01]  /*0b40*/  LEA R3, R5, UR4, 0x1 ;  /* 0x0000000405037c11 */ /* 0x000fe2000f8e08ff */
[----:B------:R-:W-:-:S02]  /*0b50*/  IMAD.IADD R227, R227, 0x1, R226 ;  /* 0x00000001e3e37824 */ /* 0x000fc400078e02e2 */
[----:B------:R-:W-:Y:S01]  /*0b60*/  IMAD.U32 R0, RZ, RZ, UR5 ;  /* 0x00000005ff007e24 */ /* 0x000fe2000f8e00ff */
[----:B------:R-:W-:Y:S01]  /*0b70*/  UIADD3 UR5, UR4, 0xf000, URZ ;  /* 0x0000f00004057890 */ /* 0x000fe2000fffe03f */
[----:B------:R-:W-:Y:S02]  /*0b80*/  VIADD R0, R7, 0xffffffc0 ;  /* 0xffffffc007007836 */ /* 0x000fe40000000000 */
[----:B------:R-:W-:Y:S01]  /*0b90*/  IMAD.U32 R2, RZ, RZ, UR6 ;  /* 0x00000006ff027e24 */ /* 0x000fe2000f8e00ff */
[----:B------:R-:W-:Y:S02]  /*0ba0*/  UIADD3 UR6, UR4, 0x9000, URZ ;  /* 0x0000900004067890 */ /* 0x000fe4000fffe03f */
[----:B------:R-:W-:Y:S02]  /*0bb0*/  SHF.R.S32.HI R2, RZ, 0x1f, R0 ;  /* 0x0000001fff027819 */ /* 0x000fe40000011400 */
[----:B------:R-:W-:Y:S02]  /*0bc0*/  LEA R228, R228, UR5, 0x1 ;  /* 0x00000005e4e47c11 */ /* 0x000fe4000f8e08ff */
[C---:B------:R-:W-:Y:S01]  /*0bd0*/  SHF.L.U64.HI R2, R0.reuse, 0x2, R2 ;  /* 0x0000000200027819 */ /* 0x040fe20000010202 */
[----:B------:R-:W-:-:S02]  /*0be0*/  IMAD.SHL.U32 R0, R0, 0x4, RZ ;  /* 0x0000000400007824 */ /* 0x000fc400078e00ff */
[C---:B------:R-:W-:Y:S02]  /*0bf0*/  IMAD.IADD R229, R228.reuse, 0x1, R229 ;  /* 0x00000001e4e57824 */ /* 0x040fe400078e02e5 */
[----:B------:R1:W-:Y:S01]  /*0c00*/  STL [R1+0x18], R2 ;  /* 0x0000180201007387 */ /* 0x0003e20000100800 */
[--C-:B------:R-:W-:Y:S02]  /*0c10*/  IMAD.IADD R231, R228, 0x1, R230.reuse ;  /* 0x00000001e4e77824 */ /* 0x100fe400078e02e6 */
[----:B------:R-:W-:Y:S01]  /*0c20*/  IMAD.IADD R230, R229, 0x1, R230 ;  /* 0x00000001e5e67824 */ /* 0x000fe200078e02e6 */
[----:B------:R2:W-:Y:S01]  /*0c30*/  STL [R1+0x14], R0 ;  /* 0x0000140001007387 */ /* 0x0005e20000100800 */
[----:B-1----:R-:W-:Y:S01]  /*0c40*/  LEA R2, R8, UR6, 0x1 ;  /* 0x0000000608027c11 */ /* 0x002fe2000f8e08ff */
[----:B------:R-:W-:-:S04]  /*0c50*/  ULDC.64 UR6, c[0x0][0x208] ;  /* 0x0000820000067ab9 */ /* 0x000fc80000000a00 */
[C---:B--2---:R-:W-:Y:S01]  /*0c60*/  VIADD R0, R2.reuse, 0x20 ;  /* 0x0000002002007836 */ /* 0x044fe20000000000 */
[----:B------:R1:W-:Y:S01]  /*0c70*/  STL [R1], R2 ;  /* 0x0000000201007387 */ /* 0x0003e20000100800 */
[----:B------:R-:W-:-:S05]  /*0c80*/  @P3 VIADD R0, R2, 0xffffffe0 ;  /* 0xffffffe002003836 */ /* 0x000fca0000000000 */
[----:B------:R1:W-:Y:S02]  /*0c90*/  STL [R1+0x4], R0 ;  /* 0x0000040001007387 */ /* 0x0003e40000100800 */
.L_x_81:
        /* <DEDUP_REMOVED lines=16> */
[----:B--2---:R-:W-:Y:S01]  /*0da0*/  IMAD.U32 R4, RZ, RZ, UR8 ;  /* 0x00000008ff047e24 */ /* 0x004fe2000f8e00ff */
        /* <DEDUP_REMOVED lines=11> */
[----:B------:R-:W-:Y:S01]  /*0e60*/  PLOP3.LUT P3, PT, PT, PT, UP2, 0x80, 0x0 ;  /* 0x000000000000781c */ /* 0x000fe20003f6f028 */
[----:B------:R-:W-:-:S02]  /*0e70*/  UIADD3 UR8, UP0, UR16, UR12, URZ ;  /* 0x0000000c10087290 */ /* 0x000fc4000ff1e03f */
[----:B------:R-:W-:Y:S01]  /*0e80*/  UISETP.EQ.OR.EX UP4, UPT, UR13, URZ, !UP1, UP4 ;  /* 0x0000003f0d00728c */ /* 0x000fe2000cf82740 */
[----:B------:R-:W2:Y:S01]  /*0e90*/  @P1 LDG.E R8, desc[UR6][R6.64] ;  /* 0x0000000606081981 */ /* 0x000ea2000c1e1900 */
[----:B------:R-:W-:Y:S01]  /*0ea0*/  UIADD3.X UR5, UR5, UR13, URZ, UP0, !UPT ;  /* 0x0000000d05057290 */ /* 0x000fe200087fe43f */
[----:B------:R-:W-:Y:S01]  /*0eb0*/  UMOV UR37, URZ ;  /* 0x0000003f00257c82 */ /* 0x000fe20008000000 */
[----:B------:R-:W-:Y:S02]  /*0ec0*/  @!UP3 ULDC.64 UR10, c[0x0][0x318] ;  /* 0x0000c600000abab9 */ /* 0x000fe40000000a00 */
[----:B------:R-:W-:Y:S01]  /*0ed0*/  PLOP3.LUT P2, PT, PT, PT, UP4, 0x80, 0x0 ;  /* 0x000000000000781c */ /* 0x000fe20003f4f048 */
[----:B----4-:R3:W4:Y:S02]  /*0ee0*/  @P0 LDG.E R6, desc[UR6][R4.64] ;  /* 0x0000000604060981 */ /* 0x010724000c1e1900 */
[----:B---3--:R-:W-:Y:S02]  /*0ef0*/  IMAD.U32 R4, RZ, RZ, UR15 ;  /* 0x0000000fff047e24 */ /* 0x008fe4000f8e00ff */
[----:B------:R-:W-:-:S05]  /*0f00*/  IMAD.U32 R5, RZ, RZ, UR14 ;  /* 0x0000000eff057e24 */ /* 0x000fca000f8e00ff */
[----:B------:R-:W3:Y:S04]  /*0f10*/  @P3 LDG.E R7, desc[UR6][R4.64] ;  /* 0x0000000604073981 */ /* 0x000ee8000c1e1900 */
[----:B-1---5:R1:W5:Y:S02]  /*0f20*/  @P3 LDG.E R0, desc[UR6][R4.64+0x4] ;  /* 0x0000040604003981 */ /* 0x022364000c1e1900 */
[----:B-1----:R-:W-:Y:S02]  /*0f30*/  IMAD.U32 R4, RZ, RZ, UR8 ;  /* 0x00000008ff047e24 */ /* 0x002fe4000f8e00ff */
[----:B------:R-:W-:Y:S01]  /*0f40*/  IMAD.U32 R5, RZ, RZ, UR5 ;  /* 0x00000005ff057e24 */ /* 0x000fe2000f8e00ff */
[----:B------:R-:W-:Y:S01]  /*0f50*/  @!UP3 UISETP.NE.U32.AND UP0, UPT, UR10, URZ, UPT ;  /* 0x0000003f0a00b28c */ /* 0x000fe2000bf05070 */
[----:B------:R-:W-:-:S03]  /*0f60*/  @!UP3 ULDC UR5, c[0x0][0x2cc] ;  /* 0x0000b3000005bab9 */ /* 0x000fc60000000800 */
[----:B------:R-:W5:Y:S01]  /*0f70*/  @!P2 LDG.E R2, desc[UR6][R4.64] ;  /* 0x000000060402a981 */ /* 0x000f62000c1e1900 */
[----:B------:R-:W-:Y:S01]  /*0f80*/  @!UP3 UISETP.NE.AND.EX UP0, UPT, UR11, URZ, UPT, UP0 ;  /* 0x0000003f0b00b28c */ /* 0x000fe2000bf05300 */
[----:B------:R-:W-:Y:S01]  /*0f90*/  UMOV UR9, 0xffffffff ;  /* 0xffffffff00097882 */ /* 0x000fe20000000000 */
[----:B------:R-:W-:Y:S02]  /*0fa0*/  UMOV UR40, 0xffffffff ;  /* 0xffffffff00287882 */ /* 0x000fe40000000000 */
[----:B------:R-:W-:Y:S02]  /*0fb0*/  @!UP3 USEL UR10, UR5, URZ, UP0 ;  /* 0x0000003f050ab287 */ /* 0x000fe40008000000 */
[----:B------:R-:W-:Y:S01]  /*0fc0*/  USHF.L.U32 UR39, UR38, 0x7, URZ ;  /* 0x0000000726277899 */ /* 0x000fe2000800063f */
[----:B------:R-:W-:Y:S01]  /*0fd0*/  ULDC UR5, c[0x0][0x2c8] ;  /* 0x0000b20000057ab9 */ /* 0x000fe20000000800 */
[----:B--2---:R-:W-:Y:S02]  /*0fe0*/  @P1 R2UR UR37, R8 ;  /* 0x00000000082512ca */ /* 0x004fe400000e0000 */
[----:B----4-:R-:W-:-:S02]  /*0ff0*/  @P0 R2UR UR8, R6 ;  /* 0x00000000060802ca */ /* 0x010fc400000e0000 */
[----:B------:R-:W-:-:S04]  /*1000*/  ISETP.NE.U32.AND P0, PT, RZ, UR12, PT ;  /* 0x0000000cff007c0c */ /* 0x000fc8000bf05070 */
[----:B------:R-:W-:-:S07]  /*1010*/  ISETP.NE.AND.EX P0, PT, RZ, UR13, PT, P0 ;  /* 0x0000000dff007c0c */ /* 0x000fce000bf05300 */
[----:B------:R-:W-:Y:S01]  /*1020*/  @UP3 UIADD3 UR8, UR8, -UR37, URZ ;  /* 0x8000002508083290 */ /* 0x000fe2000fffe03f */
[----:B---3--:R-:W-:Y:S02]  /*1030*/  @P3 R2UR UR9, R7 ;  /* 0x00000000070932ca */ /* 0x008fe400000e0000 */
        /* <DEDUP_REMOVED lines=9> */
.L_x_53:
        /* <DEDUP_REMOVED lines=9> */
[----:B------:R-:W-:Y:S01]  /*1160*/  USHF.R.S32.HI UR48, URZ, 0x1f, UR50 ;  /* 0x0000001f3f307899 */ /* 0x000fe20008011432 */
[----:B------:R-:W-:Y:S01]  /*1170*/  ULDC.64 UR10, c[0x0][0x228] ;  /* 0x00008a00000a7ab9 */ /* 0x000fe20000000a00 */
[----:B------:R-:W-:Y:S01]  /*1180*/  ULDC.64 UR12, c[0x0][0x488] ;  /* 0x00012200000c7ab9 */ /* 0x000fe20000000a00 */
[----:B------:R-:W-:Y:S02]  /*1190*/  UIMAD.WIDE.U32 UR16, UR50, UR10, URZ ;  /* 0x0000000a321072a5 */ /* 0x000fe4000f8e003f */
[----:B------:R-:W2:Y:S01]  /*11a0*/  S2UR UR5, SR_CTAID.X ;  /* 0x00000000000579c3 */ /* 0x000ea20000002500 */
[----:B------:R-:W-:Y:S01]  /*11b0*/  UIMAD UR10, UR48, UR10, URZ ;  /* 0x0000000a300a72a4 */ /* 0x000fe2000f8e023f */
        /* <DEDUP_REMOVED lines=8> */
[----:B------:R-:W-:Y:S01]  /*1240*/  @!UP1 UIMAD.WIDE.U32 UR34, UR50, UR10, URZ ;  /* 0x0000000a322292a5 */ /* 0x000fe2000f8e003f */
[----:B-1----:R-:W-:Y:S01]  /*1250*/  IABS R6, R7 ;  /* 0x0000000700067213 */ /* 0x002fe20000000000 */
[----:B------:R-:W-:Y:S01]  /*1260*/  UIMAD UR20, UR9, UR45, URZ ;  /* 0x0000002d091472a4 */ /* 0x000fe2000f8e023f */
[----:B------:R-:W-:Y:S01]  /*1270*/  ISETP.NE.AND P3, PT, R7, RZ, PT ;  /* 0x000000ff0700720c */ /* 0x000fe20003f65270 */
[----:B------:R-:W-:Y:S01]  /*1280*/  UIADD3 UR52, UR17, UR30, URZ ;  /* 0x0000001e11347290 */ /* 0x000fe2000fffe03f */
[----:B------:R-:W1:Y:S01]  /*1290*/  I2F.RP R4, R6 ;  /* 0x0000000600047306 */ /* 0x000e620000209400 */
[----:B------:R-:W-:Y:S01]  /*12a0*/  ULDC.U8 UR22, c[0x0][0x3d8] ;  /* 0x0000f60000167ab9 */ /* 0x000fe20000000000 */
[----:B------:R-:W-:-:S02]  /*12b0*/  USHF.L.U64.HI UR18, UR50, 0x7, UR48 ;  /* 0x0000000732127899 */ /* 0x000fc40008010230 */
[----:B--2---:R-:W-:Y:S02]  /*12c0*/  UIMAD.WIDE.U32 UR28, UR5, UR12, URZ ;  /* 0x0000000c051c72a5 */ /* 0x004fe4000f8e003f */
[----:B------:R-:W-:Y:S02]  /*12d0*/  UISETP.NE.AND UP3, UPT, UR22, URZ, UPT ;  /* 0x0000003f1600728c */ /* 0x000fe4000bf65270 */
        /* <DEDUP_REMOVED lines=20> */
[----:B------:R-:W-:Y:S02]  /*1420*/  UIMAD UR14, UR11, UR12, URZ ;  /* 0x0000000c0b0e72a4 */ /* 0x000fe4000f8e023f */
[----:B------:R-:W-:Y:S02]  /*1430*/  UIADD3 UR5, UR13, UR5, URZ ;  /* 0x000000050d057290 */ /* 0x000fe4000fffe03f */
[----:B------:R-:W-:Y:S02]  /*1440*/  ULOP3.LUT UR15, UR19, 0xffffffc0, URZ, 0xc0, !UPT ;  /* 0xffffffc0130f7892 */ /* 0x000fe4000f8ec03f */
[----:B------:R-:W-:Y:S01]  /*1450*/  UIMAD.WIDE.U32 UR16, UR10, UR12, URZ ;  /* 0x0000000c0a1072a5 */ /* 0x000fe2000f8e003f */
[----:B-1----:R-:W-:Y:S01]  /*1460*/  IMAD.MOV R0, RZ, RZ, -R5 ;  /* 0x000000ffff007224 */ /* 0x002fe200078e0a05 */
[----:B------:R-:W-:Y:S01]  /*1470*/  UIMAD UR5, UR10, UR5, UR14 ;  /* 0x000000050a0572a4 */ /* 0x000fe2000f8e020e */
[----:B------:R-:W-:Y:S01]  /*1480*/  IMAD.MOV.U32 R4, RZ, RZ, RZ ;  /* 0x000000ffff047224 */ /* 0x000fe200078e00ff */
[----:B------:R-:W-:Y:S01]  /*1490*/  UIADD3 UR20, UR15, -0x40, URZ ;  /* 0xffffffc00f147890 */ /* 0x000fe2000fffe03f */
[----:B------:R-:W-:Y:S01]  /*14a0*/  IMAD R0, R0, R6, RZ ;  /* 0x0000000600007224 */ /* 0x000fe200078e02ff */
[----:B------:R-:W-:-:S02]  /*14b0*/  UISETP.NE.AND UP0, UPT, UR40, -0x1, UPT ;  /* 0xffffffff2800788c */ /* 0x000fc4000bf05270 */
[----:B------:R-:W-:Y:S01]  /*14c0*/  USEL UR31, UR18, URZ, UP2 ;  /* 0x0000003f121f7287 */ /* 0x000fe20009000000 */
[----:B------:R-:W-:Y:S01]  /*14d0*/  IMAD.HI.U32 R0, R5, R0, R4 ;  /* 0x0000000005007227 */ /* 0x000fe200078e0004 */
[----:B------:R-:W-:Y:S02]  /*14e0*/  UIADD3 UR51, UR17, UR5, URZ ;  /* 0x0000000511337290 */ /* 0x000fe4000fffe03f */
[----:B------:R-:W-:Y:S02]  /*14f0*/  UIMAD.WIDE.U32 UR12, UR10, UR9, URZ ;  /* 0x000000090a0c72a5 */ /* 0x000fe4000f8e003f */
[----:B------:R-:W-:Y:S01]  /*1500*/  UIADD3 UR5, UP2, UR20, UR29, URZ ;  /* 0x0000001d14057290 */ /* 0x000fe2000ff5e03f */
[----:B------:R-:W-:Y:S01]  /*1510*/  IMAD.HI.U32 R0, R0, R2, RZ ;  /* 0x0000000200007227 */ /* 0x000fe200078e00ff */
[----:B------:R-:W-:Y:S01]  /*1520*/  USHF.R.S32.HI UR18, URZ, 0x1f, UR20 ;  /* 0x0000001f3f127899 */ /* 0x000fe20008011414 */
[----:B------:R-:W-:Y:S02]  /*1530*/  ULDC UR47, c[0x0][0x2c4] ;  /* 0x0000b100002f7ab9 */ /* 0x000fe40000000800 */
[----:B------:R-:W-:Y:S01]  /*1540*/  IMAD.MOV R4, RZ, RZ, -R0 ;  /* 0x000000ffff047224 */ /* 0x000fe200078e0a00 */
[----:B------:R-:W-:-:S02]  /*1550*/  UIMAD UR14, UR11, UR9, URZ ;  /* 0x000000090b0e72a4 */ /* 0x000fc4000f8e023f */
[----:B------:R-:W-:Y:S01]  /*1560*/  @!UP1 UIADD3 UR54, UR35, UR32, URZ ;  /* 0x0000002023369290 */ /* 0x000fe2000fffe03f */
[C---:B------:R-:W-:Y:S01]  /*1570*/  IMAD R2, R6.reuse, R4, R2 ;  /* 0x0000000406027224 */ /* 0x040fe200078e0202 */
[----:B------:R-:W-:Y:S02]  /*1580*/  USEL UR59, UR16, UR12, !UP1 ;  /* 0x0000000c103b7287 */ /* 0x000fe4000c800000 */
[----:B------:R-:W-:Y:S02]  /*1590*/  UIMAD UR11, UR11, UR5, URZ ;  /* 0x000000050b0b72a4 */ /* 0x000fe4000f8e023f */
[----:B------:R-:W-:Y:S01]  /*15a0*/  ISETP.GT.U32.AND P1, PT, R6, R2, PT ;  /* 0x000000020600720c */ /* 0x000fe20003f24070 */
[----:B------:R-:W-:Y:S02]  /*15b0*/  UIMAD.WIDE.U32 UR32, UR10, UR5, URZ ;  /* 0x000000050a2072a5 */ /* 0x000fe4000f8e003f */
[----:B------:R-:W-:Y:S02]  /*15c0*/  UIADD3.X UR12, UR18, UR31, URZ, UP2, !UPT ;  /* 0x0000001f120c7290 */ /* 0x000fe400097fe43f */
[----:B------:R-:W-:Y:S01]  /*15d0*/  @UP3 UIMAD UR5, UR50, UR47, URZ ;  /* 0x0000002f320532a4 */ /* 0x000fe2000f8e023f */
[----:B------:R-:W-:Y:S01]  /*15e0*/  ULDC.U8 UR23, c[0x0][0x480] ;  /* 0x0001200000177ab9 */ /* 0x000fe20000000000 */
[----:B------:R-:W-:-:S02]  /*15f0*/  @UP0 UIADD3 UR21, UR37, UR40, URZ ;  /* 0x0000002825150290 */ /* 0x000fc4000fffe03f */
[----:B------:R-:W-:Y:S02]  /*1600*/  @UP0 UIADD3 UR26, UR37, UR40, URZ ;  /* 0x00000028251a0290 */ /* 0x000fe4000fffe03f */
[----:B------:R-:W-:Y:S02]  /*1610*/  UIMAD UR16, UR10, UR12, UR11 ;  /* 0x0000000c0a1072a4 */ /* 0x000fe4000f8e020b */
[-C--:B------:R-:W-:Y:S01]  /*1620*/  @!P1 IADD3 R2, R2, -R6.reuse, RZ ;  /* 0x8000000602029210 */ /* 0x080fe20007ffe0ff */
[----:B------:R-:W-:Y:S01]  /*1630*/  @!P1 VIADD R0, R0, 0x1 ;  /* 0x0000000100009836 */ /* 0x000fe20000000000 */
[----:B------:R-:W-:Y:S01]  /*1640*/  PLOP3.LUT P1, PT, PT, PT, UP0, 0x80, 0x0 ;  /* 0x000000000000781c */ /* 0x000fe20003f2f008 */
[----:B------:R-:W-:Y:S01]  /*1650*/  UIMAD UR53, UR60, UR24, URZ ;  /* 0x000000183c3572a4 */ /* 0x000fe2000f8e023f */
[----:B------:R-:W-:Y:S01]  /*1660*/  ISETP.GE.U32.AND P0, PT, R2, R6, PT ;  /* 0x000000060200720c */ /* 0x000fe20003f06070 */
[----:B------:R-:W-:Y:S01]  /*1670*/  UISETP.NE.AND UP4, UPT, UR23, URZ, UPT ;  /* 0x0000003f1700728c */ /* 0x000fe2000bf85270 */
[----:B------:R-:W-:Y:S01]  /*1680*/  LOP3.LUT R2, R7, UR60, RZ, 0x3c, !PT ;  /* 0x0000003c07027c12 */ /* 0x000fe2000f8e3cff */
[----:B------:R-:W-:Y:S01]  /*1690*/  @UP3 USEL UR10, UR5, UR9, !UP1 ;  /* 0x00000009050a3287 */ /* 0x000fe2000c800000 */
[----:B------:R-:W-:-:S02]  /*16a0*/  @UP0 ULDC.64 UR24, c[0x0][0x248] ;  /* 0x0000920000180ab9 */ /* 0x000fc40000000a00 */
[----:B------:R-:W-:Y:S01]  /*16b0*/  ISETP.GE.AND P2, PT, R2, RZ, PT ;  /* 0x000000ff0200720c */ /* 0x000fe20003f46270 */
[----:B------:R-:W-:Y:S01]  /*16c0*/  @UP0 ULDC.64 UR22, c[0x0][0x250] ;  /* 0x0000940000160ab9 */ /* 0x000fe20000000a00 */
[----:B------:R-:W-:Y:S01]  /*16d0*/  @UP1 UIADD3 UR51, UR13, UR14, URZ ;  /* 0x0000000e0d331290 */ /* 0x000fe2000fffe03f */
[----:B------:R-:W-:Y:S01]  /*16e0*/  @UP3 ULDC UR5, c[0x0][0x2e4] ;  /* 0x0000b90000053ab9 */ /* 0x000fe20000000800 */
[----:B------:R-:W-:Y:S02]  /*16f0*/  @UP0 UIMAD.WIDE.U32 UR14, UR21, UR24, URZ ;  /* 0x00000018150e02a5 */ /* 0x000fe4000f8e003f */
[----:B------:R-:W-:Y:S01]  /*1700*/  @UP0 UIMAD.WIDE.U32 UR12, UR26, UR22, URZ ;  /* 0x000000161a0c02a5 */ /* 0x000fe2000f8e003f */
[----:B------:R-:W-:Y:S01]  /*1710*/  @P0 VIADD R0, R0, 0x1 ;  /* 0x0000000100000836 */ /* 0x000fe20000000000 */
[----:B------:R-:W-:Y:S01]  /*1720*/  @UP3 UIMAD UR31, UR60, UR5, UR10 ;  /* 0x000000053c1f32a4 */ /* 0x000fe2000f8e020a */
[----:B------:R-:W-:Y:S01]  /*1730*/  PLOP3.LUT P0, PT, PT, PT, UP3, 0x80, 0x0 ;  /* 0x000000000000781c */ /* 0x000fe20003f0f038 */
[----:B------:R-:W-:-:S02]  /*1740*/  @!UP3 UIMAD UR5, UR50, UR46, UR60 ;  /* 0x0000002e3205b2a4 */ /* 0x000fc4000f8e023c */
[----:B------:R-:W-:Y:S01]  /*1750*/  @UP0 UIMAD UR21, UR21, UR25, URZ ;  /* 0x00000019151502a4 */ /* 0x000fe2000f8e023f */
[----:B------:R-:W-:Y:S01]  /*1760*/  @!P2 IADD3 R0, -R0, RZ, RZ ;  /* 0x000000ff0000a210 */ /* 0x000fe20007ffe1ff */
[----:B------:R-:W-:Y:S01]  /*1770*/  @UP0 UIMAD UR11, UR26, UR23, URZ ;  /* 0x000000171a0b02a4 */ /* 0x000fe2000f8e023f */
[----:B------:R-:W-:Y:S01]  /*1780*/  @!P3 LOP3.LUT R0, RZ, R7, RZ, 0x33, !PT ;  /* 0x00000007ff00b212 */ /* 0x000fe200078e33ff */
[----:B------:R-:W-:Y:S02]  /*1790*/  USEL UR56, UR36, URZ, UP4 ;  /* 0x0000003f24387287 */ /* 0x000fe4000a000000 */
[----:B------:R-:W-:Y:S02]  /*17a0*/  @!UP3 UIMAD UR31, UR5, UR47, URZ ;  /* 0x0000002f051fb2a4 */ /* 0x000fe4000f8e023f */
[----:B------:R-:W-:Y:S02]  /*17b0*/  USHF.R.S32.HI UR41, URZ, 0x1f, UR39 ;  /* 0x0000001f3f297899 */ /* 0x000fe40008011427 */
[----:B------:R-:W-:-:S02]  /*17c0*/  USHF.R.S32.HI UR58, URZ, 0x1f, UR53 ;  /* 0x0000001f3f3a7899 */ /* 0x000fc40008011435 */
[----:B------:R-:W-:Y:S02]  /*17d0*/  USEL UR57, UR28, URZ, UP4 ;  /* 0x0000003f1c397287 */ /* 0x000fe4000a000000 */
[----:B------:R-:W-:Y:S02]  /*17e0*/  USHF.R.S32.HI UR46, URZ, 0x6, UR19 ;  /* 0x000000063f2e7899 */ /* 0x000fe40008011413 */
[----:B------:R-:W-:Y:S02]  /*17f0*/  @UP0 UIADD3 UR48, UR13, UR11, URZ ;  /* 0x0000000b0d300290 */ /* 0x000fe4000fffe03f */
[----:B------:R-:W-:Y:S02]  /*1800*/  UIADD3 UR55, UR33, UR16, URZ ;  /* 0x0000001021377290 */ /* 0x000fe4000fffe03f */
[----:B------:R-:W-:Y:S01]  /*1810*/  @UP0 UIADD3 UR49, UR15, UR21, URZ ;  /* 0x000000150f310290 */ /* 0x000fe2000fffe03f */
[----:B------:R-:W-:Y:S01]  /*1820*/  @UP0 UMOV UR47, UR14 ;  /* 0x0000000e002f0c82 */ /* 0x000fe20008000000 */
[----:B------:R-:W-:Y:S01]  /*1830*/  @UP0 UMOV UR36, UR12 ;  /* 0x0000000c00240c82 */ /* 0x000fe20008000000 */
[----:B------:R-:W-:Y:S09]  /*1840*/  @P1 BRA `(.L_x_55) ;  /* 0x0000000000341947 */ /* 0x000ff20003800000 */
        /* <DEDUP_REMOVED lines=13> */
.L_x_55:
        /* <DEDUP_REMOVED lines=14> */
.L_x_56:
[----:B------:R-:W-:Y:S01]  /*1a00*/  @UP1 UMOV UR11, UR42 ;  /* 0x0000002a000b1c82 */ /* 0x000fe20008000000 */
[----:B------:R-:W-:Y:S01]  /*1a10*/  @!UP1 UMOV UR11, UR34 ;  /* 0x00000022000b9c82 */ /* 0x000fe20008000000 */
[----:B------:R-:W-:Y:S01]  /*1a20*/  SHF.R.S32.HI R10, RZ, 0x1f, R0 ;  /* 0x0000001fff0a7819 */ /* 0x000fe20000011400 */
[----:B------:R-:W-:Y:S06]  /*1a30*/  @!P0 BRA `(.L_x_57) ;  /* 0x0000000000208947 */ /* 0x000fec0003800000 */
[----:B------:R-:W-:Y:S01]  /*1a40*/  ULDC UR10, c[0x0][0x2d4] ;  /* 0x0000b500000a7ab9 */ /* 0x000fe20000000800 */
[----:B------:R-:W-:Y:S01]  /*1a50*/  ULDC UR5, c[0x0][0x2c0] ;  /* 0x0000b00000057ab9 */ /* 0x000fe20000000800 */
[----:B------:R-:W-:-:S03]  /*1a60*/  @!UP1 UIMAD UR9, UR50, UR10, URZ ;  /* 0x0000000a320992a4 */ /* 0x000fc6000f8e023f */
[----:B------:R-:W-:Y:S02]  /*1a70*/  ULDC UR10, c[0x0][0x2e4] ;  /* 0x0000b900000a7ab9 */ /* 0x000fe40000000800 */
[----:B------:R-:W-:Y:S02]  /*1a80*/  ULEA UR10, UR5, UR10, 0x7 ;  /* 0x0000000a050a7291 */ /* 0x000fe4000f8e383f */
[----:B------:R-:W-:-:S04]  /*1a90*/  ULEA UR5, UR50, UR9, 0x7 ;  /* 0x0000000932057291 */ /* 0x000fc8000f8e383f */
[----:B------:R-:W-:Y:S01]  /*1aa0*/  UIMAD UR5, UR10, UR60, UR5 ;  /* 0x0000003c0a0572a4 */ /* 0x000fe2000f8e0205 */
[----:B------:R-:W-:Y:S11]  /*1ab0*/  BRA `(.L_x_58) ;  /* 0x0000000000107947 */ /* 0x000ff60003800000 */
.L_x_57:
[----:B------:R-:W-:Y:S01]  /*1ac0*/  ULDC UR5, c[0x0][0x270] ;  /* 0x00009c0000057ab9 */ /* 0x000fe20000000800 */
[----:B------:R-:W-:Y:S01]  /*1ad0*/  ULDC UR9, c[0x0][0x2d4] ;  /* 0x0000b50000097ab9 */ /* 0x000fe20000000800 */
[----:B------:R-:W-:-:S04]  /*1ae0*/  UIMAD UR5, UR50, UR5, UR60 ;  /* 0x00000005320572a4 */ /* 0x000fc8000f8e023c */
[----:B------:R-:W-:-:S12]  /*1af0*/  UIMAD UR5, UR5, UR9, URZ ;  /* 0x00000009050572a4 */ /* 0x000fd8000f8e023f */
.L_x_58:
[----:B------:R-:W2:Y:S01]  /*1b00*/  LDL.64 R4, [R1+0x28] ;  /* 0x0000280001047983 */ /* 0x000ea20000100a00 */
[----:B------:R-:W-:Y:S01]  /*1b10*/  ULDC UR10, c[0x0][0x270] ;  /* 0x00009c00000a7ab9 */ /* 0x000fe20000000800 */
[----:B------:R-:W-:Y:S02]  /*1b20*/  ULDC UR9, c[0x0][0x2dc] ;  /* 0x0000b70000097ab9 */ /* 0x000fe40000000800 */
[----:B------:R1:W2:Y:S01]  /*1b30*/  LDL.64 R14, [R1+0x28] ;  /* 0x00002800010e7983 */ /* 0x0002a20000100a00 */
[----:B------:R-:W-:Y:S02]  /*1b40*/  UIADD3 UR29, UR20, UR5, URZ ;  /* 0x00000005141d7290 */ /* 0x000fe4000fffe03f */
[----:B------:R-:W-:Y:S01]  /*1b50*/  UIADD3 UR5, -UR8, UR27, UR39 ;  /* 0x0000001b08057290 */ /* 0x000fe2000fffe127 */
[----:B------:R-:W3:Y:S01]  /*1b60*/  LDL R16, [R1+0x34] ;  /* 0x0000340001107983 */ /* 0x000ee20000100800 */
[----:B------:R-:W-:Y:S01]  /*1b70*/  UIMAD UR30, UR9, UR10, URZ ;  /* 0x0000000a091e72a4 */ /* 0x000fe2000f8e023f */
[----:B------:R-:W-:Y:S01]  /*1b80*/  ULDC.64 UR12, c[0x0][0x420] ;  /* 0x00010800000c7ab9 */ /* 0x000fe20000000a00 */
[----:B------:R-:W4:Y:S01]  /*1b90*/  S2R R26, SR_TID.X ;  /* 0x00000000001a7919 */ /* 0x000f220000002100 */
[----:B------:R-:W-:Y:S01]  /*1ba0*/  ULDC UR10, c[0x0][0x398] ;  /* 0x0000e600000a7ab9 */ /* 0x000fe20000000800 */
[----:B------:R-:W-:Y:S01]  /*1bb0*/  ULDC.64 UR14, c[0x0][0x258] ;  /* 0x00009600000e7ab9 */ /* 0x000fe20000000a00 */
[----:B------:R-:W-:Y:S01]  /*1bc0*/  ULDC.64 UR16, c[0x0][0x428] ;  /* 0x00010a0000107ab9 */ /* 0x000fe20000000a00 */
[----:B------:R-:W5:Y:S01]  /*1bd0*/  S2R R27, SR_TID.X ;  /* 0x00000000001b7919 */ /* 0x000f620000002100 */
[----:B------:R-:W1:Y:S01]  /*1be0*/  S2R R11, SR_TID.X ;  /* 0x00000000000b7919 */ /* 0x000e620000002100 */
[----:B------:R-:W1:Y:S01]  /*1bf0*/  S2R R12, SR_TID.X ;  /* 0x00000000000c7919 */ /* 0x000e620000002100 */
[----:B------:R-:W-:-:S02]  /*1c00*/  USHF.R.S32.HI UR9, URZ, 0x1f, UR60 ;  /* 0x0000001f3f097899 */ /* 0x000fc4000801143c */
[----:B------:R-:W-:Y:S01]  /*1c10*/  USHF.L.U32 UR26, UR30, 0x6, URZ ;  /* 0x000000061e1a7899 */ /* 0x000fe2000800063f */
[----:B------:R-:W-:Y:S01]  /*1c20*/  ULDC.64 UR34, c[0x0][0x478] ;  /* 0x00011e0000227ab9 */ /* 0x000fe20000000a00 */
[----:B----4-:R-:W-:-:S04]  /*1c30*/  SHF.R.S32.HI R26, RZ, 0x1f, R26 ;  /* 0x0000001fff1a7819 */ /* 0x010fc8000001141a */
[----:B-----5:R-:W-:-:S04]  /*1c40*/  LEA.HI R26, R26, R27, RZ, 0x2 ;  /* 0x0000001b1a1a7211 */ /* 0x020fc800078f10ff */
[----:B------:R-:W-:-:S04]  /*1c50*/  SHF.R.S32.HI R26, RZ, 0x2, R26 ;  /* 0x00000002ff1a7819 */ /* 0x000fc8000001141a */
[----:B------:R-:W-:Y:S02]  /*1c60*/  SHF.R.S32.HI R13, RZ, 0x1f, R26 ;  /* 0x0000001fff0d7819 */ /* 0x000fe4000001141a */
[----:B------:R-:W-:Y:S01]  /*1c70*/  IADD3 R2, P2, R26, UR20, RZ ;  /* 0x000000141a027c10 */ /* 0x000fe2000ff5e0ff */
[----:B------:R-:W-:-:S03]  /*1c80*/  UIADD3 UR10, UR5, -UR10, URZ ;  /* 0x8000000a050a7290 */ /* 0x000fc6000fffe03f */
[----:B------:R-:W-:Y:S01]  /*1c90*/  IADD3.X R6, R13, UR18, RZ, P2, !PT ;  /* 0x000000120d067c10 */ /* 0x000fe200097fe4ff */
[----:B------:R-:W-:Y:S01]  /*1ca0*/  UIMAD UR5, UR18, UR12, URZ ;  /* 0x0000000c120572a4 */ /* 0x000fe2000f8e023f */
[----:B-1----:R-:W-:Y:S01]  /*1cb0*/  SHF.R.S32.HI R11, RZ, 0x1f, R11 ;  /* 0x0000001fff0b7819 */ /* 0x002fe2000001140b */
[----:B------:R-:W-:Y:S01]  /*1cc0*/  UIMAD UR18, UR9, UR14, URZ ;  /* 0x0000000e091272a4 */ /* 0x000fe2000f8e023f */
[----:B------:R-:W-:Y:S02]  /*1cd0*/  IMAD.U32 R9, RZ, RZ, UR12 ;  /* 0x0000000cff097e24 */ /* 0x000fe4000f8e00ff */
[----:B------:R-:W-:Y:S01]  /*1ce0*/  IMAD R8, R6, UR44, RZ ;  /* 0x0000002c06087c24 */ /* 0x000fe2000f8e02ff */
[----:B------:R-:W-:Y:S01]  /*1cf0*/  UIMAD UR5, UR20, UR13, UR5 ;  /* 0x0000000d140572a4 */ /* 0x000fe2000f8e0205 */
[----:B------:R-:W-:Y:S01]  /*1d00*/  LEA.HI R11, R11, R12, RZ, 0x5 ;  /* 0x0000000c0b0b7211 */ /* 0x000fe200078f28ff */
[----:B------:R-:W-:Y:S02]  /*1d10*/  UIMAD UR28, UR60, UR15, UR18 ;  /* 0x0000000f3c1c72a4 */ /* 0x000fe4000f8e0212 */
[----:B------:R-:W-:Y:S01]  /*1d20*/  UIADD3 UR19, UP2, UP1, UR32, UR26, UR53 ;  /* 0x0000001a20137290 */ /* 0x000fe2000f95e035 */
[----:B------:R-:W-:-:S02]  /*1d30*/  SHF.R.S32.HI R11, RZ, 0x5, R11 ;  /* 0x00000005ff0b7819 */ /* 0x000fc4000001140b */
[----:B------:R-:W-:Y:S01]  /*1d40*/  ULDC.64 UR32, c[0x0][0x2b0] ;  /* 0x0000ac0000207ab9 */ /* 0x000fe20000000a00 */
[----:B------:R-:W-:Y:S01]  /*1d50*/  BSSY B1, `(.L_x_54) ;  /* 0x0000635000017945 */ /* 0x000fe20003800000 */
[----:B--2---:R-:W-:-:S05]  /*1d60*/  IMAD.MOV.U32 R14, RZ, RZ, R4 ;  /* 0x000000ffff0e7224 */ /* 0x004fca00078e0004 */
[----:B------:R-:W-:Y:S02]  /*1d70*/  SHF.R.S32.HI R15, RZ, 0x1f, R14 ;  /* 0x0000001fff0f7819 */ /* 0x000fe4000001140e */
[----:B------:R-:W-:Y:S01]  /*1d80*/  IADD3 R4, P0, R14, UR11, RZ ;  /* 0x0000000b0e047c10 */ /* 0x000fe2000ff1e0ff */
[----:B------:R-:W-:-:S03]  /*1d90*/  UIMAD UR11, UR9, UR16, URZ ;  /* 0x00000010090b72a4 */ /* 0x000fc6000f8e023f */
[----:B------:R-:W-:Y:S01]  /*1da0*/  IADD3.X R5, R15, UR54, RZ, P0, !PT ;  /* 0x000000360f057c10 */ /* 0x000fe200087fe4ff */
[----:B------:R-:W-:Y:S01]  /*1db0*/  IMAD.WIDE.U32 R6, R2, UR44, R14 ;  /* 0x0000002c02067c25 */ /* 0x000fe2000f8e000e */
[----:B------:R-:W-:Y:S02]  /*1dc0*/  UIMAD UR15, UR60, UR17, UR11 ;  /* 0x000000113c0f72a4 */ /* 0x000fe4000f8e020b */
[----:B------:R-:W-:Y:S01]  /*1dd0*/  USHF.R.S32.HI UR9, URZ, 0x1f, UR26 ;  /* 0x0000001f3f097899 */ /* 0x000fe2000801141a */
[----:B------:R-:W-:Y:S01]  /*1de0*/  IMAD.WIDE.U32 R4, R9, UR20, R4 ;  /* 0x0000001409047c25 */ /* 0x000fe2000f8e0004 */
[----:B------:R-:W-:Y:S01]  /*1df0*/  USHF.R.S32.HI UR17, URZ, 0x1f, UR10 ;  /* 0x0000001f3f117899 */ /* 0x000fe2000801140a */
[----:B------:R-:W-:Y:S02]  /*1e00*/  IADD3 R6, P0, R6, UR61, RZ ;  /* 0x0000003d06067c10 */ /* 0x000fe4000ff1e0ff */
[----:B------:R-:W-:Y:S01]  /*1e10*/  IMAD R2, R2, UR45, R8 ;  /* 0x0000002d02027c24 */ /* 0x000fe2000f8e0208 */
[----:B------:R-:W-:Y:S01]  /*1e20*/  ULEA.HI UR17, UR17, UR10, URZ, 0x6 ;  /* 0x0000000a11117291 */ /* 0x000fe2000f8f303f */
[----:B------:R-:W-:Y:S01]  /*1e30*/  VIADD R5, R5, UR5 ;  /* 0x0000000505057c36 */ /* 0x000fe20008000000 */
[----:B------:R-:W-:Y:S01]  /*1e40*/  UIADD3.X UR5, UR55, UR9, UR58, UP2, UP1 ;  /* 0x0000000937057290 */ /* 0x000fe200097e243a */
[----:B---3--:R-:W-:Y:S01]  /*1e50*/  IMAD R8, R11, UR30, R16 ;  /* 0x0000001e0b087c24 */ /* 0x008fe2000f8e0210 */
[----:B------:R-:W-:Y:S01]  /*1e60*/  IADD3.X R7, R7, UR52, R2, P0, !PT ;  /* 0x0000003407077c10 */ /* 0x000fe200087fe402 */
[----:B------:R-:W-:Y:S01]  /*1e70*/  UIADD3 UR9, UP2, UP1, UR57, UR19, UR59 ;  /* 0x0000001339097290 */ /* 0x000fe2000f95e03b */
[----:B------:R-:W-:Y:S01]  /*1e80*/  IMAD.U32 R2, RZ, RZ, UR14 ;  /* 0x0000000eff027e24 */ /* 0x000fe2000f8e00ff */
[----:B------:R-:W-:-:S02]  /*1e90*/  USHF.R.S32.HI UR17, URZ, 0x6, UR17 ;  /* 0x000000063f117899 */ /* 0x000fc40008011411 */
[----:B------:R-:W-:Y:S01]  /*1ea0*/  UIADD3.X UR5, UR56, UR5, UR51, UP2, UP1 ;  /* 0x0000000538057290 */ /* 0x000fe200097e2433 */
[----:B------:R-:W-:Y:S01]  /*1eb0*/  IMAD.WIDE.U32 R6, R2, UR60, R6 ;  /* 0x0000003c02067c25 */ /* 0x000fe2000f8e0006 */
[C---:B------:R-:W-:Y:S01]  /*1ec0*/  IADD3 R2, P0, R8.reuse, UR9, RZ ;  /* 0x0000000908027c10 */ /* 0x040fe2000ff1e0ff */
[----:B------:R-:W-:Y:S01]  /*1ed0*/  UISETP.LT.AND UP1, UPT, URZ, UR17, UPT ;  /* 0x000000113f00728c */ /* 0x000fe2000bf21270 */
[----:B------:R-:W-:Y:S02]  /*1ee0*/  ULDC.64 UR10, c[0x0][0x400] ;  /* 0x00010000000a7ab9 */ /* 0x000fe40000000a00 */
[----:B------:R-:W-:Y:S01]  /*1ef0*/  LEA.HI.X.SX32 R8, R8, UR5, 0x1, P0 ;  /* 0x0000000508087c11 */ /* 0x000fe200080f0eff */
[----:B------:R-:W-:Y:S01]  /*1f00*/  USEL UR17, URZ, UR17, !UP1 ;  /* 0x000000113f117287 */ /* 0x000fe2000c800000 */
[C---:B------:R-:W-:Y:S01]  /*1f10*/  LEA R246, P0, R2.reuse, UR10, 0x2 ;  /* 0x0000000a02f67c11 */ /* 0x040fe2000f8010ff */
[----:B------:R-:W-:Y:S01]  /*1f20*/  IMAD.U32 R9, RZ, RZ, UR16 ;  /* 0x00000010ff097e24 */ /* 0x000fe2000f8e00ff */
[----:B------:R-:W-:Y:S01]  /*1f30*/  ULDC.64 UR18, c[0x0][0x210] ;  /* 0x0000840000127ab9 */ /* 0x000fe20000000a00 */
[----:B------:R-:W-:Y:S01]  /*1f40*/  UISETP.GT.AND UP1, UPT, UR46, UR17, UPT ;  /* 0x000000112e00728c */ /* 0x000fe2000bf24270 */
[----:B------:R-:W-:Y:S01]  /*1f50*/  LEA.HI.X R245, R2, UR11, R8, 0x2, P0 ;  /* 0x0000000b02f57c11 */ /* 0x000fe200080f1408 */
[----:B------:R-:W-:Y:S01]  /*1f60*/  VIADD R7, R7, UR28 ;  /* 0x0000001c07077c36 */ /* 0x000fe20008000000 */
[----:B------:R1:W-:Y:S01]  /*1f70*/  STL [R1+0x2c], R15 ;  /* 0x00002c0f01007387 */ /* 0x0003e20000100800 */
[----:B------:R-:W-:Y:S01]  /*1f80*/  IMAD.WIDE.U32 R4, R9, UR60, R4 ;  /* 0x0000003c09047c25 */ /* 0x000fe2000f8e0004 */
[----:B------:R-:W-:Y:S01]  /*1f90*/  LEA R242, P0, R6, UR18, 0x1 ;  /* 0x0000001206f27c11 */ /* 0x000fe2000f8008ff */
[----:B------:R-:W-:-:S02]  /*1fa0*/  UIADD3 UR14, UR20, UR31, URZ ;  /* 0x0000001f140e7290 */ /* 0x000fc4000fffe03f */
[----:B------:R-:W-:Y:S01]  /*1fb0*/  VIADD R5, R5, UR15 ;  /* 0x0000000f05057c36 */ /* 0x000fe20008000000 */
[----:B------:R-:W-:Y:S01]  /*1fc0*/  LEA.HI.X R243, R6, UR19, R7, 0x1, P0 ;  /* 0x0000001306f37c11 */ /* 0x000fe200080f0c07 */
[----:B------:R-:W-:Y:S01]  /*1fd0*/  IMAD R2, R13, UR12, RZ ;  /* 0x0000000c0d027c24 */ /* 0x000fe2000f8e02ff */
[----:B------:R-:W-:Y:S01]  /*1fe0*/  PLOP3.LUT P0, PT, PT, PT, UP1, 0x80, 0x0 ;  /* 0x000000000000781c */ /* 0x000fe20003f0f018 */
[C---:B------:R-:W-:Y:S01]  /*1ff0*/  IMAD.WIDE.U32 R4, R26.reuse, UR12, R4 ;  /* 0x0000000c1a047c25 */ /* 0x040fe2000f8e0004 */
[----:B------:R-:W-:Y:S01]  /*2000*/  UIMAD.WIDE UR10, UR14, 0x4, UR32 ;  /* 0x000000040e0a78a5 */ /* 0x000fe2000f8e0220 */
[----:B------:R-:W-:Y:S02]  /*2010*/  ULDC.64 UR20, c[0x0][0x3e0] ;  /* 0x0000f80000147ab9 */ /* 0x000fe40000000a00 */
[----:B------:R-:W-:Y:S01]  /*2020*/  IMAD R2, R26, UR13, R2 ;  /* 0x0000000d1a027c24 */ /* 0x000fe2000f8e0202 */
[----:B------:R-:W-:Y:S01]  /*2030*/  UIMAD.WIDE UR14, UR29, 0x4, UR34 ;  /* 0x000000041d0e78a5 */ /* 0x000fe2000f8e0222 */
[----:B------:R-:W-:-:S02]  /*2040*/  LEA R240, P2, R4, UR20, 0x1 ;  /* 0x0000001404f07c11 */ /* 0x000fc4000f8408ff */
[----:B------:R-:W-:Y:S01]  /*2050*/  IMAD.IADD R2, R5, 0x1, R2 ;  /* 0x0000000105027824 */ /* 0x000fe200078e0202 */
[----:B------:R-:W-:Y:S01]  /*2060*/  UIADD3 UR5, UR46, -0x1, URZ ;  /* 0xffffffff2e057890 */ /* 0x000fe2000fffe03f */
[----:B------:R-:W-:Y:S02]  /*2070*/  UMOV UR12, UR10 ;  /* 0x0000000a000c7c82 */ /* 0x000fe40008000000 */
[----:B------:R-:W-:Y:S01]  /*2080*/  UMOV UR13, UR15 ;  /* 0x0000000f000d7c82 */ /* 0x000fe20008000000 */
[----:B------:R-:W-:Y:S01]  /*2090*/  LEA.HI.X R241, R4, UR21, R2, 0x1, P2 ;  /* 0x0000001504f17c11 */ /* 0x000fe200090f0c02 */
[----:B------:R-:W-:Y:S07]  /*20a0*/  @P0 BRA `(.L_x_59) ;  /* 0x0000000800140947 */ /* 0x000fee0003800000 */
        /* <DEDUP_REMOVED lines=20> */
.L_x_60:
        /* <DEDUP_REMOVED lines=20> */
.L_x_61:
[----:B------:R-:W-:Y:S01]  /*2330*/  UIMAD UR5, UR41, UR10, URZ ;  /* 0x0000000a290572a4 */ /* 0x000fe2000f8e023f */
[----:B------:R-:W-:Y:S01]  /*2340*/  IMAD.U32 R4, RZ, RZ, UR10 ;  /* 0x0000000aff047e24 */ /* 0x000fe2000f8e00ff */
[----:B------:R-:W-:Y:S01]  /*2350*/  UIMAD UR8, UR38, -0x80, UR8 ;  /* 0xffffff80260878a4 */ /* 0x000fe2000f8e0208 */
[----:B------:R-:W-:Y:S01]  /*2360*/  VIADD R2, R26, 0x40 ;  /* 0x000000401a027836 */ /* 0x000fe20000000000 */
[----:B------:R-:W-:Y:S01]  /*2370*/  UIMAD UR5, UR39, UR11, UR5 ;  /* 0x0000000b270572a4 */ /* 0x000fe2000f8e0205 */
[----:B------:R-:W-:Y:S01]  /*2380*/  IMAD.WIDE.U32 R4, R4, UR39, R14 ;  /* 0x0000002704047c25 */ /* 0x000fe2000f8e000e */
[----:B------:R-:W-:Y:S01]  /*2390*/  USHF.R.S32.HI UR19, URZ, 0x1f, UR60 ;  /* 0x0000001f3f137899 */ /* 0x000fe2000801143c */
[----:B------:R-:W-:Y:S01]  /*23a0*/  BSSY B0, `(.L_x_62) ;  /* 0x0000019000007945 */ /* 0x000fe20003800000 */
[----:B------:R-:W-:Y:S01]  /*23b0*/  ULDC.64 UR14, c[0x0][0x468] ;  /* 0x00011a00000e7ab9 */ /* 0x000fe20000000a00 */
[----:B------:R-:W-:Y:S02]  /*23c0*/  ISETP.GE.AND P1, PT, R26, UR8, PT ;  /* 0x000000081a007c0c */ /* 0x000fe4000bf26270 */
[----:B------:R-:W-:Y:S01]  /*23d0*/  MOV R0, UR5 ;  /* 0x0000000500007c02 */ /* 0x000fe20008000f00 */
[----:B------:R-:W-:Y:S01]  /*23e0*/  UIMAD UR5, UR19, UR14, URZ ;  /* 0x0000000e130572a4 */ /* 0x000fe2000f8e023f */
[----:B------:R-:W-:-:S03]  /*23f0*/  IADD3 R6, P0, R4, UR9, RZ ;  /* 0x0000000904067c10 */ /* 0x000fc6000ff1e0ff */
[----:B------:R-:W-:Y:S01]  /*2400*/  UIMAD UR15, UR60, UR15, UR5 ;  /* 0x0000000f3c0f72a4 */ /* 0x000fe2000f8e0205 */
[----:B------:R-:W-:Y:S02]  /*2410*/  IADD3.X R7, R5, UR18, R0, P0, !PT ;  /* 0x0000001205077c10 */ /* 0x000fe400087fe400 */
[----:B------:R-:W-:Y:S02]  /*2420*/  MOV R0, UR14 ;  /* 0x0000000e00007c02 */ /* 0x000fe40008000f00 */
[----:B------:R-:W-:-:S03]  /*2430*/  ISETP.GE.AND P0, PT, R2, UR8, PT ;  /* 0x0000000802007c0c */ /* 0x000fc6000bf06270 */
[----:B------:R-:W-:-:S04]  /*2440*/  IMAD.WIDE.U32 R6, R0, UR60, R6 ;  /* 0x0000003c00067c25 */ /* 0x000fc8000f8e0006 */
[----:B------:R-:W-:Y:S01]  /*2450*/  VIADD R2, R7, UR15 ;  /* 0x0000000f07027c36 */ /* 0x000fe20008000000 */
[----:B------:R-:W-:Y:S06]  /*2460*/  @P1 BRA `(.L_x_63) ;  /* 0x0000000000301947 */ /* 0x000fec0003800000 */
[----:B------:R-:W-:Y:S01]  /*2470*/  MOV R4, R6 ;  /* 0x0000000600047202 */ /* 0x000fe20000000f00 */
[----:B------:R-:W-:Y:S01]  /*2480*/  IMAD R0, R13, UR10, RZ ;  /* 0x0000000a0d007c24 */ /* 0x000fe2000f8e02ff */
[----:B------:R-:W-:Y:S01]  /*2490*/  MOV R5, R2 ;  /* 0x0000000200057202 */ /* 0x000fe20000000f00 */
[----:B------:R-:W-:Y:S02]  /*24a0*/  ULDC.64 UR14, c[0x0][0x3f0] ;  /* 0x0000fc00000e7ab9 */ /* 0x000fe40000000a00 */
[C---:B------:R-:W-:Y:S02]  /*24b0*/  IMAD R0, R26.reuse, UR11, R0 ;  /* 0x0000000b1a007c24 */ /* 0x040fe4000f8e0200 */
[----:B------:R-:W-:-:S05]  /*24c0*/  IMAD.WIDE.U32 R8, R26, UR10, R4 ;  /* 0x0000000a1a087c25 */ /* 0x000fca000f8e0004 */
[----:B------:R-:W-:Y:S02]  /*24d0*/  IADD3 R0, R9, R0, RZ ;  /* 0x0000000009007210 */ /* 0x000fe40007ffe0ff */
[----:B------:R-:W-:-:S04]  /*24e0*/  LEA R4, P2, R8, UR14, 0x1 ;  /* 0x0000000e08047c11 */ /* 0x000fc8000f8408ff */
[----:B------:R-:W-:-:S05]  /*24f0*/  LEA.HI.X R5, R8, UR15, R0, 0x1, P2 ;  /* 0x0000000f08057c11 */ /* 0x000fca00090f0c00 */
[----:B------:R2:W-:Y:S04]  /*2500*/  STG.E.128 desc[UR6][R4.64], RZ ;  /* 0x000000ff04007986 */ /* 0x0005e8000c101d06 */
[----:B------:R2:W-:Y:S04]  /*2510*/  STG.E.128 desc[UR6][R4.64+0x40], RZ ;  /* 0x000040ff04007986 */ /* 0x0005e8000c101d06 */
[----:B------:R2:W-:Y:S02]  /*2520*/  STG.E.128 desc[UR6][R4.64+0x80], RZ ;  /* 0x000080ff04007986 */ /* 0x0005e4000c101d06 */
.L_x_63:
[----:B------:R-:W-:Y:S05]  /*2530*/  BSYNC B0 ;  /* 0x0000000000007941 */ /* 0x000fea0003800000 */
.L_x_62:
[----:B------:R-:W-:Y:S04]  /*2540*/  BSSY B0, `(.L_x_64) ;  /* 0x000000f000007945 */ /* 0x000fe80003800000 */
[----:B------:R-:W-:Y:S05]  /*2550*/  @P0 BRA `(.L_x_65) ;  /* 0x0000000000340947 */ /* 0x000fea0003800000 */
[----:B------:R-:W-:Y:S01]  /*2560*/  IADD3 R0, P2, R26, 0x40, RZ ;  /* 0x000000401a007810 */ /* 0x000fe20007f5e0ff */
[----:B------:R-:W-:Y:S01]  /*2570*/  ULDC.64 UR8, c[0x0][0x3f0] ;  /* 0x0000fc0000087ab9 */ /* 0x000fe20000000a00 */
[----:B------:R-:W-:Y:S02]  /*2580*/  MOV R7, R2 ;  /* 0x0000000200077202 */ /* 0x000fe40000000f00 */
[----:B--2---:R-:W-:Y:S01]  /*2590*/  IADD3.X R4, RZ, R13, RZ, P2, !PT ;  /* 0x0000000dff047210 */ /* 0x004fe200017fe4ff */
[----:B------:R-:W-:-:S04]  /*25a0*/  IMAD.WIDE.U32 R6, R0, UR10, R6 ;  /* 0x0000000a00067c25 */ /* 0x000fc8000f8e0006 */
[----:B------:R-:W-:-:S04]  /*25b0*/  IMAD R4, R4, UR10, RZ ;  /* 0x0000000a04047c24 */ /* 0x000fc8000f8e02ff */
[----:B------:R-:W-:Y:S01]  /*25c0*/  IMAD R0, R0, UR11, R4 ;  /* 0x0000000b00007c24 */ /* 0x000fe2000f8e0204 */
[----:B------:R-:W-:-:S04]  /*25d0*/  LEA R4, P2, R6, UR8, 0x1 ;  /* 0x0000000806047c11 */ /* 0x000fc8000f8408ff */
[----:B------:R-:W-:-:S04]  /*25e0*/  IADD3 R0, R7, R0, RZ ;  /* 0x0000000007007210 */ /* 0x000fc80007ffe0ff */
[----:B------:R-:W-:-:S05]  /*25f0*/  LEA.HI.X R5, R6, UR9, R0, 0x1, P2 ;  /* 0x0000000906057c11 */ /* 0x000fca00090f0c00 */
[----:B------:R3:W-:Y:S04]  /*2600*/  STG.E.128 desc[UR6][R4.64], RZ ;  /* 0x000000ff04007986 */ /* 0x0007e8000c101d06 */
[----:B------:R3:W-:Y:S04]  /*2610*/  STG.E.128 desc[UR6][R4.64+0x40], RZ ;  /* 0x000040ff04007986 */ /* 0x0007e8000c101d06 */
[----:B------:R3:W-:Y:S02]  /*2620*/  STG.E.128 desc[UR6][R4.64+0x80], RZ ;  /* 0x000080ff04007986 */ /* 0x0007e4000c101d06 */
.L_x_65:
[----:B------:R-:W-:Y:S05]  /*2630*/  BSYNC B0 ;  /* 0x0000000000007941 */ /* 0x000fea0003800000 */
.L_x_64:
[----:B------:R-:W-:Y:S01]  /*2640*/  UIMAD UR5, UR41, UR12, URZ ;  /* 0x0000000c290572a4 */ /* 0x000fe2000f8e023f */
[----:B--23--:R-:W-:Y:S01]  /*2650*/  IMAD.U32 R4, RZ, RZ, UR12 ;  /* 0x0000000cff047e24 */ /* 0x00cfe2000f8e00ff */
        /* <DEDUP_REMOVED lines=26> */
.L_x_67:
[----:B------:R-:W-:Y:S05]  /*2800*/  BSYNC B0 ;  /* 0x0000000000007941 */ /* 0x000fea0003800000 */
.L_x_66:
        /* <DEDUP_REMOVED lines=13> */
[----:B------:R2:W-:Y:S01]  /*28e0*/  STG.E.128 desc[UR6][R4.64+0x80], RZ ;  /* 0x000080ff04007986 */ /* 0x0005e2000c101d06 */
[----:B------:R-:W-:Y:S05]  /*28f0*/  BRA `(.L_x_68) ;  /* 0x0000005400e87947 */ /* 0x000fea0003800000 */
.L_x_59:
[----:B------:R-:W2:Y:S01]  /*2900*/  LDL R24, [R1+0x20] ;  /* 0x0000200001187983 */ /* 0x000ea20000100800 */
[----:B------:R-:W-:Y:S01]  /*2910*/  UIMAD UR9, UR41, UR22, URZ ;  /* 0x00000016290972a4 */ /* 0x000fe2000f8e023f */
[----:B------:R-:W-:Y:S02]  /*2920*/  IMAD.U32 R6, RZ, RZ, UR22 ;  /* 0x00000016ff067e24 */ /* 0x000fe4000f8e00ff */
[----:B------:R-:W3:Y:S01]  /*2930*/  LDL R25, [R1+0x30] ;  /* 0x0000300001197983 */ /* 0x000ee20000100800 */
[----:B------:R-:W-:Y:S01]  /*2940*/  UIMAD UR15, UR39, UR23, UR9 ;  /* 0x00000017270f72a4 */ /* 0x000fe2000f8e0209 */
[--C-:B------:R-:W-:Y:S01]  /*2950*/  IMAD.WIDE.U32 R6, R6, UR39, R14.reuse ;  /* 0x0000002706067c25 */ /* 0x100fe2000f8e000e */
[----:B------:R-:W-:Y:S02]  /*2960*/  UIMAD UR10, UR41, UR24, URZ ;  /* 0x00000018290a72a4 */ /* 0x000fe4000f8e023f */
[----:B------:R-:W-:Y:S01]  /*2970*/  UIMAD UR9, UR38, -0x80, UR8 ;  /* 0xffffff80260978a4 */ /* 0x000fe2000f8e0208 */
[----:B------:R-:W-:Y:S01]  /*2980*/  IMAD.U32 R4, RZ, RZ, UR24 ;  /* 0x00000018ff047e24 */ /* 0x000fe2000f8e00ff */
[----:B------:R-:W-:Y:S01]  /*2990*/  UIMAD UR10, UR39, UR25, UR10 ;  /* 0x00000019270a72a4 */ /* 0x000fe2000f8e020a */
[----:B------:R-:W-:Y:S01]  /*29a0*/  VIADD R9, R26, 0x40 ;  /* 0x000000401a097836 */ /* 0x000fe20000000000 */
[----:B------:R-:W-:Y:S01]  /*29b0*/  IADD3 R8, P0, R6, UR36, RZ ;  /* 0x0000002406087c10 */ /* 0x000fe2000ff1e0ff */
[----:B------:R-:W-:Y:S01]  /*29c0*/  IMAD.U32 R2, RZ, RZ, UR15 ;  /* 0x0000000fff027e24 */ /* 0x000fe2000f8e00ff */
[----:B------:R-:W-:Y:S01]  /*29d0*/  ULDC.64 UR20, c[0x0][0x268] ;  /* 0x00009a0000147ab9 */ /* 0x000fe20000000a00 */
[----:B------:R-:W-:Y:S01]  /*29e0*/  IMAD.WIDE.U32 R4, R4, UR39, R14 ;  /* 0x0000002704047c25 */ /* 0x000fe2000f8e000e */
[----:B------:R-:W-:Y:S01]  /*29f0*/  ISETP.GE.AND P2, PT, R9, UR9, PT ;  /* 0x0000000909007c0c */ /* 0x000fe2000bf46270 */
[----:B------:R-:W-:Y:S01]  /*2a00*/  ULDC.64 UR18, c[0x0][0x260] ;  /* 0x0000980000127ab9 */ /* 0x000fe20000000a00 */
[----:B------:R-:W-:Y:S01]  /*2a10*/  IADD3.X R9, R7, UR48, R2, P0, !PT ;  /* 0x0000003007097c10 */ /* 0x000fe200087fe402 */
[----:B------:R-:W-:Y:S01]  /*2a20*/  IMAD.U32 R2, RZ, RZ, UR10 ;  /* 0x0000000aff027e24 */ /* 0x000fe2000f8e00ff */
[----:B------:R-:W-:Y:S01]  /*2a30*/  IADD3 R6, P0, R4, UR47, RZ ;  /* 0x0000002f04067c10 */ /* 0x000fe2000ff1e0ff */
[----:B------:R-:W-:-:S03]  /*2a40*/  IMAD R4, R10, UR20, RZ ;  /* 0x000000140a047c24 */ /* 0x000fc6000f8e02ff */
[----:B------:R-:W-:Y:S01]  /*2a50*/  IADD3.X R7, R5, UR49, R2, P0, !PT ;  /* 0x0000003105077c10 */ /* 0x000fe200087fe402 */
[----:B------:R-:W-:Y:S01]  /*2a60*/  IMAD R2, R10, UR18, RZ ;  /* 0x000000120a027c24 */ /* 0x000fe2000f8e02ff */
[----:B------:R-:W-:Y:S01]  /*2a70*/  ISETP.GE.AND P3, PT, R26, UR9, PT ;  /* 0x000000091a007c0c */ /* 0x000fe2000bf66270 */
[C---:B------:R-:W-:Y:S01]  /*2a80*/  IMAD R10, R0.reuse, UR21, R4 ;  /* 0x00000015000a7c24 */ /* 0x040fe2000f8e0204 */
[----:B------:R-:W-:Y:S01]  /*2a90*/  UIMAD UR9, UR5, -0x40, UR27 ;  /* 0xffffffc0050978a4 */ /* 0x000fe2000f8e021b */
[----:B------:R-:W-:Y:S01]  /*2aa0*/  IMAD.WIDE.U32 R4, R0, UR20, R8 ;  /* 0x0000001400047c25 */ /* 0x000fe2000f8e0008 */
[----:B------:R-:W-:Y:S01]  /*2ab0*/  @!P2 IADD3 R14, P0, R26, 0x40, RZ ;  /* 0x000000401a0ea810 */ /* 0x000fe20007f1e0ff */
[----:B------:R-:W4:Y:S02]  /*2ac0*/  @!P2 LDC.64 R18, c[0x0][0x220] ;  /* 0x00008800ff12ab82 */ /* 0x000f240000000a00 */
[C---:B------:R-:W-:Y:S02]  /*2ad0*/  IMAD R8, R0.reuse, UR19, R2 ;  /* 0x0000001300087c24 */ /* 0x040fe4000f8e0202 */
[----:B------:R-:W-:-:S04]  /*2ae0*/  IMAD.WIDE.U32 R6, R0, UR18, R6 ;  /* 0x0000001200067c25 */ /* 0x000fc8000f8e0006 */
[----:B------:R-:W4:Y:S01]  /*2af0*/  @!P3 LDC.64 R16, c[0x0][0x220] ;  /* 0x00008800ff10bb82 */ /* 0x000f220000000a00 */
[----:B------:R-:W-:Y:S02]  /*2b00*/  IMAD.IADD R5, R5, 0x1, R10 ;  /* 0x0000000105057824 */ /* 0x000fe400078e020a */
[----:B------:R-:W-:-:S05]  /*2b10*/  IMAD.IADD R7, R7, 0x1, R8 ;  /* 0x0000000107077824 */ /* 0x000fca00078e0208 */
[----:B------:R-:W4:Y:S01]  /*2b20*/  @!P3 LDC.64 R22, c[0x0][0x218] ;  /* 0x00008600ff16bb82 */ /* 0x000f220000000a00 */
[----:B------:R-:W-:Y:S02]  /*2b30*/  @!P2 IMAD.MOV.U32 R8, RZ, RZ, R4 ;  /* 0x000000ffff08a224 */ /* 0x000fe400078e0004 */
[----:B------:R-:W-:Y:S01]  /*2b40*/  @!P2 IMAD.MOV.U32 R9, RZ, RZ, R5 ;  /* 0x000000ffff09a224 */ /* 0x000fe200078e0005 */
[----:B------:R-:W-:Y:S01]  /*2b50*/  ULEA.HI UR10, UR5, UR5, URZ, 0x1 ;  /* 0x00000005050a7291 */ /* 0x000fe2000f8f083f */
[----:B------:R-:W-:Y:S02]  /*2b60*/  @!P2 IMAD.MOV.U32 R10, RZ, RZ, R6 ;  /* 0x000000ffff0aa224 */ /* 0x000fe400078e0006 */
[----:B------:R-:W-:Y:S01]  /*2b70*/  @!P2 IMAD.MOV.U32 R11, RZ, RZ, R7 ;  /* 0x000000ffff0ba224 */ /* 0x000fe200078e0007 */
[----:B------:R-:W-:-:S04]  /*2b80*/  ULOP3.LUT UR10, UR10, 0xfffffffe, URZ, 0xc0, !UPT ;  /* 0xfffffffe0a0a7892 */ /* 0x000fc8000f8ec03f */
[----:B------:R-:W-:-:S04]  /*2b90*/  UIADD3 UR10, UR5, -UR10, URZ ;  /* 0x8000000a050a7290 */ /* 0x000fc8000fffe03f */
[----:B------:R-:W-:Y:S01]  /*2ba0*/  UISETP.NE.AND UP0, UPT, UR10, 0x1, UPT ;  /* 0x000000010a00788c */ /* 0x000fe2000bf05270 */
[----:B------:R-:W-:Y:S02]  /*2bb0*/  IMAD.MOV.U32 R250, RZ, RZ, 0x7f800000 ;  /* 0x7f800000fffa7424 */ /* 0x000fe400078e00ff */
[----:B------:R-:W-:Y:S02]  /*2bc0*/  IMAD.MOV.U32 R251, RZ, RZ, 0x7f800000 ;  /* 0x7f800000fffb7424 */ /* 0x000fe400078e00ff */
[----:B------:R-:W-:Y:S02]  /*2bd0*/  IMAD.MOV.U32 R248, RZ, RZ, 0x7f800000 ;  /* 0x7f800000fff87424 */ /* 0x000fe400078e00ff */
[----:B------:R-:W-:Y:S01]  /*2be0*/  IMAD.MOV.U32 R249, RZ, RZ, 0x7f800000 ;  /* 0x7f800000fff97424 */ /* 0x000fe200078e00ff */
[----:B------:R-:W-:Y:S02]  /*2bf0*/  USHF.L.U32 UR16, UR30, 0x4, URZ ;  /* 0x000000041e107899 */ /* 0x000fe4000800063f */
[----:B------:R-:W-:-:S02]  /*2c00*/  UIADD3 UR36, UR27, 0x80, UR39 ;  /* 0x000000801b247890 */ /* 0x000fc4000fffe027 */
[----:B------:R-:W-:Y:S01]  /*2c10*/  USHF.L.U32 UR15, UR30, 0x3, URZ ;  /* 0x000000031e0f7899 */ /* 0x000fe2000800063f */
[----:B------:R-:W-:Y:S01]  /*2c20*/  IMAD R252, RZ, RZ, -UR26 ;  /* 0x8000001afffc7e24 */ /* 0x000fe2000f8e02ff */
        /* <DEDUP_REMOVED lines=47> */
[----:B------:R-:W-:Y:S01]  /*2f20*/  CS2R R36, SRZ ;  /* 0x0000000000247805 */ /* 0x000fe2000001ff00 */
[----:B------:R-:W-:Y:S01]  /*2f30*/  UIMAD UR34, UR30, 0x18, URZ ;  /* 0x000000181e2278a4 */ /* 0x000fe2000f8e023f */
[----:B--2---:R-:W-:-:S05]  /*2f40*/  VIADD R0, R24, 0x8 ;  /* 0x0000000818007836 */ /* 0x004fca0000000000 */
[----:B------:R-:W-:Y:S01]  /*2f50*/  ISETP.GE.AND P6, PT, R0, UR9, PT ;  /* 0x0000000900007c0c */ /* 0x000fe2000bfc6270 */
[----:B------:R-:W-:Y:S01]  /*2f60*/  @!P2 IMAD.X R0, RZ, RZ, R13, P0 ;  /* 0x000000ffff00a224 */ /* 0x000fe200000e060d */
[----:B------:R-:W-:-:S03]  /*2f70*/  @!P2 IADD3 R12, P0, R26, 0x40, RZ ;  /* 0x000000401a0ca810 */ /* 0x000fc60007f1e0ff */
[----:B------:R-:W-:-:S04]  /*2f80*/  @!P2 IMAD R0, R0, UR22, RZ ;  /* 0x000000160000ac24 */ /* 0x000fc8000f8e02ff */
[----:B------:R-:W-:Y:S02]  /*2f90*/  @!P2 IMAD R21, R14, UR23, R0 ;  /* 0x000000170e15ac24 */ /* 0x000fe4000f8e0200 */
[----:B------:R-:W-:Y:S01]  /*2fa0*/  @!P2 IMAD.X R0, RZ, RZ, R13, P0 ;  /* 0x000000ffff00a224 */ /* 0x000fe200000e060d */
[----:B------:R-:W-:Y:S01]  /*2fb0*/  PLOP3.LUT P0, PT, PT, PT, UP4, 0x80, 0x0 ;  /* 0x000000000000781c */ /* 0x000fe20003f0f048 */
[----:B------:R-:W-:-:S05]  /*2fc0*/  VIADD R2, R24, 0x20 ;  /* 0x0000002018027836 */ /* 0x000fca0000000000 */
[----:B------:R-:W-:Y:S01]  /*2fd0*/  ISETP.GE.AND P5, PT, R2, UR9, PT ;  /* 0x0000000902007c0c */ /* 0x000fe2000bfa6270 */
[----:B------:R-:W-:-:S06]  /*2fe0*/  @!P3 IMAD R2, R13, UR22, RZ ;  /* 0x000000160d02bc24 */ /* 0x000fcc000f8e02ff */
[----:B------:R-:W-:Y:S01]  /*2ff0*/  @P0 BAR.SYNC.DEFER_BLOCKING 0x0 ;  /* 0x0000000000000b1d */ /* 0x000fe20000010000 */
[----:B-1----:R-:W-:-:S04]  /*3000*/  @!P2 IMAD.WIDE.U32 R14, R14, UR22, R8 ;  /* 0x000000160e0eac25 */ /* 0x002fc8000f8e0008 */
[C---:B------:R-:W-:Y:S02]  /*3010*/  @!P3 IMAD R2, R26.reuse, UR23, R2 ;  /* 0x000000171a02bc24 */ /* 0x040fe4000f8e0202 */
[----:B------:R-:W-:-:S04]  /*3020*/  @!P3 IMAD.WIDE.U32 R8, R26, UR22, R4 ;  /* 0x000000161a08bc25 */ /* 0x000fc8000f8e0004 */
[----:B------:R-:W-:Y:S02]  /*3030*/  @!P2 IMAD R0, R0, UR24, RZ ;  /* 0x000000180000ac24 */ /* 0x000fe4000f8e02ff */
[----:B------:R-:W-:Y:S01]  /*3040*/  @!P3 IMAD.IADD R5, R9, 0x1, R2 ;  /* 0x000000010905b824 */ /* 0x000fe200078e0202 */
[----:B----4-:R-:W-:Y:S01]  /*3050*/  @!P3 LEA R4, P1, R8, R16, 0x1 ;  /* 0x000000100804b211 */ /* 0x010fe200078208ff */
[----:B------:R-:W-:Y:S02]  /*3060*/  @!P3 IMAD R2, R13, UR24, RZ ;  /* 0x000000180d02bc24 */ /* 0x000fe4000f8e02ff */
[C---:B------:R-:W-:Y:S02]  /*3070*/  @!P2 IMAD R20, R12.reuse, UR25, R0 ;  /* 0x000000190c14ac24 */ /* 0x040fe4000f8e0200 */
[----:B------:R-:W-:Y:S01]  /*3080*/  @!P2 IMAD.WIDE.U32 R12, R12, UR24, R10 ;  /* 0x000000180c0cac25 */ /* 0x000fe2000f8e000a */
[----:B------:R-:W-:Y:S02]  /*3090*/  @!P3 LEA.HI.X R5, R8, R17, R5, 0x1, P1 ;  /* 0x000000110805b211 */ /* 0x000fe400008f0c05 */
[----:B------:R-:W1:Y:S01]  /*30a0*/  @!P2 LDC.64 R16, c[0x0][0x218] ;  /* 0x00008600ff10ab82 */ /* 0x000e620000000a00 */
[----:B------:R-:W-:-:S02]  /*30b0*/  @!P3 IMAD R0, R26, UR25, R2 ;  /* 0x000000191a00bc24 */ /* 0x000fc4000f8e0202 */
[----:B------:R-:W-:Y:S01]  /*30c0*/  @!P3 IMAD.WIDE.U32 R10, R26, UR24, R6 ;  /* 0x000000181a0abc25 */ /* 0x000fe2000f8e0006 */
[----:B------:R-:W-:Y:S03]  /*30d0*/  @P3 STS [R244+0xf000], RZ ;  /* 0x00f000fff4003388 */ /* 0x000fe60000000800 */
[----:B------:R-:W-:Y:S01]  /*30e0*/  @!P3 IMAD.IADD R2, R11, 0x1, R0 ;  /* 0x000000010b02b824 */ /* 0x000fe200078e0200 */
[----:B------:R-:W-:Y:S01]  /*30f0*/  @P3 STS [R244+0xf004], RZ ;  /* 0x00f004fff4003388 */ /* 0x000fe20000000800 */
[----:B------:R-:W-:-:S03]  /*3100*/  @!P3 LEA R6, P1, R10, R22, 0x1 ;  /* 0x000000160a06b211 */ /* 0x000fc600078208ff */
[----:B------:R-:W-:Y:S04]  /*3110*/  @P3 STS.64 [R244+0xf008], RZ ;  /* 0x00f008fff4003388 */ /* 0x000fe80000000a00 */
[----:B------:R-:W-:Y:S04]  /*3120*/  @P3 STS.128 [R244+0x11000], RZ ;  /* 0x011000fff4003388 */ /* 0x000fe80000000c00 */
[----:B------:R-:W-:Y:S01]  /*3130*/  @P3 STS.128 [R244+0x13000], RZ ;  /* 0x013000fff4003388 */ /* 0x000fe20000000c00 */
[----:B------:R-:W-:-:S03]  /*3140*/  @!P3 LEA.HI.X R7, R10, R23, R2, 0x1, P1 ;  /* 0x000000170a07b211 */ /* 0x000fc600008f0c02 */
[----:B------:R-:W-:Y:S01]  /*3150*/  @!PT LDS RZ, [RZ] ;  /* 0x00000000fffff984 */ /* 0x000fe20000000800 */
[----:B------:R-:W-:Y:S01]  /*3160*/  @!PT LDS RZ, [RZ] ;  /* 0x00000000fffff984 */ /* 0x000fe20000000800 */
[----:B------:R-:W-:Y:S01]  /*3170*/  @!PT LDS RZ, [RZ] ;  /* 0x00000000fffff984 */ /* 0x000fe20000000800 */
[----:B------:R-:W-:Y:S01]  /*3180*/  @!P3 LDGSTS.E.BYPASS.LTC128B.128 [R244+0xf000], desc[UR6][R4.64] ;  /* 0x0f00000004f4bfae */ /* 0x000fe2000b901d46 */
[----:B------:R-:W-:-:S03]  /*3190*/  @!P2 LEA R8, P4, R14, R18, 0x1 ;  /* 0x000000120e08a211 */ /* 0x000fc600078808ff */
[----:B------:R-:W-:Y:S01]  /*31a0*/  @!P3 LDGSTS.E.BYPASS.LTC128B.128 [R244+0x11000], desc[UR6][R4.64+0x40] ;  /* 0x1100004004f4bfae */ /* 0x000fe2000b901d46 */
[----:B------:R-:W-:-:S03]  /*31b0*/  ISETP.GE.AND P1, PT, R26, UR9, PT ;  /* 0x000000091a007c0c */ /* 0x000fc6000bf26270 */
[----:B------:R2:W-:Y:S01]  /*31c0*/  @!P3 LDGSTS.E.BYPASS.LTC128B.128 [R244+0x13000], desc[UR6][R4.64+0x80] ;  /* 0x1300008004f4bfae */ /* 0x0005e2000b901d46 */
[----:B---3--:R-:W-:Y:S01]  /*31d0*/  VIADD R0, R25, 0x1800 ;  /* 0x0000180019007836 */ /* 0x008fe20000000000 */
[----:B------:R-:W-:Y:S02]  /*31e0*/  PLOP3.LUT P0, PT, PT, PT, UP0, 0x80, 0x0 ;  /* 0x000000000000781c */ /* 0x000fe40003f0f008 */
[----:B------:R-:W-:Y:S02]  /*31f0*/  @P2 STS.128 [R244+0x10000], RZ ;  /* 0x010000fff4002388 */ /* 0x000fe40000000c00 */
[----:B------:R-:W-:Y:S02]  /*3200*/  SEL R2, R0, R25, !P0 ;  /* 0x0000001900027207 */ /* 0x000fe40004000000 */
[----:B------:R-:W-:Y:S04]  /*3210*/  @P2 STS.128 [R244+0x12000], RZ ;  /* 0x012000fff4002388 */ /* 0x000fe80000000c00 */
[----:B------:R-:W-:Y:S01]  /*3220*/  @P2 STS.128 [R244+0x14000], RZ ;  /* 0x014000fff4002388 */ /* 0x000fe20000000c00 */
[----:B------:R-:W-:Y:S01]  /*3230*/  LEA R239, R2, UR4, 0x1 ;  /* 0x0000000402ef7c11 */ /* 0x000fe2000f8e08ff */
[----:B--2---:R-:W-:-:S05]  /*3240*/  @!P2 IMAD.IADD R4, R15, 0x1, R21 ;  /* 0x000000010f04a824 */ /* 0x004fca00078e0215 */
[----:B------:R-:W-:-:S05]  /*3250*/  @!P2 LEA.HI.X R9, R14, R19, R4, 0x1, P4 ;  /* 0x000000130e09a211 */ /* 0x000fca00020f0c04 */
[----:B------:R-:W-:Y:S01]  /*3260*/  @!PT LDS RZ, [RZ] ;  /* 0x00000000fffff984 */ /* 0x000fe20000000800 */
[----:B------:R-:W-:Y:S01]  /*3270*/  @!PT LDS RZ, [RZ] ;  /* 0x00000000fffff984 */ /* 0x000fe20000000800 */
[----:B------:R-:W-:Y:S01]  /*3280*/  @!PT LDS RZ, [RZ] ;  /* 0x00000000fffff984 */ /* 0x000fe20000000800 */
[----:B------:R-:W-:Y:S04]  /*3290*/  @!P2 LDGSTS.E.BYPASS.LTC128B.128 [R244+0x10000], desc[UR6][R8.64] ;  /* 0x1000000008f4afae */ /* 0x000fe8000b901d46 */
[----:B------:R-:W-:Y:S04]  /*32a0*/  @!P2 LDGSTS.E.BYPASS.LTC128B.128 [R244+0x12000], desc[UR6][R8.64+0x40] ;  /* 0x1200004008f4afae */ /* 0x000fe8000b901d46 */
[----:B------:R2:W-:Y:S04]  /*32b0*/  @!P2 LDGSTS.E.BYPASS.LTC128B.128 [R244+0x14000], desc[UR6][R8.64+0x80] ;  /* 0x1400008008f4afae */ /* 0x0005e8000b901d46 */
[----:B------:R-:W0:Y:S01]  /*32c0*/  LDGDEPBAR ;  /* 0x00000000000079af */ /* 0x000e220000000000 */
[----:B------:R-:W-:-:S03]  /*32d0*/  @!P2 IMAD.IADD R0, R13, 0x1, R20 ;  /* 0x000000010d00a824 */ /* 0x000fc600078e0214 */
[----:B------:R-:W-:Y:S04]  /*32e0*/  @P1 STS [R244+0x6000], RZ ;  /* 0x006000fff4001388 */ /* 0x000fe80000000800 */
[----:B------:R-:W-:Y:S04]  /*32f0*/  @P1 STS [R244+0x6004], RZ ;  /* 0x006004fff4001388 */ /* 0x000fe80000000800 */
[----:B------:R-:W-:Y:S04]  /*3300*/  @P1 STS.64 [R244+0x6008], RZ ;  /* 0x006008fff4001388 */ /* 0x000fe80000000a00 */
[----:B------:R-:W-:Y:S04]  /*3310*/  @P1 STS.128 [R244+0x7000], RZ ;  /* 0x007000fff4001388 */ /* 0x000fe80000000c00 */
[----:B------:R-:W-:Y:S01]  /*3320*/  @P1 STS.128 [R244+0x8000], RZ ;  /* 0x008000fff4001388 */ /* 0x000fe20000000c00 */
[----:B-1----:R-:W-:-:S03]  /*3330*/  @!P2 LEA R4, P4, R12, R16, 0x1 ;  /* 0x000000100c04a211 */ /* 0x002fc600078808ff */
[----:B------:R-:W-:Y:S01]  /*3340*/  @!PT LDS RZ, [RZ] ;  /* 0x00000000fffff984 */ /* 0x000fe20000000800 */
[----:B------:R-:W-:Y:S01]  /*3350*/  @!PT LDS RZ, [RZ] ;  /* 0x00000000fffff984 */ /* 0x000fe20000000800 */
[----:B------:R-:W-:Y:S01]  /*3360*/  @!PT LDS RZ, [RZ] ;  /* 0x00000000fffff984 */ /* 0x000fe20000000800 */
[----:B------:R-:W-:Y:S04]  /*3370*/  @!P1 LDGSTS.E.BYPASS.LTC128B.128 [R244+0x6000], desc[UR6][R240.64] ;  /* 0x06000000f0f49fae */ /* 0x000fe8000b901d46 */
[----:B------:R-:W-:Y:S04]  /*3380*/  @!P1 LDGSTS.E.BYPASS.LTC128B.128 [R244+0x7000], desc[UR6][R240.64+0x40] ;  /* 0x07000040f0f49fae */ /* 0x000fe8000b901d46 */
[----:B------:R-:W-:Y:S04]  /*3390*/  @!P1 LDGSTS.E.BYPASS.LTC128B.128 [R244+0x8000], desc[UR6][R240.64+0x80] ;  /* 0x08000080f0f49fae */ /* 0x000fe8000b901d46 */
[----:B------:R-:W-:Y:S04]  /*33a0*/  @P1 STS [R239], RZ ;  /* 0x000000ffef001388 */ /* 0x000fe80000000800 */
[----:B------:R-:W-:Y:S04]  /*33b0*/  @P1 STS [R239+0x4], RZ ;  /* 0x000004ffef001388 */ /* 0x000fe80000000800 */
        /* <DEDUP_REMOVED lines=9> */
[----:B------:R-:W-:Y:S01]  /*3450*/  @P1 STS [R239+0x200c], RZ ;  /* 0x00200cffef001388 */ /* 0x000fe20000000800 */
[----:B------:R-:W-:-:S03]  /*3460*/  @!P2 LEA.HI.X R5, R12, R17, R0, 0x1, P4 ;  /* 0x000000110c05a211 */ /* 0x000fc600020f0c00 */
[----:B------:R-:W-:Y:S01]  /*3470*/  @!PT LDS RZ, [RZ] ;  /* 0x00000000fffff984 */ /* 0x000fe20000000800 */
[----:B------:R-:W-:Y:S01]  /*3480*/  @!PT LDS RZ, [RZ] ;  /* 0x00000000fffff984 */ /* 0x000fe20000000800 */
[----:B------:R-:W-:Y:S01]  /*3490*/  @!PT LDS RZ, [RZ] ;  /* 0x00000000fffff984 */ /* 0x000fe20000000800 */
[----:B------:R-:W-:Y:S04]  /*34a0*/  @!P1 LDGSTS.E.BYPASS.LTC128B.128 [R239], desc[UR6][R242.64] ;  /* 0x00000000f2ef9fae */ /* 0x000fe8000b901d46 */
[----:B------:R-:W-:Y:S04]  /*34b0*/  @!P1 LDGSTS.E.BYPASS.LTC128B.128 [R239+0x1000], desc[UR6][R242.64+0x40] ;  /* 0x01000040f2ef9fae */ /* 0x000fe8000b901d46 */
[----:B------:R-:W-:Y:S04]  /*34c0*/  @!P1 LDGSTS.E.BYPASS.LTC128B.128 [R239+0x2000], desc[UR6][R242.64+0x80] ;  /* 0x02000080f2ef9fae */ /* 0x000fe8000b901d46 */
[----:B------:R-:W-:Y:S04]  /*34d0*/  @P3 STS [R244+0x9000], RZ ;  /* 0x009000fff4003388 */ /* 0x000fe80000000800 */
[----:B------:R-:W-:Y:S04]  /*34e0*/  @P3 STS [R244+0x9004], RZ ;  /* 0x009004fff4003388 */ /* 0x000fe80000000800 */
[----:B------:R-:W-:Y:S04]  /*34f0*/  @P3 STS.64 [R244+0x9008], RZ ;  /* 0x009008fff4003388 */ /* 0x000fe80000000a00 */
[----:B------:R-:W-:Y:S04]  /*3500*/  @P3 STS.128 [R244+0xb000], RZ ;  /* 0x00b000fff4003388 */ /* 0x000fe80000000c00 */
[----:B------:R-:W-:Y:S04]  /*3510*/  @P3 STS.128 [R244+0xd000], RZ ;  /* 0x00d000fff4003388 */ /* 0x000fe80000000c00 */
[----:B------:R-:W-:Y:S01]  /*3520*/  @!PT LDS RZ, [RZ] ;  /* 0x00000000fffff984 */ /* 0x000fe20000000800 */
[----:B------:R-:W-:Y:S01]  /*3530*/  @!PT LDS RZ, [RZ] ;  /* 0x00000000fffff984 */ /* 0x000fe20000000800 */
[----:B------:R-:W-:Y:S01]  /*3540*/  @!PT LDS RZ, [RZ] ;  /* 0x00000000fffff984 */ /* 0x000fe20000000800 */
[----:B------:R-:W-:Y:S01]  /*3550*/  @!P3 LDGSTS.E.BYPASS.LTC128B.128 [R244+0x9000], desc[UR6][R6.64] ;  /* 0x0900000006f4bfae */ /* 0x000fe2000b901d46 */
[----:B------:R-:W-:-:S03]  /*3560*/  VIADD R0, R24, 0x28 ;  /* 0x0000002818007836 */ /* 0x000fc60000000000 */
[----:B------:R-:W-:Y:S04]  /*3570*/  @!P3 LDGSTS.E.BYPASS.LTC128B.128 [R244+0xb000], desc[UR6][R6.64+0x40] ;  /* 0x0b00004006f4bfae */ /* 0x000fe8000b901d46 */
[----:B------:R1:W-:Y:S04]  /*3580*/  @!P3 LDGSTS.E.BYPASS.LTC128B.128 [R244+0xd000], desc[UR6][R6.64+0x80] ;  /* 0x0d00008006f4bfae */ /* 0x0003e8000b901d46 */
[----:B------:R-:W-:Y:S04]  /*3590*/  @P2 STS.128 [R244+0xa000], RZ ;  /* 0x00a000fff4002388 */ /* 0x000fe80000000c00 */
[----:B------:R-:W-:Y:S04]  /*35a0*/  @P2 STS.128 [R244+0xc000], RZ ;  /* 0x00c000fff4002388 */ /* 0x000fe80000000c00 */
[----:B------:R-:W-:Y:S04]  /*35b0*/  @P2 STS.128 [R244+0xe000], RZ ;  /* 0x00e000fff4002388 */ /* 0x000fe80000000c00 */
[----:B------:R-:W-:Y:S01]  /*35c0*/  @!PT LDS RZ, [RZ] ;  /* 0x00000000fffff984 */ /* 0x000fe20000000800 */
[----:B------:R-:W-:Y:S01]  /*35d0*/  @!PT LDS RZ, [RZ] ;  /* 0x00000000fffff984 */ /* 0x000fe20000000800 */
[----:B------:R-:W-:Y:S01]  /*35e0*/  @!PT LDS RZ, [RZ] ;  /* 0x00000000fffff984 */ /* 0x000fe20000000800 */
[----:B------:R-:W-:Y:S04]  /*35f0*/  @!P2 LDGSTS.E.BYPASS.LTC128B.128 [R244+0xa000], desc[UR6][R4.64] ;  /* 0x0a00000004f4afae */ /* 0x000fe8000b901d46 */
[----:B------:R-:W-:Y:S01]  /*3600*/  @!P2 LDGSTS.E.BYPASS.LTC128B.128 [R244+0xc000], desc[UR6][R4.64+0x40] ;  /* 0x0c00004004f4afae */ /* 0x000fe2000b901d46 */
[----:B------:R-:W-:-:S03]  /*3610*/  ISETP.GE.AND P1, PT, R0, UR9, PT ;  /* 0x0000000900007c0c */ /* 0x000fc6000bf26270 */
[----:B------:R3:W-:Y:S04]  /*3620*/  @!P2 LDGSTS.E.BYPASS.LTC128B.128 [R244+0xe000], desc[UR6][R4.64+0x80] ;  /* 0x0e00008004f4afae */ /* 0x0007e8000b901d46 */
[----:B------:R-:W0:Y:S01]  /*3630*/  LDGDEPBAR ;  /* 0x00000000000079af */ /* 0x000e220000000000 */
[C---:B------:R-:W-:Y:S01]  /*3640*/  IMAD.SHL.U32 R2, R24.reuse, 0x4, RZ ;  /* 0x0000000418027824 */ /* 0x040fe200078e00ff */
[----:B--2---:R-:W-:Y:S02]  /*3650*/  SHF.R.S32.HI R8, RZ, 0x1f, R24 ;  /* 0x0000001fff087819 */ /* 0x004fe40000011418 */
[----:B------:R-:W-:Y:S01]  /*3660*/  ISETP.GE.AND P4, PT, R24, UR9, PT ;  /* 0x0000000918007c0c */ /* 0x000fe2000bf86270 */
[----:B------:R-:W-:Y:S01]  /*3670*/  UIADD3 UR22, UR16, 0x40, URZ ;  /* 0x0000004010167890 */ /* 0x000fe2000fffe03f */
[----:B-1----:R-:W-:Y:S01]  /*3680*/  @!P1 LEA R6, P2, R0, UR12, 0x2 ;  /* 0x0000000c00069c11 */ /* 0x002fe2000f8410ff */
[----:B------:R-:W-:Y:S01]  /*3690*/  USHF.L.U32 UR33, UR30, 0x5, URZ ;  /* 0x000000051e217899 */ /* 0x000fe2000800063f */
[----:B---3--:R-:W-:Y:S01]  /*36a0*/  IADD3 R4, P3, R2, UR12, RZ ;  /* 0x0000000c02047c10 */ /* 0x008fe2000ff7e0ff */
[----:B------:R-:W-:-:S04]  /*36b0*/  DEPBAR.LE SB0, 0x1 ;  /* 0x000080400000791a */ /* 0x000fc80000000000 */
[----:B------:R-:W-:Y:S01]  /*36c0*/  SHF.R.S32.HI R2, RZ, 0x1f, R0 ;  /* 0x0000001fff027819 */ /* 0x000fe20000011400 */
[----:B------:R-:W-:Y:S01]  /*36d0*/  UIMAD UR32, UR30, 0x28, URZ ;  /* 0x000000281e2078a4 */ /* 0x000fe2000f8e023f */
[----:B------:R-:W-:Y:S01]  /*36e0*/  SHF.L.U64.HI R5, R24, 0x2, R8 ;  /* 0x0000000218057819 */ /* 0x000fe20000010208 */
[----:B------:R-:W-:Y:S01]  /*36f0*/  UIMAD UR31, UR30, 0x30, URZ ;  /* 0x000000301e1f78a4 */ /* 0x000fe2000f8e023f */
[----:B------:R-:W-:Y:S01]  /*3700*/  @!P1 LEA.HI.X R7, R0, UR11, R2, 0x2, P2 ;  /* 0x0000000b00079c11 */ /* 0x000fe200090f1402 */
[----:B------:R-:W-:Y:S01]  /*3710*/  UIADD3 UR35, UR39, 0x80, URZ ;  /* 0x0000008027237890 */ /* 0x000fe2000fffe03f */
[----:B------:R-:W-:Y:S01]  /*3720*/  IADD3.X R5, R5, UR11, RZ, P3, !PT ;  /* 0x0000000b05057c10 */ /* 0x000fe20009ffe4ff */
[----:B------:R-:W-:Y:S02]  /*3730*/  UIADD3 UR36, UR36, -UR8, URZ ;  /* 0x8000000824247290 */ /* 0x000fe4000fffe03f */
[----:B------:R-:W5:Y:S01]  /*3740*/  @!P1 LDG.E R249, desc[UR6][R6.64] ;  /* 0x0000000606f99981 */ /* 0x000f62000c1e1900 */
[----:B------:R-:W-:-:S03]  /*3750*/  ULDC UR9, c[0x0][0x2ec] ;  /* 0x0000bb0000097ab9 */ /* 0x000fc60000000800 */
[----:B------:R-:W5:Y:S04]  /*3760*/  @!P4 LDG.E R250, desc[UR6][R4.64] ;  /* 0x0000000604fac981 */ /* 0x000f68000c1e1900 */
[----:B------:R-:W5:Y:S04]  /*3770*/  @!P6 LDG.E R251, desc[UR6][R4.64+0x20] ;  /* 0x0000200604fbe981 */ /* 0x000f68000c1e1900 */
[----:B------:R1:W5:Y:S01]  /*3780*/  @!P5 LDG.E R248, desc[UR6][R4.64+0x80] ;  /* 0x0000800604f8d981 */ /* 0x000362000c1e1900 */
[----:B------:R-:W-:Y:S01]  /*3790*/  BAR.SYNC.DEFER_BLOCKING 0x0 ;  /* 0x0000000000007b1d */ /* 0x000fe20000010000 */
[----:B------:R-:W-:-:S02]  /*37a0*/  VIADD R2, R24, 0x1 ;  /* 0x0000000118027836 */ /* 0x000fc40000000000 */
[----:B------:R-:W-:-:S05]  /*37b0*/  IMAD.U32 R0, RZ, RZ, UR27 ;  /* 0x0000001bff007e24 */ /* 0x000fca000f8e00ff */
[----:B------:R-:W-:-:S05]  /*37c0*/  IADD3 R0, R2, UR8, -R0 ;  /* 0x0000000802007c10 */ /* 0x000fca000fffe800 */
[----:B------:R2:W-:Y:S04]  /*37d0*/  STL [R1+0x10], R0 ;  /* 0x0000100001007387 */ /* 0x0005e80000100800 */
[----:B------:R-:W3:Y:S04]  /*37e0*/  LDSM.16.M88.4 R176, [R226+0xf000] ;  /* 0x00f00000e2b0783b */ /* 0x000ee80000000200 */
[----:B------:R-:W4:Y:S04]  /*37f0*/  LDSM.16.M88.4 R180, [R226+0xf400] ;  /* 0x00f40000e2b4783b */ /* 0x000f280000000200 */
[----:B------:R-:W2:Y:S04]  /*3800*/  LDSM.16.M88.4 R184, [R227+0xf000] ;  /* 0x00f00000e3b8783b */ /* 0x000ea80000000200 */
[----:B------:R-:W2:Y:S04]  /*3810*/  LDSM.16.M88.4 R188, [R227+0xf400] ;  /* 0x00f40000e3bc783b */ /* 0x000ea80000000200 */
[----:B------:R-:W2:Y:S04]  /*3820*/  LDSM.16.M88.4 R192, [R226+0x11000] ;  /* 0x01100000e2c0783b */ /* 0x000ea80000000200 */
[----:B------:R-:W3:Y:S04]  /*3830*/  LDSM.16.M88.4 R196, [R226+0x11400] ;  /* 0x01140000e2c4783b */ /* 0x000ee80000000200 */
[----:B------:R-:W3:Y:S04]  /*3840*/  LDSM.16.M88.4 R200, [R227+0x11000] ;  /* 0x01100000e3c8783b */ /* 0x000ee80000000200 */
[----:B------:R-:W3:Y:S04]  /*3850*/  LDSM.16.M88.4 R204, [R227+0x11400] ;  /* 0x01140000e3cc783b */ /* 0x000ee80000000200 */
[----:B------:R-:W3:Y:S04]  /*3860*/  LDSM.16.M88.4 R208, [R226+0x13000] ;  /* 0x01300000e2d0783b */ /* 0x000ee80000000200 */
[----:B------:R-:W3:Y:S04]  /*3870*/  LDSM.16.M88.4 R212, [R226+0x13400] ;  /* 0x01340000e2d4783b */ /* 0x000ee80000000200 */
[----:B------:R-:W3:Y:S04]  /*3880*/  LDSM.16.M88.4 R216, [R227+0x13000] ;  /* 0x01300000e3d8783b */ /* 0x000ee80000000200 */
[----:B------:R-:W3:Y:S01]  /*3890*/  LDSM.16.M88.4 R220, [R227+0x13400] ;  /* 0x01340000e3dc783b */ /* 0x000ee20000000200 */
[----:B-1----:R-:W-:-:S05]  /*38a0*/  IMAD.SHL.U32 R4, R24, 0x4, RZ ;  /* 0x0000000418047824 */ /* 0x002fca00078e00ff */
[----:B------:R1:W-:Y:S01]  /*38b0*/  STL [R1+0xc], R4 ;  /* 0x00000c0401007387 */ /* 0x0003e20000100800 */
[----:B------:R-:W-:Y:S02]  /*38c0*/  UIADD3 UR27, UR16, 0x20, URZ ;  /* 0x00000020101b7890 */ /* 0x000fe4000fffe03f */
[----:B------:R-:W-:Y:S02]  /*38d0*/  UIADD3 UR21, UR15, UR22, URZ ;  /* 0x000000160f157290 */ /* 0x000fe4000fffe03f */
[----:B------:R-:W-:Y:S01]  /*38e0*/  UIADD3 UR26, UR15, UR27, URZ ;  /* 0x0000001b0f1a7290 */ /* 0x000fe2000fffe03f */
[----:B------:R-:W-:Y:S01]  /*38f0*/  VIADD R2, R234, 0x1800 ;  /* 0x00001800ea027836 */ /* 0x000fe20000000000 */
[----:B------:R-:W-:Y:S01]  /*3900*/  UIADD3 UR20, UR15, UR21, URZ ;  /* 0x000000150f147290 */ /* 0x000fe2000fffe03f */
[----:B--2---:R-:W-:Y:S01]  /*3910*/  VIADD R0, R233, 0x1800 ;  /* 0x00001800e9007836 */ /* 0x004fe20000000000 */
[----:B------:R-:W-:Y:S01]  /*3920*/  UIADD3 UR25, UR15, UR26, URZ ;  /* 0x0000001a0f197290 */ /* 0x000fe2000fffe03f */
[----:B-1----:R-:W-:-:S05]  /*3930*/  SHF.L.U64.HI R4, R24, 0x2, R8 ;  /* 0x0000000218047819 */ /* 0x002fca0000010208 */
[----:B------:R1:W-:Y:S01]  /*3940*/  STL [R1+0x8], R4 ;  /* 0x0000080401007387 */ /* 0x0003e20000100800 */
[----:B------:R-:W-:Y:S01]  /*3950*/  UIADD3 UR24, UR15, UR25, URZ ;  /* 0x000000190f187290 */ /* 0x000fe2000fffe03f */
[----:B------:R-:W-:Y:S01]  /*3960*/  SEL R2, R2, R234, !P0 ;  /* 0x000000ea02027207 */ /* 0x000fe20004000000 */
[----:B------:R-:W-:Y:S01]  /*3970*/  UIADD3 UR19, UR15, UR20, URZ ;  /* 0x000000140f137290 */ /* 0x000fe2000fffe03f */
[----:B------:R-:W-:Y:S01]  /*3980*/  SEL R0, R0, R233, !P0 ;  /* 0x000000e900007207 */ /* 0x000fe20004000000 */
[----:B------:R-:W-:Y:S01]  /*3990*/  UIADD3 UR23, UR15, UR24, URZ ;  /* 0x000000180f177290 */ /* 0x000fe2000fffe03f */
[----:B------:R-:W-:Y:S01]  /*39a0*/  LEA R225, R2, UR4, 0x1 ;  /* 0x0000000402e17c11 */ /* 0x000fe2000f8e08ff */
[----:B------:R-:W-:Y:S01]  /*39b0*/  UIADD3 UR18, UR15, UR19, URZ ;  /* 0x000000130f127290 */ /* 0x000fe2000fffe03f */
[----:B------:R-:W-:Y:S01]  /*39c0*/  LEA R224, R0, UR4, 0x1 ;  /* 0x0000000400e07c11 */ /* 0x000fe2000f8e08ff */
[----:B------:R-:W-:Y:S02]  /*39d0*/  UIMAD UR30, UR30, 0x38, URZ ;  /* 0x000000381e1e78a4 */ /* 0x000fe4000f8e023f */
[----:B------:R-:W-:-:S02]  /*39e0*/  UIADD3 UR29, UR15, UR23, URZ ;  /* 0x000000170f1d7290 */ /* 0x000fc4000fffe03f */
[----:B---34-:R-:W-:-:S12]  /*39f0*/  UIADD3 UR28, UR15, UR18, URZ ;  /* 0x000000120f1c7290 */ /* 0x018fd8000fffe03f */
.L_x_71:
[----:B------:R-:W0:Y:S01]  /*3a00*/  LDGDEPBAR ;  /* 0x00000000000079af */ /* 0x000e220000000000 */
[----:B------:R-:W-:Y:S01]  /*3a10*/  IMAD.IADD R0, R232, 0x1, R225 ;  /* 0x00000001e8007824 */ /* 0x000fe200078e02e1 */
[----:B------:R-:W-:Y:S01]  /*3a20*/  USHF.L.U32 UR10, UR5, 0x6, URZ ;  /* 0x00000006050a7899 */ /* 0x000fe2000800063f */
[----:B-----5:R-:W-:Y:S05]  /*3a30*/  FSETP.NEU.FTZ.AND P1, PT, R250, -INF , PT ;  /* 0xff800000fa00780b */ /* 0x020fea0003f3d000 */
[----:B------:R-:W2:Y:S01]  /*3a40*/  LDL R2, [R1+0x10] ;  /* 0x0000100001027983 */ /* 0x000ea20000100800 */
[----:B------:R-:W-:Y:S02]  /*3a50*/  UISETP.GT.AND UP3, UPT, UR5, UR17, UPT ;  /* 0x000000110500728c */ /* 0x000fe4000bf64270 */
[----:B------:R-:W-:Y:S01]  /*3a60*/  UISETP.GE.AND UP0, UPT, UR10, UR36, UPT ;  /* 0x000000240a00728c */ /* 0x000fe2000bf06270 */
[----:B------:R-:W3:Y:S03]  /*3a70*/  LDL R247, [R1+0x1c] ;  /* 0x00001c0001f77983 */ /* 0x000ee60000100800 */
[----:B------:R-:W-:Y:S06]  /*3a80*/  UISETP.LT.AND UP0, UPT, UR35, UR8, UP0 ;  /* 0x000000082300728c */ /* 0x000fec0008701270 */
[----:B------:R-:W-:Y:S01]  /*3a90*/  PLOP3.LUT P0, PT, PT, PT, UP0, 0x80, 0x0 ;  /* 0x000000000000781c */ /* 0x000fe20003f0f008 */
[----:B------:R-:W-:Y:S04]  /*3aa0*/  DEPBAR.LE SB0, 0x0 ;  /* 0x000080000000791a */ /* 0x000fe80000000000 */
[----:B------:R-:W-:Y:S06]  /*3ab0*/  BAR.SYNC.DEFER_BLOCKING 0x0 ;  /* 0x0000000000007b1d */ /* 0x000fec0000010000 */
[----:B------:R-:W-:Y:S08]  /*3ac0*/  LDSM.16.M88.4 R32, [R225] ;  /* 0x00000000e120783b */ /* 0x000ff00000000200 */
[----:B------:R-:W1:Y:S08]  /*3ad0*/  LDSM.16.M88.4 R16, [R226+0x9000] ;  /* 0x00900000e210783b */ /* 0x000e700000000200 */
[----:B------:R-:W4:Y:S08]  /*3ae0*/  LDSM.16.M88.4 R28, [R225+0x800] ;  /* 0x00080000e11c783b */ /* 0x000f300000000200 */
[----:B------:R-:W4:Y:S08]  /*3af0*/  LDSM.16.M88.4 R132, [R226+0x9400] ;  /* 0x00940000e284783b */ /* 0x000f300000000200 */
[----:B------:R-:W-:Y:S08]  /*3b00*/  LDSM.16.M88.4 R136, [R0] ;  /* 0x000000000088783b */ /* 0x000ff00000000200 */
[----:B------:R-:W4:Y:S01]  /*3b10*/  LDSM.16.M88.4 R140, [R227+0x9000] ;  /* 0x00900000e38c783b */ /* 0x000f220000000200 */
[-C--:B-1----:R-:W-:Y:S07]  /*3b20*/  HMMA.16816.F32 R4, R32, R16.reuse, RZ ;  /* 0x000000102004723c */ /* 0x082fee00000018ff */
[----:B------:R-:W1:Y:S01]  /*3b30*/  LDSM.16.M88.4 R144, [R0+0x800] ;  /* 0x000800000090783b */ /* 0x000e620000000200 */
[C---:B----4-:R-:W-:Y:S07]  /*3b40*/  HMMA.16816.F32 R8, R28.reuse, R16, RZ ;  /* 0x000000101c08723c */ /* 0x050fee00000018ff */
[----:B------:R-:W4:Y:S01]  /*3b50*/  LDSM.16.M88.4 R148, [R227+0x9400] ;  /* 0x00940000e394783b */ /* 0x000f220000000200 */
[-C--:B------:R-:W-:Y:S07]  /*3b60*/  HMMA.16816.F32 R12, R28, R18.reuse, RZ ;  /* 0x000000121c0c723c */ /* 0x080fee00000018ff */
[----:B------:R-:W-:Y:S01]  /*3b70*/  LDSM.16.M88.4 R152, [R225+0x1000] ;  /* 0x00100000e198783b */ /* 0x000fe20000000200 */
[C---:B------:R-:W-:Y:S07]  /*3b80*/  HMMA.16816.F32 R16, R32.reuse, R18, RZ ;  /* 0x000000122010723c */ /* 0x040fee00000018ff */
[----:B------:R-:W4:Y:S01]  /*3b90*/  LDSM.16.M88.4 R156, [R226+0xb000] ;  /* 0x00b00000e29c783b */ /* 0x000f220000000200 */
[-C--:B------:R-:W-:Y:S06]  /*3ba0*/  HMMA.16816.F32 R20, R32, R132.reuse, RZ ;  /* 0x000000842014723c */ /* 0x080fec00000018ff */
        /* <DEDUP_REMOVED lines=13> */
[-C--:B----4-:R-:W-:Y:S06]  /*3c80*/  HMMA.16816.F32 R20, R136, R148.reuse, R20 ;  /* 0x000000948814723c */ /* 0x090fec0000001814 */
[C---:B------:R-:W-:Y:S06]  /*3c90*/  HMMA.16816.F32 R24, R144.reuse, R148, R24 ;  /* 0x000000949018723c */ /* 0x040fec0000001818 */
[-C--:B------:R-:W-:Y:S01]  /*3ca0*/  HMMA.16816.F32 R28, R144, R150.reuse, R28 ;  /* 0x00000096901c723c */ /* 0x080fe2000000181c */
[----:B------:R-:W-:Y:S05]  /*3cb0*/  LDSM.16.M88.4 R144, [R226+0xd000] ;  /* 0x00d00000e290783b */ /* 0x000fea0000000200 */
[----:B------:R-:W-:Y:S03]  /*3cc0*/  HMMA.16816.F32 R32, R136, R150, R32 ;  /* 0x000000968820723c */ /* 0x000fe60000001820 */
[----:B------:R-:W4:Y:S03]  /*3cd0*/  LDSM.16.M88.4 R136, [R225+0x2000] ;  /* 0x00200000e188783b */ /* 0x000f260000000200 */
[-C--:B------:R-:W-:Y:S05]  /*3ce0*/  HMMA.16816.F32 R4, R152, R156.reuse, R4 ;  /* 0x0000009c9804723c */ /* 0x080fea0000001804 */
[----:B------:R-:W4:Y:S01]  /*3cf0*/  LDSM.16.M88.4 R148, [R225+0x2800] ;  /* 0x00280000e194783b */ /* 0x000f220000000200 */
[C---:B------:R-:W-:Y:S06]  /*3d00*/  HMMA.16816.F32 R8, R160.reuse, R156, R8 ;  /* 0x0000009ca008723c */ /* 0x040fec0000001808 */
[-C--:B------:R-:W-:Y:S06]  /*3d10*/  HMMA.16816.F32 R12, R160, R158.reuse, R12 ;  /* 0x0000009ea00c723c */ /* 0x080fec000000180c */
[C---:B------:R-:W-:Y:S01]  /*3d20*/  HMMA.16816.F32 R16, R152.reuse, R158, R16 ;  /* 0x0000009e9810723c */ /* 0x040fe20000001810 */
[----:B------:R-:W3:Y:S05]  /*3d30*/  LDSM.16.M88.4 R156, [R226+0xd400] ;  /* 0x00d40000e29c783b */ /* 0x000eea0000000200 */
[-C--:B------:R-:W-:Y:S06]  /*3d40*/  HMMA.16816.F32 R20, R152, R164.reuse, R20 ;  /* 0x000000a49814723c */ /* 0x080fec0000001814 */
[C---:B------:R-:W-:Y:S06]  /*3d50*/  HMMA.16816.F32 R24, R160.reuse, R164, R24 ;  /* 0x000000a4a018723c */ /* 0x040fec0000001818 */
        /* <DEDUP_REMOVED lines=12> */
[----:B------:R1:W3:Y:S05]  /*3e20*/  LDSM.16.M88.4 R132, [R0+0x2800] ;  /* 0x002800000084783b */ /* 0x0002ea0000000200 */
[-C--:B----4-:R-:W-:Y:S06]  /*3e30*/  HMMA.16816.F32 R4, R136, R144.reuse, R4 ;  /* 0x000000908804723c */ /* 0x090fec0000001804 */
[C---:B------:R-:W-:Y:S05]  /*3e40*/  HMMA.16816.F32 R8, R148.reuse, R144, R8 ;  /* 0x000000909408723c */ /* 0x040fea0000001808 */
[----:B--2---:R-:W-:Y:S01]  /*3e50*/  @!P0 VIADD R2, R2, UR10 ;  /* 0x0000000a02028c36 */ /* 0x004fe20008000000 */
[-C--:B------:R-:W-:Y:S01]  /*3e60*/  HMMA.16816.F32 R12, R148, R146.reuse, R12 ;  /* 0x00000092940c723c */ /* 0x080fe2000000180c */
[----:B------:R-:W-:Y:S05]  /*3e70*/  IMAD.MOV.U32 R144, RZ, RZ, 0x28 ;  /* 0x00000028ff907424 */ /* 0x000fea00078e00ff */
[C---:B------:R-:W-:Y:S01]  /*3e80*/  HMMA.16816.F32 R16, R136.reuse, R146, R16 ;  /* 0x000000928810723c */ /* 0x040fe20000001810 */
[----:B-1----:R-:W-:Y:S04]  /*3e90*/  IMAD.U32 R0, RZ, RZ, UR38 ;  /* 0x00000026ff007e24 */ /* 0x002fe8000f8e00ff */
[----:B---3--:R-:W-:Y:S01]  /*3ea0*/  @!P0 IMAD R0, R0, 0x80, R247 ;  /* 0x0000008000008824 */ /* 0x008fe200078e02f7 */
[-C--:B------:R-:W-:Y:S01]  /*3eb0*/  HMMA.16816.F32 R20, R136, R156.reuse, R20 ;  /* 0x0000009c8814723c */ /* 0x080fe20000001814 */
[----:B------:R-:W-:Y:S04]  /*3ec0*/  IMAD.MOV.U32 R247, RZ, RZ, 0x8 ;  /* 0x00000008fff77424 */ /* 0x000fe800078e00ff */
[----:B------:R-:W-:Y:S01]  /*3ed0*/  @!P0 VIMNMX R147, R2, UR8, PT ;  /* 0x0000000802938c48 */ /* 0x000fe2000bfe0100 */
[C---:B------:R-:W-:Y:S04]  /*3ee0*/  HMMA.16816.F32 R24, R148.reuse, R156, R24 ;  /* 0x0000009c9418723c */ /* 0x040fe80000001818 */
[----:B------:R-:W-:Y:S02]  /*3ef0*/  @!P0 ISETP.GE.AND P2, PT, R0, R147, PT ;  /* 0x000000930000820c */ /* 0x000fe40003f46270 */
[-C--:B------:R-:W-:Y:S05]  /*3f00*/  HMMA.16816.F32 R28, R148, R158.reuse, R28 ;  /* 0x0000009e941c723c */ /* 0x080fea000000181c */
[C---:B------:R-:W-:Y:S01]  /*3f10*/  @!P0 VIADDMNMX R146, R2.reuse, R247, UR8, PT ;  /* 0x0000000802928e46 */ /* 0x040fe2000b8001f7 */
[----:B------:R-:W-:Y:S01]  /*3f20*/  HMMA.16816.F32 R32, R136, R158, R32 ;  /* 0x0000009e8820723c */ /* 0x000fe20000001820 */
[----:B------:R-:W-:Y:S04]  /*3f30*/  IMAD.MOV.U32 R247, RZ, RZ, 0x20 ;  /* 0x00000020fff77424 */ /* 0x000fe800078e00ff */
[----:B------:R-:W-:Y:S01]  /*3f40*/  @!P0 VIADDMNMX R144, R2, R144, UR8, PT ;  /* 0x0000000802908e46 */ /* 0x000fe2000b800190 */
[-C--:B------:R-:W-:Y:S05]  /*3f50*/  HMMA.16816.F32 R4, R140, R152.reuse, R4 ;  /* 0x000000988c04723c */ /* 0x080fea0000001804 */
[----:B------:R-:W-:Y:S01]  /*3f60*/  FMUL.FTZ R138, R250, 1.4426950216293334961 ;  /* 0x3fb8aa3bfa8a7820 */ /* 0x000fe20000410000 */
[C---:B------:R-:W-:Y:S05]  /*3f70*/  HMMA.16816.F32 R8, R132.reuse, R152, R8 ;  /* 0x000000988408723c */ /* 0x040fea0000001808 */
[----:B------:R-:W-:Y:S01]  /*3f80*/  @!P0 VIADD R139, R0, 0x1 ;  /* 0x00000001008b8836 */ /* 0x000fe20000000000 */
[-C--:B------:R-:W-:Y:S05]  /*3f90*/  HMMA.16816.F32 R12, R132, R154.reuse, R12 ;  /* 0x0000009a840c723c */ /* 0x080fea000000180c */
[----:B------:R-:W-:Y:S01]  /*3fa0*/  FSEL R138, R138, RZ, P1 ;  /* 0x000000ff8a8a7208 */ /* 0x000fe20000800000 */
[C---:B------:R-:W-:Y:S04]  /*3fb0*/  HMMA.16816.F32 R16, R140.reuse, R154, R16 ;  /* 0x0000009a8c10723c */ /* 0x040fe80000001810 */
[C---:B------:R-:W-:Y:S01]  /*3fc0*/  FSETP.NEU.FTZ.AND P1, PT, R251.reuse, -INF , PT ;  /* 0xff800000fb00780b */ /* 0x040fe20003f3d000 */
[----:B------:R-:W-:Y:S01]  /*3fd0*/  FMUL.FTZ R137, R251, 1.4426950216293334961 ;  /* 0x3fb8aa3bfb897820 */ /* 0x000fe20000410000 */
[----:B------:R-:W-:Y:S01]  /*3fe0*/  @!P0 FSEL R4, R4, -INF , !P2 ;  /* 0xff80000004048808 */ /* 0x000fe20005000000 */
[----:B------:R-:W-:Y:S01]  /*3ff0*/  FMUL.FTZ R136, R248, 1.4426950216293334961 ;  /* 0x3fb8aa3bf8887820 */ /* 0x000fe20000410000 */
[----:B------:R-:W-:Y:S03]  /*4000*/  @!P0 ISETP.GE.AND P2, PT, R139, R147, PT ;  /* 0x000000938b00820c */ /* 0x000fe60003f46270 */
[----:B------:R-:W-:Y:S01]  /*4010*/  FSEL R137, R137, RZ, P1 ;  /* 0x000000ff89897208 */ /* 0x000fe20000800000 */
[--C-:B------:R-:W-:Y:S01]  /*4020*/  FFMA.FTZ R4, R4, UR9, -R138.reuse ;  /* 0x0000000904047c23 */ /* 0x100fe2000801088a */
[----:B------:R-:W-:Y:S02]  /*4030*/  @!P0 FSEL R5, R5, -INF , !P2 ;  /* 0xff80000005058808 */ /* 0x000fe40005000000 */
[-C--:B------:R-:W-:Y:S01]  /*4040*/  @!P0 ISETP.GE.AND P1, PT, R139, R146.reuse, PT ;  /* 0x000000928b00820c */ /* 0x080fe20003f26270 */
[----:B------:R1:W-:Y:S01]  /*4050*/  MUFU.EX2 R170, R4 ;  /* 0x0000000400aa7308 */ /* 0x0003e20000000800 */
[----:B------:R-:W-:Y:S01]  /*4060*/  @!P0 ISETP.GE.AND P2, PT, R0, R146, PT ;  /* 0x000000920000820c */ /* 0x000fe20003f46270 */
[----:B------:R-:W-:Y:S01]  /*4070*/  FFMA.FTZ R5, R5, UR9, -R138 ;  /* 0x0000000905057c23 */ /* 0x000fe2000801088a */
[----:B------:R-:W-:Y:S02]  /*4080*/  @!P0 FSEL R7, R7, -INF , !P1 ;  /* 0xff80000007078808 */ /* 0x000fe40004800000 */
[----:B------:R-:W-:Y:S02]  /*4090*/  @!P0 FSEL R6, R6, -INF , !P2 ;  /* 0xff80000006068808 */ /* 0x000fe40005000000 */
[----:B------:R-:W-:Y:S01]  /*40a0*/  FSETP.NEU.FTZ.AND P1, PT, R248, -INF , PT ;  /* 0xff800000f800780b */ /* 0x000fe20003f3d000 */
[--C-:B------:R-:W-:Y:S01]  /*40b0*/  FFMA.FTZ R7, R7, UR9, -R137.reuse ;  /* 0x0000000907077c23 */ /* 0x100fe20008010889 */
[----:B------:R-:W-:Y:S01]  /*40c0*/  @!P0 VIADDMNMX R145, R2, R247, UR8, PT ;  /* 0x0000000802918e46 */ /* 0x000fe2000b8001f7 */
[--C-:B------:R-:W-:Y:S01]  /*40d0*/  FFMA.FTZ R6, R6, UR9, -R137.reuse ;  /* 0x0000000906067c23 */ /* 0x100fe20008010889 */
[----:B------:R-:W-:Y:S01]  /*40e0*/  MUFU.EX2 R174, R5 ;  /* 0x0000000500ae7308 */ /* 0x000fe20000000800 */
[----:B------:R-:W-:Y:S02]  /*40f0*/  FSEL R136, R136, RZ, P1 ;  /* 0x000000ff88887208 */ /* 0x000fe40000800000 */
[-C--:B------:R-:W-:Y:S02]  /*4100*/  @!P0 ISETP.GE.AND P1, PT, R139, R145.reuse, PT ;  /* 0x000000918b00820c */ /* 0x080fe40003f26270 */
[-C--:B------:R-:W-:Y:S01]  /*4110*/  @!P0 ISETP.GE.AND P2, PT, R0, R145.reuse, PT ;  /* 0x000000910000820c */ /* 0x080fe20003f46270 */
[----:B-1----:R-:W-:Y:S01]  /*4120*/  FMUL.FTZ R4, R249, 1.4426950216293334961 ;  /* 0x3fb8aa3bf9047820 */ /* 0x002fe20000410000 */
[----:B------:R-:W-:Y:S03]  /*4130*/  @!P0 FSEL R9, R9, -INF , !P1 ;  /* 0xff80000009098808 */ /* 0x000fe60004800000 */
[----:B------:R-:W-:Y:S01]  /*4140*/  MUFU.EX2 R247, R6 ;  /* 0x0000000600f77308 */ /* 0x000fe20000000800 */
[----:B------:R-:W-:Y:S02]  /*4150*/  FSETP.NEU.FTZ.AND P1, PT, R249, -INF , PT ;  /* 0xff800000f900780b */ /* 0x000fe40003f3d000 */
[----:B------:R-:W-:Y:S01]  /*4160*/  @!P0 FSEL R8, R8, -INF , !P2 ;  /* 0xff80000008088808 */ /* 0x000fe20005000000 */
[--C-:B------:R-:W-:Y:S01]  /*4170*/  FFMA.FTZ R9, R9, UR9, -R136.reuse ;  /* 0x0000000909097c23 */ /* 0x100fe20008010888 */
[----:B------:R-:W-:Y:S02]  /*4180*/  FSEL R2, R4, RZ, P1 ;  /* 0x000000ff04027208 */ /* 0x000fe40000800000 */
[-C--:B------:R-:W-:Y:S03]  /*4190*/  @!P0 ISETP.GE.AND P1, PT, R139, R144.reuse, PT ;  /* 0x000000908b00820c */ /* 0x080fe60003f26270 */
[----:B------:R1:W-:Y:S01]  /*41a0*/  MUFU.EX2 R175, R7 ;  /* 0x0000000700af7308 */ /* 0x0003e20000000800 */
[----:B------:R-:W-:Y:S01]  /*41b0*/  FFMA.FTZ R8, R8, UR9, -R136 ;  /* 0x0000000908087c23 */ /* 0x000fe20008010888 */
[-C--:B------:R-:W-:Y:S02]  /*41c0*/  @!P0 ISETP.GE.AND P2, PT, R0, R144.reuse, PT ;  /* 0x000000900000820c */ /* 0x080fe40003f46270 */
[----:B------:R-:W-:Y:S02]  /*41d0*/  @!P0 FSEL R11, R11, -INF , !P1 ;  /* 0xff8000000b0b8808 */ /* 0x000fe40004800000 */
[----:B------:R-:W-:Y:S04]  /*41e0*/  @!P0 FSEL R10, R10, -INF , !P2 ;  /* 0xff8000000a0a8808 */ /* 0x000fe80005000000 */
[----:B------:R2:W-:Y:S01]  /*41f0*/  MUFU.EX2 R156, R9 ;  /* 0x00000009009c7308 */ /* 0x0005e20000000800 */
[--C-:B------:R-:W-:Y:S01]  /*4200*/  FFMA.FTZ R11, R11, UR9, -R2.reuse ;  /* 0x000000090b0b7c23 */ /* 0x100fe20008010802 */
[----:B------:R-:W-:Y:S08]  /*4210*/  FFMA.FTZ R10, R10, UR9, -R2 ;  /* 0x000000090a0a7c23 */ /* 0x000ff00008010802 */
[----:B------:R3:W4:Y:S01]  /*4220*/  MUFU.EX2 R157, R8 ;  /* 0x00000008009d7308 */ /* 0x0007220000000800 */
[----:B-1----:R-:W1:Y:S09]  /*4230*/  LDSM.16.M88.4 R4, [R227+0xd400] ;  /* 0x00d40000e304783b */ /* 0x002e720000000200 */
[----:B------:R-:W-:Y:S01]  /*4240*/  MUFU.EX2 R161, R10 ;  /* 0x0000000a00a17308 */ /* 0x000fe20000000800 */
[C---:B--2---:R-:W-:Y:S05]  /*4250*/  @!P0 VIADD R9, R0.reuse, 0x8 ;  /* 0x0000000800098836 */ /* 0x044fea0000000000 */
[-C--:B------:R-:W-:Y:S04]  /*4260*/  @!P0 ISETP.GE.AND P1, PT, R9, R145.reuse, PT ;  /* 0x000000910900820c */ /* 0x080fe80003f26270 */
[----:B------:R-:W-:Y:S01]  /*4270*/  MUFU.EX2 R160, R11 ;  /* 0x0000000b00a07308 */ /* 0x000fe20000000800 */
[----:B---3--:R-:W-:Y:S01]  /*4280*/  @!P0 VIADD R8, R0, 0x9 ;  /* 0x0000000900088836 */ /* 0x008fe20000000000 */
[----:B------:R-:W-:Y:S04]  /*4290*/  @!P0 FSEL R12, R12, -INF , !P1 ;  /* 0xff8000000c0c8808 */ /* 0x000fe80004800000 */
[----:B------:R-:W-:Y:S01]  /*42a0*/  @!P0 ISETP.GE.AND P1, PT, R8, R145, PT ;  /* 0x000000910800820c */ /* 0x000fe20003f26270 */
[--C-:B------:R-:W-:Y:S03]  /*42b0*/  FFMA.FTZ R12, R12, UR9, -R136.reuse ;  /* 0x000000090c0c7c23 */ /* 0x100fe60008010888 */
[----:B------:R-:W-:Y:S01]  /*42c0*/  @!P0 FSEL R13, R13, -INF , !P1 ;  /* 0xff8000000d0d8808 */ /* 0x000fe20004800000 */
[----:B------:R-:W-:Y:S01]  /*42d0*/  MUFU.EX2 R155, R12 ;  /* 0x0000000c009b7308 */ /* 0x000fe20000000800 */
[-C--:B------:R-:W-:Y:S03]  /*42e0*/  @!P0 ISETP.GE.AND P1, PT, R9, R144.reuse, PT ;  /* 0x000000900900820c */ /* 0x080fe60003f26270 */
[----:B------:R-:W-:Y:S01]  /*42f0*/  FFMA.FTZ R13, R13, UR9, -R136 ;  /* 0x000000090d0d7c23 */ /* 0x000fe20008010888 */
[----:B------:R-:W-:Y:S02]  /*4300*/  @!P0 FSEL R14, R14, -INF , !P1 ;  /* 0xff8000000e0e8808 */ /* 0x000fe40004800000 */
[----:B------:R-:W-:Y:S03]  /*4310*/  @!P0 ISETP.GE.AND P1, PT, R8, R144, PT ;  /* 0x000000900800820c */ /* 0x000fe60003f26270 */
[----:B------:R-:W-:Y:S01]  /*4320*/  MUFU.EX2 R154, R13 ;  /* 0x0000000d009a7308 */ /* 0x000fe20000000800 */
[--C-:B------:R-:W-:Y:S01]  /*4330*/  FFMA.FTZ R14, R14, UR9, -R2.reuse ;  /* 0x000000090e0e7c23 */ /* 0x100fe20008010802 */
[----:B------:R-:W-:Y:S02]  /*4340*/  @!P0 FSEL R15, R15, -INF , !P1 ;  /* 0xff8000000f0f8808 */ /* 0x000fe40004800000 */
[-C--:B------:R-:W-:Y:S01]  /*4350*/  @!P0 ISETP.GE.AND P1, PT, R9, R147.reuse, PT ;  /* 0x000000930900820c */ /* 0x080fe20003f26270 */
[-C--:B-1----:R-:W-:Y:S05]  /*4360*/  HMMA.16816.F32 R20, R140, R4.reuse, R20 ;  /* 0x000000048c14723c */ /* 0x082fea0000001814 */
[----:B------:R-:W-:Y:S01]  /*4370*/  MUFU.EX2 R159, R14 ;  /* 0x0000000e009f7308 */ /* 0x000fe20000000800 */
[----:B------:R-:W-:Y:S01]  /*4380*/  @!P0 FSEL R16, R16, -INF , !P1 ;  /* 0xff80000010108808 */ /* 0x000fe20004800000 */
[----:B------:R-:W-:Y:S01]  /*4390*/  FFMA.FTZ R15, R15, UR9, -R2 ;  /* 0x000000090f0f7c23 */ /* 0x000fe20008010802 */
[-C--:B------:R-:W-:Y:S01]  /*43a0*/  @!P0 ISETP.GE.AND P1, PT, R8, R147.reuse, PT ;  /* 0x000000930800820c */ /* 0x080fe20003f26270 */
[C---:B------:R-:W-:Y:S06]  /*43b0*/  HMMA.16816.F32 R24, R132.reuse, R4, R24 ;  /* 0x000000048418723c */ /* 0x040fec0000001818 */
[----:B------:R-:W-:Y:S01]  /*43c0*/  MUFU.EX2 R158, R15 ;  /* 0x0000000f009e7308 */ /* 0x000fe20000000800 */
[----:B------:R-:W-:Y:S01]  /*43d0*/  @!P0 FSEL R17, R17, -INF , !P1 ;  /* 0xff80000011118808 */ /* 0x000fe20004800000 */
[-C--:B------:R-:W-:Y:S03]  /*43e0*/  HMMA.16816.F32 R28, R132, R6.reuse, R28 ;  /* 0x00000006841c723c */ /* 0x080fe6000000181c */
[-C--:B------:R-:W-:Y:S01]  /*43f0*/  @!P0 ISETP.GE.AND P1, PT, R9, R146.reuse, PT ;  /* 0x000000920900820c */ /* 0x080fe20003f26270 */
[----:B------:R-:W-:Y:S02]  /*4400*/  @!P0 VIADD R9, R0, 0x10 ;  /* 0x0000001000098836 */ /* 0x000fe40000000000 */
[----:B------:R-:W-:Y:S01]  /*4410*/  HMMA.16816.F32 R32, R140, R6, R32 ;  /* 0x000000068c20723c */ /* 0x000fe20000001820 */
[----:B------:R-:W2:Y:S04]  /*4420*/  LDL R141, [R1+0xc] ;  /* 0x00000c00018d7983 */ /* 0x000ea80000100800 */
[----:B------:R-:W-:Y:S01]  /*4430*/  @!P0 FSEL R18, R18, -INF , !P1 ;  /* 0xff80000012128808 */ /* 0x000fe20004800000 */
[----:B------:R-:W-:Y:S01]  /*4440*/  @!P0 VIADD R4, R0, 0x18 ;  /* 0x0000001800048836 */ /* 0x000fe20000000000 */
[----:B------:R-:W-:Y:S01]  /*4450*/  @!P0 ISETP.GE.AND P1, PT, R8, R146, PT ;  /* 0x000000920800820c */ /* 0x000fe20003f26270 */
[C---:B------:R-:W-:Y:S01]  /*4460*/  @!P0 VIADD R8, R0.reuse, 0x11 ;  /* 0x0000001100088836 */ /* 0x040fe20000000000 */
[----:B------:R-:W3:Y:S02]  /*4470*/  LDL R142, [R1+0x8] ;  /* 0x00000800018e7983 */ /* 0x000ee40000100800 */
[----:B------:R-:W-:Y:S01]  /*4480*/  @!P0 FSEL R19, R19, -INF , !P1 ;  /* 0xff80000013138808 */ /* 0x000fe20004800000 */
[----:B------:R-:W-:Y:S01]  /*4490*/  @!P0 VIADD R0, R0, 0x19 ;  /* 0x0000001900008836 */ /* 0x000fe20000000000 */
[-C--:B------:R-:W-:Y:S01]  /*44a0*/  @!P0 ISETP.GE.AND P1, PT, R9, R147.reuse, PT ;  /* 0x000000930900820c */ /* 0x080fe20003f26270 */
[--C-:B------:R-:W-:Y:S01]  /*44b0*/  FFMA.FTZ R16, R16, UR9, -R138.reuse ;  /* 0x0000000910107c23 */ /* 0x100fe2000801088a */
[--C-:B------:R-:W-:Y:S01]  /*44c0*/  FFMA.FTZ R17, R17, UR9, -R138.reuse ;  /* 0x0000000911117c23 */ /* 0x100fe2000801088a */
[----:B------:R-:W-:Y:S01]  /*44d0*/  @!P0 ISETP.GE.AND P2, PT, R4, R144, PT ;  /* 0x000000900400820c */ /* 0x000fe20003f46270 */
[--C-:B------:R-:W-:Y:S01]  /*44e0*/  FFMA.FTZ R18, R18, UR9, -R137.reuse ;  /* 0x0000000912127c23 */ /* 0x100fe20008010889 */
[----:B------:R-:W-:Y:S01]  /*44f0*/  @!P0 FSEL R20, R20, -INF , !P1 ;  /* 0xff80000014148808 */ /* 0x000fe20004800000 */
[----:B------:R-:W-:Y:S01]  /*4500*/  MUFU.EX2 R168, R16 ;  /* 0x0000001000a87308 */ /* 0x000fe20000000800 */
[----:B------:R-:W-:Y:S01]  /*4510*/  @!P0 ISETP.GE.AND P1, PT, R8, R147, PT ;  /* 0x000000930800820c */ /* 0x000fe20003f26270 */
[--C-:B------:R-:W-:Y:S01]  /*4520*/  FFMA.FTZ R19, R19, UR9, -R137.reuse ;  /* 0x0000000913137c23 */ /* 0x100fe20008010889 */
[----:B----4-:R-:W-:Y:S01]  /*4530*/  F2FP.F16.F32.PACK_AB R5, R156, R157 ;  /* 0x0000009d9c05723e */ /* 0x010fe200000000ff */
[--C-:B------:R-:W-:Y:S01]  /*4540*/  FFMA.FTZ R20, R20, UR9, -R138.reuse ;  /* 0x0000000914147c23 */ /* 0x100fe2000801088a */
[----:B------:R-:W-:Y:S02]  /*4550*/  @!P0 FSEL R21, R21, -INF , !P1 ;  /* 0xff80000015158808 */ /* 0x000fe40004800000 */
[-C--:B------:R-:W-:Y:S03]  /*4560*/  @!P0 ISETP.GE.AND P1, PT, R9, R146.reuse, PT ;  /* 0x000000920900820c */ /* 0x080fe60003f26270 */
[----:B------:R-:W-:Y:S01]  /*4570*/  MUFU.EX2 R167, R17 ;  /* 0x0000001100a77308 */ /* 0x000fe20000000800 */
[----:B------:R-:W-:Y:S01]  /*4580*/  @!P0 FSEL R30, R30, -INF , !P2 ;  /* 0xff8000001e1e8808 */ /* 0x000fe20005000000 */
[----:B------:R-:W-:Y:S01]  /*4590*/  FFMA.FTZ R21, R21, UR9, -R138 ;  /* 0x0000000915157c23 */ /* 0x000fe2000801088a */
[----:B------:R-:W-:Y:S02]  /*45a0*/  @!P0 FSEL R22, R22, -INF , !P1 ;  /* 0xff80000016168808 */ /* 0x000fe40004800000 */
[----:B------:R-:W-:Y:S01]  /*45b0*/  @!P0 ISETP.GE.AND P1, PT, R8, R146, PT ;  /* 0x000000920800820c */ /* 0x000fe20003f26270 */
[----:B------:R-:W-:Y:S04]  /*45c0*/  FFMA.FTZ R30, R30, UR9, -R2 ;  /* 0x000000091e1e7c23 */ /* 0x000fe80008010802 */
[----:B------:R-:W-:Y:S01]  /*45d0*/  MUFU.EX2 R173, R18 ;  /* 0x0000001200ad7308 */ /* 0x000fe20000000800 */
[----:B------:R-:W-:Y:S01]  /*45e0*/  @!P0 FSEL R23, R23, -INF , !P1 ;  /* 0xff80000017178808 */ /* 0x000fe20004800000 */
[--C-:B------:R-:W-:Y:S01]  /*45f0*/  FFMA.FTZ R22, R22, UR9, -R137.reuse ;  /* 0x0000000916167c23 */ /* 0x100fe20008010889 */
[-C--:B------:R-:W-:Y:S03]  /*4600*/  @!P0 ISETP.GE.AND P1, PT, R9, R145.reuse, PT ;  /* 0x000000910900820c */ /* 0x080fe60003f26270 */
[--C-:B------:R-:W-:Y:S01]  /*4610*/  FFMA.FTZ R23, R23, UR9, -R137.reuse ;  /* 0x0000000917177c23 */ /* 0x100fe20008010889 */
[----:B------:R-:W-:Y:S03]  /*4620*/  @!P0 FSEL R24, R24, -INF , !P1 ;  /* 0xff80000018188808 */ /* 0x000fe60004800000 */
[----:B------:R-:W1:Y:S01]  /*4630*/  MUFU.EX2 R172, R19 ;  /* 0x0000001300ac7308 */ /* 0x000e620000000800 */
[-C--:B------:R-:W-:Y:S01]  /*4640*/  @!P0 ISETP.GE.AND P1, PT, R8, R145.reuse, PT ;  /* 0x000000910800820c */ /* 0x080fe20003f26270 */
[--C-:B------:R-:W-:Y:S03]  /*4650*/  FFMA.FTZ R24, R24, UR9, -R136.reuse ;  /* 0x0000000918187c23 */ /* 0x100fe60008010888 */
        /* <DEDUP_REMOVED lines=9> */
[----:B------:R-:W-:Y:S02]  /*46f0*/  @!P0 ISETP.GE.AND P1, PT, R4, R145, PT ;  /* 0x000000910400820c */ /* 0x000fe40003f26270 */
[----:B-1----:R-:W-:Y:S01]  /*4700*/  F2FP.F16.F32.PACK_AB R6, R172, R173 ;  /* 0x000000adac06723e */ /* 0x002fe200000000ff */
[----:B------:R-:W-:Y:S01]  /*4710*/  FFMA.FTZ R27, R27, UR9, -R2 ;  /* 0x000000091b1b7c23 */ /* 0x000fe20008010802 */
[----:B------:R-:W-:Y:S02]  /*4720*/  @!P0 FSEL R28, R28, -INF , !P1 ;  /* 0xff8000001c1c8808 */ /* 0x000fe40004800000 */
[----:B------:R-:W-:Y:S03]  /*4730*/  @!P0 ISETP.GE.AND P1, PT, R0, R145, PT ;  /* 0x000000910000820c */ /* 0x000fe60003f26270 */
[----:B------:R-:W-:Y:S01]  /*4740*/  MUFU.EX2 R171, R22 ;  /* 0x0000001600ab7308 */ /* 0x000fe20000000800 */
[--C-:B------:R-:W-:Y:S01]  /*4750*/  FFMA.FTZ R28, R28, UR9, -R136.reuse ;  /* 0x000000091c1c7c23 */ /* 0x100fe20008010888 */
[----:B------:R-:W-:Y:S02]  /*4760*/  @!P0 FSEL R29, R29, -INF , !P1 ;  /* 0xff8000001d1d8808 */ /* 0x000fe40004800000 */
[-C--:B------:R-:W-:Y:S06]  /*4770*/  @!P0 ISETP.GE.AND P1, PT, R4, R147.reuse, PT ;  /* 0x000000930400820c */ /* 0x080fec0003f26270 */
[----:B------:R-:W-:Y:S01]  /*4780*/  MUFU.EX2 R169, R23 ;  /* 0x0000001700a97308 */ /* 0x000fe20000000800 */
[----:B------:R-:W-:Y:S01]  /*4790*/  @!P0 FSEL R32, R32, -INF , !P1 ;  /* 0xff80000020208808 */ /* 0x000fe20004800000 */
[----:B------:R-:W-:Y:S01]  /*47a0*/  FFMA.FTZ R136, R29, UR9, -R136 ;  /* 0x000000091d887c23 */ /* 0x000fe20008010888 */
[----:B------:R-:W-:Y:S03]  /*47b0*/  @!P0 ISETP.GE.AND P1, PT, R0, R147, PT ;  /* 0x000000930000820c */ /* 0x000fe60003f26270 */
[--C-:B------:R-:W-:Y:S01]  /*47c0*/  FFMA.FTZ R32, R32, UR9, -R138.reuse ;  /* 0x0000000920207c23 */ /* 0x100fe2000801088a */
[----:B------:R-:W-:Y:S03]  /*47d0*/  @!P0 FSEL R33, R33, -INF , !P1 ;  /* 0xff80000021218808 */ /* 0x000fe60004800000 */
        /* <DEDUP_REMOVED lines=14> */
[----:B------:R-:W4:Y:S01]  /*48c0*/  MUFU.EX2 R147, R138 ;  /* 0x0000008a00937308 */ /* 0x000f220000000800 */
        /* <DEDUP_REMOVED lines=8> */
[----:B----4-:R-:W-:Y:S02]  /*4950*/  F2FP.F16.F32.PACK_AB R2, R147, R162 ;  /* 0x000000a29302723e */ /* 0x010fe400000000ff */
[----:B------:R-:W-:Y:S02]  /*4960*/  F2FP.F16.F32.PACK_AB R0, R167, R168 ;  /* 0x000000a8a700723e */ /* 0x000fe400000000ff */
[----:B------:R-:W-:Y:S03]  /*4970*/  F2FP.F16.F32.PACK_AB R6, R158, R159 ;  /* 0x0000009f9e06723e */ /* 0x000fe600000000ff */
[----:B------:R1:W-:Y:S02]  /*4980*/  STS [R236+0x13000], R0 ;  /* 0x01300000ec007388 */ /* 0x0003e40000000800 */
[----:B------:R-:W4:Y:S02]  /*4990*/  MUFU.EX2 R150, R25 ;  /* 0x0000001900967308 */ /* 0x000f240000000800 */
[----:B------:R4:W-:Y:S04]  /*49a0*/  STS [R238+0x14000], R5 ;  /* 0x01400005ee007388 */ /* 0x0009e80000000800 */
[----:B------:R4:W-:Y:S04]  /*49b0*/  STS [R238+0x14400], R4 ;  /* 0x01440004ee007388 */ /* 0x0009e80000000800 */
[----:B------:R-:W-:Y:S01]  /*49c0*/  MUFU.EX2 R153, R26 ;  /* 0x0000001a00997308 */ /* 0x000fe20000000800 */
[----:B------:R4:W-:Y:S09]  /*49d0*/  STS [R236+0x14400], R6 ;  /* 0x01440006ec007388 */ /* 0x0009f20000000800 */
[----:B------:R-:W4:Y:S01]  /*49e0*/  MUFU.EX2 R152, R27 ;  /* 0x0000001b00987308 */ /* 0x000f220000000800 */
[----:B-1----:R-:W-:Y:S09]  /*49f0*/  F2FP.F16.F32.PACK_AB R0, R154, R155 ;  /* 0x0000009b9a00723e */ /* 0x002ff200000000ff */
[----:B------:R-:W-:Y:S01]  /*4a00*/  MUFU.EX2 R149, R28 ;  /* 0x0000001c00957308 */ /* 0x000fe20000000800 */
[----:B----4-:R-:W-:Y:S01]  /*4a10*/  F2FP.F16.F32.PACK_AB R5, R165, R166 ;  /* 0x000000a6a505723e */ /* 0x010fe200000000ff */
[----:B------:R1:W-:Y:S01]  /*4a20*/  STS [R236+0x14000], R0 ;  /* 0x01400000ec007388 */ /* 0x0003e20000000800 */
[----:B------:R-:W-:Y:S03]  /*4a30*/  F2FP.F16.F32.PACK_AB R4, R169, R171 ;  /* 0x000000aba904723e */ /* 0x000fe600000000ff */
[----:B------:R4:W-:Y:S04]  /*4a40*/  STS [R237+0x13000], R5 ;  /* 0x01300005ed007388 */ /* 0x0009e80000000800 */
[----:B------:R-:W4:Y:S01]  /*4a50*/  MUFU.EX2 R148, R136 ;  /* 0x0000008800947308 */ /* 0x000f220000000800 */
[----:B------:R-:W-:Y:S01]  /*4a60*/  F2FP.F16.F32.PACK_AB R6, R150, R151 ;  /* 0x000000979606723e */ /* 0x000fe200000000ff */
[----:B------:R4:W-:Y:S04]  /*4a70*/  STS [R237+0x13400], R4 ;  /* 0x01340004ed007388 */ /* 0x0009e80000000800 */
[----:B------:R4:W-:Y:S04]  /*4a80*/  STS [R235+0x13000], R2 ;  /* 0x01300002eb007388 */ /* 0x0009e80000000800 */
[----:B------:R-:W4:Y:S01]  /*4a90*/  MUFU.EX2 R146, R30 ;  /* 0x0000001e00927308 */ /* 0x000f220000000800 */
[----:B-1----:R-:W-:Y:S02]  /*4aa0*/  F2FP.F16.F32.PACK_AB R0, R163, R164 ;  /* 0x000000a4a300723e */ /* 0x002fe400000000ff */
[----:B----4-:R-:W-:Y:S03]  /*4ab0*/  F2FP.F16.F32.PACK_AB R5, R152, R153 ;  /* 0x000000999805723e */ /* 0x010fe600000000ff */
        /* <DEDUP_REMOVED lines=9> */
[----:B------:R-:W2:Y:S01]  /*4b50*/  LDSM.16.M88.4 R28, [R0+0x6800] ;  /* 0x00680000001c783b */ /* 0x000ea20000000200 */
[----:B----4-:R-:W-:Y:S07]  /*4b60*/  IMAD.IADD R2, R0, 0x1, R232 ;  /* 0x0000000100027824 */ /* 0x010fee00078e02e8 */
[----:B------:R-:W4:Y:S08]  /*4b70*/  LDSM.16.M88.4 R132, [R2+0x6000] ;  /* 0x006000000284783b */ /* 0x000f300000000200 */
[----:B------:R-:W4:Y:S01]  /*4b80*/  LDSM.16.M88.4 R136, [R2+0x6800] ;  /* 0x006800000288783b */ /* 0x000f220000000200 */
[-C--:B-1----:R-:W-:Y:S06]  /*4b90*/  HMMA.16816.F32 R4, R32, R176.reuse, RZ ;  /* 0x000000b02004723c */ /* 0x082fec00000018ff */
[C---:B--2---:R-:W-:Y:S06]  /*4ba0*/  HMMA.16816.F32 R8, R28.reuse, R176, RZ ;  /* 0x000000b01c08723c */ /* 0x044fec00000018ff */
[-C--:B------:R-:W-:Y:S06]  /*4bb0*/  HMMA.16816.F32 R12, R28, R178.reuse, RZ ;  /* 0x000000b21c0c723c */ /* 0x080fec00000018ff */
[C---:B------:R-:W-:Y:S06]  /*4bc0*/  HMMA.16816.F32 R16, R32.reuse, R178, RZ ;  /* 0x000000b22010723c */ /* 0x040fec00000018ff */
[-C--:B------:R-:W-:Y:S06]  /*4bd0*/  HMMA.16816.F32 R20, R32, R180.reuse, RZ ;  /* 0x000000b42014723c */ /* 0x080fec00000018ff */
[C---:B------:R-:W-:Y:S02]  /*4be0*/  HMMA.16816.F32 R24, R28.reuse, R180, RZ ;  /* 0x000000b41c18723c */ /* 0x040fe400000018ff */
[----:B------:R-:W-:Y:S04]  /*4bf0*/  IADD3 R144, P0, R141, UR14, RZ ;  /* 0x0000000e8d907c10 */ /* 0x000fe8000ff1e0ff */
[-C--:B------:R-:W-:Y:S06]  /*4c00*/  HMMA.16816.F32 R28, R28, R182.reuse, RZ ;  /* 0x000000b61c1c723c */ /* 0x080fec00000018ff */
[----:B------:R-:W-:Y:S02]  /*4c10*/  HMMA.16816.F32 R32, R32, R182, RZ ;  /* 0x000000b62020723c */ /* 0x000fe400000018ff */
[----:B---3--:R-:W-:Y:S04]  /*4c20*/  IADD3.X R145, R142, UR13, RZ, P0, !PT ;  /* 0x0000000d8e917c10 */ /* 0x008fe800087fe4ff */
[-C--:B----4-:R-:W-:Y:S01]  /*4c30*/  HMMA.16816.F32 R4, R132, R184.reuse, R4 ;  /* 0x000000b88404723c */ /* 0x090fe20000001804 */
[----:B------:R-:W2:Y:S04]  /*4c40*/  LDG.E R142, desc[UR6][R144.64] ;  /* 0x00000006908e7981 */ /* 0x000ea8000c1e1900 */
[----:B------:R-:W3:Y:S01]  /*4c50*/  LDG.E R141, desc[UR6][R144.64+0x20] ;  /* 0x00002006908d7981 */ /* 0x000ee2000c1e1900 */
[C---:B------:R-:W-:Y:S03]  /*4c60*/  HMMA.16816.F32 R8, R136.reuse, R184, R8 ;  /* 0x000000b88808723c */ /* 0x040fe60000001808 */
[----:B------:R-:W5:Y:S03]  /*4c70*/  LDG.E R140, desc[UR6][R144.64+0x80] ;  /* 0x00008006908c7981 */ /* 0x000f66000c1e1900 */
        /* <DEDUP_REMOVED lines=65> */
[----:B------:R-:W-:Y:S02]  /*5090*/  FADD.FTZ R17, -R141, R23 ;  /* 0x000000178d117221 */ /* 0x000fe40000010100 */
        /* <DEDUP_REMOVED lines=20> */
[----:B------:R-:W-:Y:S01]  /*51e0*/  ULOP3.LUT UR10, UR5, 0x1, URZ, 0xc0, !UPT ;  /* 0x00000001050a7892 */ /* 0x000fe2000f8ec03f */
[----:B------:R-:W-:Y:S03]  /*51f0*/  UMOV UR41, 0xffffd000 ;  /* 0xffffd00000297882 */ /* 0x000fe60000000000 */
        /* <DEDUP_REMOVED lines=16> */
.L_x_69:
[----:B------:R2:W-:Y:S01]  /*5300*/  STS [R238+0xf000], R2 ;  /* 0x00f00002ee007388 */ /* 0x0005e20000000800 */
[C---:B-----5:R-:W-:Y:S01]  /*5310*/  FADD.FTZ R8, -R140.reuse, R8 ;  /* 0x000000088c087221 */ /* 0x060fe20000010100 */
[----:B------:R-:W-:Y:S01]  /*5320*/  FADD.FTZ R9, -R140, R9 ;  /* 0x000000098c097221 */ /* 0x000fe20000010100 */
[C---:B------:R-:W-:Y:S01]  /*5330*/  FADD.FTZ R11, -R0.reuse, R11 ;  /* 0x0000000b000b7221 */ /* 0x040fe20000010100 */
[----:B------:R3:W-:Y:S01]  /*5340*/  STS [R238+0xf400], R4 ;  /* 0x00f40004ee007388 */ /* 0x0007e20000000800 */
[----:B------:R-:W-:Y:S01]  /*5350*/  FADD.FTZ R10, -R0, R10 ;  /* 0x0000000a000a7221 */ /* 0x000fe20000010100 */
[----:B------:R-:W-:Y:S01]  /*5360*/  FMUL.FTZ R9, R156, R9 ;  /* 0x000000099c097220 */ /* 0x000fe20000410000 */
[C---:B------:R-:W-:Y:S01]  /*5370*/  FADD.FTZ R13, -R140.reuse, R13 ;  /* 0x0000000d8c0d7221 */ /* 0x040fe20000010100 */
        /* <DEDUP_REMOVED lines=31> */
[----:B------:R-:W-:Y:S02]  /*5570*/  F2FP.F16.F32.PACK_AB R6, R6, R24 ;  /* 0x000000180606723e */ /* 0x000fe400000000ff */
[----:B------:R-:W-:Y:S02]  /*5580*/  F2FP.F16.F32.PACK_AB R0, R0, R26 ;  /* 0x0000001a0000723e */ /* 0x000fe400000000ff */
[----:B------:R-:W-:Y:S02]  /*5590*/  F2FP.F16.F32.PACK_AB R8, R8, R28 ;  /* 0x0000001c0808723e */ /* 0x000fe400000000ff */
[----:B------:R-:W-:Y:S02]  /*55a0*/  F2FP.F16.F32.PACK_AB R5, R5, R30 ;  /* 0x0000001e0505723e */ /* 0x000fe400000000ff */
[----:B------:R-:W-:Y:S02]  /*55b0*/  MOV R161, R245 ;  /* 0x000000f500a17202 */ /* 0x000fe40000000f00 */
[----:B--2---:R-:W-:Y:S01]  /*55c0*/  F2FP.F16.F32.PACK_AB R2, R9, R4 ;  /* 0x000000040902723e */ /* 0x004fe200000000ff */
[----:B------:R-:W-:Y:S01]  /*55d0*/  FMUL.FTZ R4, R160, R11 ;  /* 0x0000000ba0047220 */ /* 0x000fe20000410000 */
[----:B------:R-:W-:Y:S03]  /*55e0*/  MOV R160, R246 ;  /* 0x000000f600a07202 */ /* 0x000fe60000000f00 */
[----:B------:R2:W-:Y:S01]  /*55f0*/  STS [R238+0x10000], R2 ;  /* 0x01000002ee007388 */ /* 0x0005e20000000800 */
[----:B------:R-:W-:Y:S05]  /*5600*/  F2FP.F16.F32.PACK_AB R4, R4, R10 ;  /* 0x0000000a0404723e */ /* 0x000fea00000000ff */
[----:B------:R-:W-:Y:S04]  /*5610*/  STS [R238+0x10400], R4 ;  /* 0x01040004ee007388 */ /* 0x000fe80000000800 */
[----:B------:R-:W-:Y:S01]  /*5620*/  STS [R236+0x10000], R7 ;  /* 0x01000007ec007388 */ /* 0x000fe20000000800 */
[----:B--2---:R-:W-:Y:S05]  /*5630*/  F2FP.F16.F32.PACK_AB R2, R15, R14 ;  /* 0x0000000e0f02723e */ /* 0x004fea00000000ff */
[----:B------:R-:W-:Y:S04]  /*5640*/  STS [R236+0x10400], R2 ;  /* 0x01040002ec007388 */ /* 0x000fe80000000800 */
[----:B------:R-:W-:Y:S04]  /*5650*/  STS [R237+0xf000], R20 ;  /* 0x00f00014ed007388 */ /* 0x000fe80000000800 */
[----:B------:R-:W-:Y:S04]  /*5660*/  STS [R237+0xf400], R17 ;  /* 0x00f40011ed007388 */ /* 0x000fe80000000800 */
[----:B------:R-:W-:Y:S04]  /*5670*/  STS [R235+0xf000], R18 ;  /* 0x00f00012eb007388 */ /* 0x000fe80000000800 */
[----:B------:R-:W-:Y:S04]  /*5680*/  STS [R235+0xf400], R16 ;  /* 0x00f40010eb007388 */ /* 0x000fe80000000800 */
[----:B------:R-:W-:Y:S04]  /*5690*/  STS [R237+0x10000], R6 ;  /* 0x01000006ed007388 */ /* 0x000fe80000000800 */
[----:B------:R2:W-:Y:S04]  /*56a0*/  STS [R237+0x10400], R0 ;  /* 0x01040000ed007388 */ /* 0x0005e80000000800 */
[----:B------:R-:W-:Y:S04]  /*56b0*/  STS [R235+0x10000], R8 ;  /* 0x01000008eb007388 */ /* 0x000fe80000000800 */
[----:B------:R-:W-:Y:S01]  /*56c0*/  STS [R235+0x10400], R5 ;  /* 0x01040005eb007388 */ /* 0x000fe20000000800 */
[----:B------:R-:W-:Y:S01]  /*56d0*/  BAR.SYNC.DEFER_BLOCKING 0x0 ;  /* 0x0000000000007b1d */ /* 0x000fe20000010000 */
[----:B--2---:R-:W-:Y:S05]  /*56e0*/  LEA R0, R233, UR4, 0x1 ;  /* 0x00000004e9007c11 */ /* 0x004fea000f8e08ff */
        /* <DEDUP_REMOVED lines=72> */
[----:B------:R-:W1:Y:S02]  /*5b70*/  LDC R2, c[0x0][0x420] ;  /* 0x00010800ff027b82 */ /* 0x000e640000000800 */
[----:B-1----:R-:W-:Y:S05]  /*5b80*/  IMAD.U32 R2, R2, -0x40, RZ ;  /* 0xffffffc002027824 */ /* 0x002fea00078e00ff */
[C---:B------:R-:W-:Y:S04]  /*5b90*/  LEA R4, P0, R2.reuse, R240, 0x1 ;  /* 0x000000f002047211 */ /* 0x040fe800078008ff */
[----:B------:R-:W-:Y:S02]  /*5ba0*/  LEA.HI.X.SX32 R2, R2, R241, 0x1, P0 ;  /* 0x000000f102027211 */ /* 0x000fe400000f0eff */
[----:B------:R-:W-:Y:S03]  /*5bb0*/  MOV R240, R4 ;  /* 0x0000000400f07202 */ /* 0x000fe60000000f00 */
        /* <DEDUP_REMOVED lines=8> */
.L_x_70:
[----:B------:R-:W-:Y:S01]  /*5c40*/  LDSM.16.M88.4 R24, [R228] ;  /* 0x00000000e418783b */ /* 0x000fe20000000200 */
[C---:B------:R-:W-:Y:S01]  /*5c50*/  LEA R246, P0, R252.reuse, R160, 0x2 ;  /* 0x000000a0fcf67211 */ /* 0x040fe200078010ff */
[----:B------:R-:W-:Y:S02]  /*5c60*/  ULOP3.LUT UR10, UR5, 0x1, URZ, 0xc0, !UPT ;  /* 0x00000001050a7892 */ /* 0x000fe4000f8ec03f */
[----:B------:R-:W2:Y:S01]  /*5c70*/  LDSM.16.MT88.4 R8, [R0+0x9000] ;  /* 0x009000000008783b */ /* 0x000ea20000004200 */
[----:B------:R-:W-:Y:S01]  /*5c80*/  LEA.HI.X.SX32 R245, R252, R161, 0x2, P0 ;  /* 0x000000a1fcf57211 */ /* 0x000fe200000f16ff */
[----:B------:R-:W-:Y:S02]  /*5c90*/  UISETP.NE.U32.AND UP0, UPT, UR10, 0x1, UPT ;  /* 0x000000010a00788c */ /* 0x000fe4000bf05070 */
[----:B------:R-:W3:Y:S01]  /*5ca0*/  LDSM.16.MT88.4 R16, [R0+0xb000] ;  /* 0x00b000000010783b */ /* 0x000ee20000004200 */
[----:B------:R-:W-:Y:S02]  /*5cb0*/  UISETP.GT.AND UP2, UPT, UR5, UR17, UPT ;  /* 0x000000110500728c */ /* 0x000fe4000bf44270 */
[----:B------:R-:W-:Y:S01]  /*5cc0*/  UIADD3 UR5, UR5, -0x1, URZ ;  /* 0xffffffff05057890 */ /* 0x000fe2000fffe03f */
[----:B------:R-:W4:Y:S04]  /*5cd0*/  LDL R2, [R1+0x14] ;  /* 0x0000140001027983 */ /* 0x000f280000100800 */
[----:B------:R-:W4:Y:S04]  /*5ce0*/  LDL R162, [R1+0x18] ;  /* 0x0000180001a27983 */ /* 0x000f280000100800 */
[----:B------:R-:W1:Y:S04]  /*5cf0*/  LDSM.16.MT88.4 R28, [R0+0xd000] ;  /* 0x00d00000001c783b */ /* 0x000e680000004200 */
[----:B------:R-:W-:Y:S04]  /*5d00*/  LDSM.16.M88.4 R32, [R229] ;  /* 0x00000000e520783b */ /* 0x000fe80000000200 */
[----:B------:R-:W1:Y:S04]  /*5d10*/  LDSM.16.MT88.4 R132, [R0+0x9400] ;  /* 0x009400000084783b */ /* 0x000e680000004200 */
[----:B------:R-:W1:Y:S04]  /*5d20*/  LDSM.16.MT88.4 R136, [R0+0xb400] ;  /* 0x00b400000088783b */ /* 0x000e680000004200 */
[----:B------:R-:W1:Y:S04]  /*5d30*/  LDSM.16.MT88.4 R140, [R0+0xd400] ;  /* 0x00d40000008c783b */ /* 0x000e680000004200 */
[----:B------:R-:W-:Y:S01]  /*5d40*/  LDSM.16.M88.4 R144, [R231] ;  /* 0x00000000e790783b */ /* 0x000fe20000000200 */
[C---:B--2---:R-:W-:Y:S03]  /*5d50*/  HMMA.16816.F32 R4, R24.reuse, R8, RZ ;  /* 0x000000081804723c */ /* 0x044fe600000018ff */
[----:B------:R-:W2:Y:S04]  /*5d60*/  LDSM.16.MT88.4 R148, [R0+0x9800] ;  /* 0x009800000094783b */ /* 0x000ea80000004200 */
[----:B------:R-:W2:Y:S01]  /*5d70*/  LDSM.16.MT88.4 R152, [R0+0xb800] ;  /* 0x00b800000098783b */ /* 0x000ea20000004200 */
[C---:B------:R-:W-:Y:S03]  /*5d80*/  HMMA.16816.F32 R8, R24.reuse, R10, RZ ;  /* 0x0000000a1808723c */ /* 0x040fe600000018ff */
[----:B------:R-:W-:Y:S03]  /*5d90*/  LDSM.16.MT88.4 R156, [R0+0xbc00] ;  /* 0x00bc0000009c783b */ /* 0x000fe60000004200 */
[C---:B---3--:R-:W-:Y:S06]  /*5da0*/  HMMA.16816.F32 R12, R24.reuse, R16, RZ ;  /* 0x00000010180c723c */ /* 0x048fec00000018ff */
[C---:B------:R-:W-:Y:S06]  /*5db0*/  HMMA.16816.F32 R16, R24.reuse, R18, RZ ;  /* 0x000000121810723c */ /* 0x040fec00000018ff */
[C---:B-1----:R-:W-:Y:S06]  /*5dc0*/  HMMA.16816.F32 R20, R24.reuse, R28, RZ ;  /* 0x0000001c1814723c */ /* 0x042fec00000018ff */
[----:B------:R-:W-:Y:S01]  /*5dd0*/  HMMA.16816.F32 R24, R24, R30, RZ ;  /* 0x0000001e1818723c */ /* 0x000fe200000018ff */
[----:B------:R-:W1:Y:S05]  /*5de0*/  LDSM.16.MT88.4 R28, [R0+0xd800] ;  /* 0x00d80000001c783b */ /* 0x000e6a0000004200 */
[C---:B------:R-:W-:Y:S06]  /*5df0*/  HMMA.16816.F32 R4, R32.reuse, R132, R4 ;  /* 0x000000842004723c */ /* 0x040fec0000001804 */
[C---:B------:R-:W-:Y:S01]  /*5e00*/  HMMA.16816.F32 R8, R32.reuse, R134, R8 ;  /* 0x000000862008723c */ /* 0x040fe20000001808 */
[----:B------:R-:W-:Y:S05]  /*5e10*/  LDSM.16.M88.4 R132, [R230] ;  /* 0x00000000e684783b */ /* 0x000fea0000000200 */
[C---:B------:R-:W-:Y:S06]  /*5e20*/  HMMA.16816.F32 R12, R32.reuse, R136, R12 ;  /* 0x00000088200c723c */ /* 0x040fec000000180c */
[C---:B------:R-:W-:Y:S01]  /*5e30*/  HMMA.16816.F32 R16, R32.reuse, R138, R16 ;  /* 0x0000008a2010723c */ /* 0x040fe20000001810 */
[----:B------:R-:W3:Y:S05]  /*5e40*/  LDSM.16.MT88.4 R136, [R0+0x9c00] ;  /* 0x009c00000088783b */ /* 0x000eea0000004200 */
[C---:B------:R-:W-:Y:S06]  /*5e50*/  HMMA.16816.F32 R20, R32.reuse, R140, R20 ;  /* 0x0000008c2014723c */ /* 0x040fec0000001814 */
[----:B------:R-:W-:Y:S01]  /*5e60*/  HMMA.16816.F32 R24, R32, R142, R24 ;  /* 0x0000008e2018723c */ /* 0x000fe20000001818 */
[----:B------:R-:W3:Y:S04]  /*5e70*/  LDSM.16.MT88.4 R32, [R0+0xdc00] ;  /* 0x00dc00000020783b */ /* 0x000ee80000004200 */
[----:B------:R-:W-:Y:S01]  /*5e80*/  LDSM.16.M88.4 R140, [R228+0x2000] ;  /* 0x00200000e48c783b */ /* 0x000fe20000000200 */
[C---:B--2---:R-:W-:Y:S06]  /*5e90*/  HMMA.16816.F32 R4, R144.reuse, R148, R4 ;  /* 0x000000949004723c */ /* 0x044fec0000001804 */
[C---:B------:R-:W-:Y:S01]  /*5ea0*/  HMMA.16816.F32 R8, R144.reuse, R150, R8 ;  /* 0x000000969008723c */ /* 0x040fe20000001808 */
[----:B------:R-:W2:Y:S05]  /*5eb0*/  LDSM.16.MT88.4 R148, [R0+0xa000] ;  /* 0x00a000000094783b */ /* 0x000eaa0000004200 */
[C---:B------:R-:W-:Y:S06]  /*5ec0*/  HMMA.16816.F32 R12, R144.reuse, R152, R12 ;  /* 0x00000098900c723c */ /* 0x040fec000000180c */
[C---:B------:R-:W-:Y:S01]  /*5ed0*/  HMMA.16816.F32 R16, R144.reuse, R154, R16 ;  /* 0x0000009a9010723c */ /* 0x040fe20000001810 */
[----:B------:R-:W2:Y:S05]  /*5ee0*/  LDSM.16.MT88.4 R152, [R0+0xc000] ;  /* 0x00c000000098783b */ /* 0x000eaa0000004200 */
[C---:B-1----:R-:W-:Y:S06]  /*5ef0*/  HMMA.16816.F32 R20, R144.reuse, R28, R20 ;  /* 0x0000001c9014723c */ /* 0x042fec0000001814 */
[----:B------:R-:W-:Y:S01]  /*5f00*/  HMMA.16816.F32 R24, R144, R30, R24 ;  /* 0x0000001e9018723c */ /* 0x000fe20000001818 */
[----:B------:R-:W1:Y:S04]  /*5f10*/  LDSM.16.MT88.4 R28, [R0+0xe000] ;  /* 0x00e00000001c783b */ /* 0x000e680000004200 */
[----:B------:R-:W-:Y:S01]  /*5f20*/  LDSM.16.MT88.4 R144, [R0+0xa400] ;  /* 0x00a400000090783b */ /* 0x000fe20000004200 */
[C---:B---3--:R-:W-:Y:S06]  /*5f30*/  HMMA.16816.F32 R4, R132.reuse, R136, R4 ;  /* 0x000000888404723c */ /* 0x048fec0000001804 */
[C---:B------:R-:W-:Y:S01]  /*5f40*/  HMMA.16816.F32 R8, R132.reuse, R138, R8 ;  /* 0x0000008a8408723c */ /* 0x040fe20000001808 */
[----:B------:R-:W3:Y:S05]  /*5f50*/  LDSM.16.M88.4 R136, [R229+0x2000] ;  /* 0x00200000e588783b */ /* 0x000eea0000000200 */
        /* <DEDUP_REMOVED lines=16> */
[----:B------:R-:W-:Y:S01]  /*6060*/  LDSM.16.M88.4 R140, [R230+0x2000] ;  /* 0x00200000e68c783b */ /* 0x000fe20000000200 */
[C---:B---3--:R-:W-:Y:S06]  /*6070*/  HMMA.16816.F32 R4, R136.reuse, R144, R4 ;  /* 0x000000908804723c */ /* 0x048fec0000001804 */
[C---:B------:R-:W-:Y:S01]  /*6080*/  HMMA.16816.F32 R8, R136.reuse, R146, R8 ;  /* 0x000000928808723c */ /* 0x040fe20000001808 */
[----:B------:R-:W3:Y:S05]  /*6090*/  LDSM.16.MT88.4 R144, [R0+0xac00] ;  /* 0x00ac00000090783b */ /* 0x000eea0000004200 */
[C---:B------:R-:W-:Y:S06]  /*60a0*/  HMMA.16816.F32 R12, R136.reuse, R156, R12 ;  /* 0x0000009c880c723c */ /* 0x040fec000000180c */
[C---:B------:R-:W-:Y:S01]  /*60b0*/  HMMA.16816.F32 R16, R136.reuse, R158, R16 ;  /* 0x0000009e8810723c */ /* 0x040fe20000001810 */
[----:B------:R-:W3:Y:S05]  /*60c0*/  LDSM.16.MT88.4 R156, [R0+0xcc00] ;  /* 0x00cc0000009c783b */ /* 0x000eea0000004200 */
[C---:B------:R-:W-:Y:S06]  /*60d0*/  HMMA.16816.F32 R20, R136.reuse, R32, R20 ;  /* 0x000000208814723c */ /* 0x040fec0000001814 */
[----:B------:R-:W-:Y:S01]  /*60e0*/  HMMA.16816.F32 R24, R136, R34, R24 ;  /* 0x000000228818723c */ /* 0x000fe20000001818 */
[----:B------:R1:W4:Y:S04]  /*60f0*/  LDSM.16.MT88.4 R32, [R0+0xec00] ;  /* 0x00ec00000020783b */ /* 0x0003280000004200 */
[----:B------:R-:W-:Y:S01]  /*6100*/  LDSM.16.MT88.4 R136, [R224+0x2400] ;  /* 0x00240000e088783b */ /* 0x000fe20000004200 */
[C---:B--2---:R-:W-:Y:S06]  /*6110*/  HMMA.16816.F32 R4, R132.reuse, R148, R4 ;  /* 0x000000948404723c */ /* 0x044fec0000001804 */
[C---:B------:R-:W-:Y:S06]  /*6120*/  HMMA.16816.F32 R8, R132.reuse, R150, R8 ;  /* 0x000000968408723c */ /* 0x040fec0000001808 */
[C---:B------:R-:W-:Y:S06]  /*6130*/  HMMA.16816.F32 R12, R132.reuse, R152, R12 ;  /* 0x00000098840c723c */ /* 0x040fec000000180c */
[C---:B------:R-:W-:Y:S01]  /*6140*/  HMMA.16816.F32 R16, R132.reuse, R154, R16 ;  /* 0x0000009a8410723c */ /* 0x040fe20000001810 */
[----:B-1----:R-:W-:Y:S05]  /*6150*/  IMAD.U32 R0, RZ, RZ, UR15 ;  /* 0x0000000fff007e24 */ /* 0x002fea000f8e00ff */
[C---:B------:R-:W-:Y:S06]  /*6160*/  HMMA.16816.F32 R20, R132.reuse, R28, R20 ;  /* 0x0000001c8414723c */ /* 0x040fec0000001814 */
[----:B------:R-:W-:Y:S05]  /*6170*/  HMMA.16816.F32 R24, R132, R30, R24 ;  /* 0x0000001e8418723c */ /* 0x000fea0000001818 */
[----:B------:R-:W-:Y:S01]  /*6180*/  IMAD.MOV.U32 R28, RZ, RZ, R246 ;  /* 0x000000ffff1c7224 */ /* 0x000fe200078e00f6 */
[C---:B---3--:R-:W-:Y:S01]  /*6190*/  HMMA.16816.F32 R4, R140.reuse, R144, R4 ;  /* 0x000000908c04723c */ /* 0x048fe20000001804 */
[----:B------:R-:W-:Y:S04]  /*61a0*/  IMAD.U32 R132, RZ, RZ, UR16 ;  /* 0x00000010ff847e24 */ /* 0x000fe8000f8e00ff */
[----:B------:R-:W-:Y:S01]  /*61b0*/  IMAD.MOV.U32 R29, RZ, RZ, R245 ;  /* 0x000000ffff1d7224 */ /* 0x000fe200078e00f5 */
[C---:B------:R-:W-:Y:S01]  /*61c0*/  HMMA.16816.F32 R8, R140.reuse, R146, R8 ;  /* 0x000000928c08723c */ /* 0x040fe20000001808 */
[----:B------:R-:W-:Y:S05]  /*61d0*/  LDSM.16.MT88.4 R144, [R224+0x1c00] ;  /* 0x001c0000e090783b */ /* 0x000fea0000004200 */
[C---:B------:R-:W-:Y:S05]  /*61e0*/  HMMA.16816.F32 R12, R140.reuse, R156, R12 ;  /* 0x0000009c8c0c723c */ /* 0x040fea000000180c */
[----:B----4-:R-:W-:Y:S01]  /*61f0*/  @P1 IADD3 R30, P2, R2, UR12, RZ ;  /* 0x0000000c021e1c10 */ /* 0x010fe2000ff5e0ff */
[C---:B------:R-:W-:Y:S01]  /*6200*/  HMMA.16816.F32 R16, R140.reuse, R158, R16 ;  /* 0x0000009e8c10723c */ /* 0x040fe20000001810 */
[----:B------:R-:W-:Y:S01]  /*6210*/  IMAD.U32 R2, RZ, RZ, UR15 ;  /* 0x0000000fff027e24 */ /* 0x000fe2000f8e00ff */
[----:B------:R-:W-:Y:S03]  /*6220*/  @UP3 UIADD3 UR12, UP1, UR12, -0x100, URZ ;  /* 0xffffff000c0c3890 */ /* 0x000fe6000ff3e03f */
[----:B------:R-:W-:Y:S01]  /*6230*/  @P1 IADD3.X R31, R162, UR11, RZ, P2, !PT ;  /* 0x0000000ba21f1c10 */ /* 0x000fe200097fe4ff */
[C---:B------:R-:W-:Y:S01]  /*6240*/  HMMA.16816.F32 R20, R140.reuse, R32, R20 ;  /* 0x000000208c14723c */ /* 0x040fe20000001814 */
[----:B------:R-:W-:Y:S03]  /*6250*/  @UP3 UIADD3.X UR11, UR11, -0x1, URZ, UP1, !UPT ;  /* 0xffffffff0b0b3890 */ /* 0x000fe60008ffe43f */
[----:B------:R-:W5:Y:S02]  /*6260*/  @P1 LDG.E R250, desc[UR6][R30.64] ;  /* 0x000000061efa1981 */ /* 0x000f64000c1e1900 */
[----:B------:R-:W-:Y:S02]  /*6270*/  HMMA.16816.F32 R24, R140, R34, R24 ;  /* 0x000000228c18723c */ /* 0x000fe40000001818 */
[----:B------:R-:W5:Y:S03]  /*6280*/  @P1 LDG.E R251, desc[UR6][R30.64+0x20] ;  /* 0x000020061efb1981 */ /* 0x000f66000c1e1900 */
[-C--:B------:R-:W-:Y:S01]  /*6290*/  LEA R32, P0, R2, R28.reuse, 0x2 ;  /* 0x0000001c02207211 */ /* 0x080fe200078010ff */
[----:B------:R-:W5:Y:S01]  /*62a0*/  @P1 LDG.E R248, desc[UR6][R30.64+0x80] ;  /* 0x000080061ef81981 */ /* 0x000f62000c1e1900 */
[----:B------:R-:W-:Y:S03]  /*62b0*/  IMAD.U32 R34, RZ, RZ, UR34 ;  /* 0x00000022ff227e24 */ /* 0x000fe6000f8e00ff */
[----:B------:R1:W5:Y:S01]  /*62c0*/  @P1 LDG.E R249, desc[UR6][R30.64+0xa0] ;  /* 0x0000a0061ef91981 */ /* 0x000362000c1e1900 */
[-C--:B------:R-:W-:Y:S01]  /*62d0*/  LEA.HI.X.SX32 R33, R0, R29.reuse, 0x2, P0 ;  /* 0x0000001d00217211 */ /* 0x080fe200000f16ff */
[----:B------:R-:W-:Y:S01]  /*62e0*/  IMAD.U32 R0, RZ, RZ, UR16 ;  /* 0x00000010ff007e24 */ /* 0x000fe2000f8e00ff */
[-C--:B------:R-:W-:Y:S01]  /*62f0*/  LEA R132, P0, R132, R28.reuse, 0x2 ;  /* 0x0000001c84847211 */ /* 0x080fe200078010ff */
[----:B------:R2:W-:Y:S01]  /*6300*/  REDG.E.ADD.F32.FTZ.RN.STRONG.GPU desc[UR6][R28.64], R4 ;  /* 0x000000041c0079a6 */ /* 0x0005e2000c10f386 */
[-C--:B------:R-:W-:Y:S01]  /*6310*/  LEA R34, P2, R34, R28.reuse, 0x2 ;  /* 0x0000001c22227211 */ /* 0x080fe200078410ff */
[----:B------:R-:W-:Y:S01]  /*6320*/  IMAD.U32 R2, RZ, RZ, UR33 ;  /* 0x00000021ff027e24 */ /* 0x000fe2000f8e00ff */
[-C--:B------:R-:W-:Y:S01]  /*6330*/  LEA.HI.X.SX32 R133, R0, R29.reuse, 0x2, P0 ;  /* 0x0000001d00857211 */ /* 0x080fe200000f16ff */
[----:B------:R3:W-:Y:S01]  /*6340*/  REDG.E.ADD.F32.FTZ.RN.STRONG.GPU desc[UR6][R32.64], R5 ;  /* 0x00000005200079a6 */ /* 0x0007e2000c10f386 */
[----:B------:R-:W-:Y:S03]  /*6350*/  IMAD.U32 R0, RZ, RZ, UR32 ;  /* 0x00000020ff007e24 */ /* 0x000fe6000f8e00ff */
[----:B------:R4:W-:Y:S04]  /*6360*/  REDG.E.ADD.F32.FTZ.RN.STRONG.GPU desc[UR6][R132.64], R6 ;  /* 0x00000006840079a6 */ /* 0x0009e8000c10f386 */
[----:B------:R-:W-:Y:S04]  /*6370*/  LDSM.16.MT88.4 R132, [R3+0x11800] ;  /* 0x011800000384783b */ /* 0x000fe80000004200 */
[----:B------:R-:W-:Y:S01]  /*6380*/  LDSM.16.MT88.4 R140, [R224+0x1800] ;  /* 0x00180000e08c783b */ /* 0x000fe20000004200 */
[----:B-1----:R-:W-:Y:S05]  /*6390*/  IMAD.U32 R30, RZ, RZ, UR33 ;  /* 0x00000021ff1e7e24 */ /* 0x002fea000f8e00ff */
[-C--:B------:R-:W-:Y:S01]  /*63a0*/  LEA R30, P1, R30, R28.reuse, 0x2 ;  /* 0x0000001c1e1e7211 */ /* 0x080fe200078210ff */
[----:B--2---:R-:W-:Y:S03]  /*63b0*/  IMAD.U32 R4, RZ, RZ, UR32 ;  /* 0x00000020ff047e24 */ /* 0x004fe6000f8e00ff */
[-C--:B------:R-:W-:Y:S01]  /*63c0*/  LEA.HI.X.SX32 R31, R2, R29.reuse, 0x2, P1 ;  /* 0x0000001d021f7211 */ /* 0x080fe200008f16ff */
[----:B---3--:R-:W-:Y:S01]  /*63d0*/  IMAD.U32 R5, RZ, RZ, UR34 ;  /* 0x00000022ff057e24 */ /* 0x008fe2000f8e00ff */
[-C--:B------:R-:W-:Y:S01]  /*63e0*/  LEA R4, P0, R4, R28.reuse, 0x2 ;  /* 0x0000001c04047211 */ /* 0x080fe200078010ff */
[----:B------:R-:W-:Y:S02]  /*63f0*/  IMAD.U32 R2, RZ, RZ, UR31 ;  /* 0x0000001fff027e24 */ /* 0x000fe4000f8e00ff */
[----:B----4-:R-:W-:Y:S01]  /*6400*/  IMAD.U32 R6, RZ, RZ, UR27 ;  /* 0x0000001bff067e24 */ /* 0x010fe2000f8e00ff */
[-C--:B------:R-:W-:Y:S02]  /*6410*/  LEA.HI.X.SX32 R35, R5, R29.reuse, 0x2, P2 ;  /* 0x0000001d05237211 */ /* 0x080fe400010f16ff */
[-C--:B------:R-:W-:Y:S01]  /*6420*/  LEA.HI.X.SX32 R5, R0, R29.reuse, 0x2, P0 ;  /* 0x0000001d00057211 */ /* 0x080fe200000f16ff */
[----:B------:R-:W-:Y:S02]  /*6430*/  IMAD.U32 R0, RZ, RZ, UR31 ;  /* 0x0000001fff007e24 */ /* 0x000fe4000f8e00ff */
[----:B------:R1:W-:Y:S04]  /*6440*/  REDG.E.ADD.F32.FTZ.RN.STRONG.GPU desc[UR6][R34.64], R7 ;  /* 0x00000007220079a6 */ /* 0x0003e8000c10f386 */
[----:B------:R2:W-:Y:S04]  /*6450*/  REDG.E.ADD.F32.FTZ.RN.STRONG.GPU desc[UR6][R30.64], R8 ;  /* 0x000000081e0079a6 */ /* 0x0005e8000c10f386 */
[----:B------:R3:W-:Y:S01]  /*6460*/  REDG.E.ADD.F32.FTZ.RN.STRONG.GPU desc[UR6][R4.64], R9 ;  /* 0x00000009040079a6 */ /* 0x0007e2000c10f386 */
[----:B-1----:R-:W-:Y:S02]  /*6470*/  IMAD.U32 R7, RZ, RZ, UR27 ;  /* 0x0000001bff077e24 */ /* 0x002fe4000f8e00ff */
[----:B--2---:R-:W-:Y:S01]  /*6480*/  IMAD.U32 R8, RZ, RZ, UR30 ;  /* 0x0000001eff087e24 */ /* 0x004fe2000f8e00ff */
[-C--:B---3--:R-:W-:Y:S01]  /*6490*/  LEA R4, P1, R0, R28.reuse, 0x2 ;  /* 0x0000001c00047211 */ /* 0x088fe200078210ff */
[----:B------:R-:W-:Y:S03]  /*64a0*/  IMAD.U32 R0, RZ, RZ, UR30 ;  /* 0x0000001eff007e24 */ /* 0x000fe6000f8e00ff */
[-C--:B------:R-:W-:Y:S02]  /*64b0*/  LEA R8, P0, R8, R28.reuse, 0x2 ;  /* 0x0000001c08087211 */ /* 0x080fe400078010ff */
[-C--:B------:R-:W-:Y:S01]  /*64c0*/  LEA.HI.X.SX32 R5, R2, R29.reuse, 0x2, P1 ;  /* 0x0000001d02057211 */ /* 0x080fe200008f16ff */
[----:B------:R-:W-:Y:S01]  /*64d0*/  IMAD.U32 R2, RZ, RZ, UR26 ;  /* 0x0000001aff027e24 */ /* 0x000fe2000f8e00ff */
[-C--:B------:R-:W-:Y:S01]  /*64e0*/  LEA.HI.X.SX32 R9, R0, R29.reuse, 0x2, P0 ;  /* 0x0000001d00097211 */ /* 0x080fe200000f16ff */
[----:B------:R-:W-:Y:S01]  /*64f0*/  IMAD.U32 R0, RZ, RZ, UR26 ;  /* 0x0000001aff007e24 */ /* 0x000fe2000f8e00ff */
[-C--:B------:R-:W-:Y:S01]  /*6500*/  LEA R6, P1, R6, R28.reuse, 0x2 ;  /* 0x0000001c06067211 */ /* 0x080fe200078210ff */
[----:B------:R1:W-:Y:S03]  /*6510*/  REDG.E.ADD.F32.FTZ.RN.STRONG.GPU desc[UR6][R4.64], R10 ;  /* 0x0000000a040079a6 */ /* 0x0003e6000c10f386 */
[-C--:B------:R-:W-:Y:S01]  /*6520*/  LEA.HI.X.SX32 R7, R7, R29.reuse, 0x2, P1 ;  /* 0x0000001d07077211 */ /* 0x080fe200008f16ff */
[----:B------:R2:W-:Y:S04]  /*6530*/  REDG.E.ADD.F32.FTZ.RN.STRONG.GPU desc[UR6][R8.64], R11 ;  /* 0x0000000b080079a6 */ /* 0x0005e8000c10f386 */
[----:B------:R3:W-:Y:S04]  /*6540*/  REDG.E.ADD.F32.FTZ.RN.STRONG.GPU desc[UR6][R28.64+0x80], R12 ;  /* 0x0000800c1c0079a6 */ /* 0x0007e8000c10f386 */
[----:B------:R-:W-:Y:S04]  /*6550*/  REDG.E.ADD.F32.FTZ.RN.STRONG.GPU desc[UR6][R32.64+0x80], R13 ;  /* 0x0000800d200079a6 */ /* 0x000fe8000c10f386 */
[----:B------:R4:W-:Y:S01]  /*6560*/  REDG.E.ADD.F32.FTZ.RN.STRONG.GPU desc[UR6][R6.64], R14 ;  /* 0x0000000e060079a6 */ /* 0x0009e2000c10f386 */
[-C--:B-1----:R-:W-:Y:S01]  /*6570*/  LEA R4, P0, R2, R28.reuse, 0x2 ;  /* 0x0000001c02047211 */ /* 0x082fe200078010ff */
[----:B------:R-:W-:Y:S02]  /*6580*/  IMAD.U32 R10, RZ, RZ, UR25 ;  /* 0x00000019ff0a7e24 */ /* 0x000fe4000f8e00ff */
[----:B------:R-:W-:Y:S01]  /*6590*/  IMAD.U32 R2, RZ, RZ, UR23 ;  /* 0x00000017ff027e24 */ /* 0x000fe2000f8e00ff */
[-C--:B------:R-:W-:Y:S01]  /*65a0*/  LEA.HI.X.SX32 R5, R0, R29.reuse, 0x2, P0 ;  /* 0x0000001d00057211 */ /* 0x080fe200000f16ff */
[----:B--2---:R-:W-:Y:S01]  /*65b0*/  IMAD.U32 R8, RZ, RZ, UR24 ;  /* 0x00000018ff087e24 */ /* 0x004fe2000f8e00ff */
[-C--:B------:R-:W-:Y:S01]  /*65c0*/  LEA R10, P0, R10, R28.reuse, 0x2 ;  /* 0x0000001c0a0a7211 */ /* 0x080fe200078010ff */
[----:B------:R-:W-:Y:S02]  /*65d0*/  IMAD.U32 R0, RZ, RZ, UR25 ;  /* 0x00000019ff007e24 */ /* 0x000fe4000f8e00ff */
[----:B------:R1:W-:Y:S01]  /*65e0*/  REDG.E.ADD.F32.FTZ.RN.STRONG.GPU desc[UR6][R4.64], R15 ;  /* 0x0000000f040079a6 */ /* 0x0003e2000c10f386 */
[-C--:B------:R-:W-:Y:S01]  /*65f0*/  LEA R8, P2, R8, R28.reuse, 0x2 ;  /* 0x0000001c08087211 */ /* 0x080fe200078410ff */
[----:B---3--:R-:W-:Y:S01]  /*6600*/  IMAD.U32 R12, RZ, RZ, UR21 ;  /* 0x00000015ff0c7e24 */ /* 0x008fe2000f8e00ff */
[-C--:B------:R-:W-:Y:S01]  /*6610*/  LEA.HI.X.SX32 R11, R0, R29.reuse, 0x2, P0 ;  /* 0x0000001d000b7211 */ /* 0x080fe200000f16ff */
[----:B------:R-:W-:Y:S02]  /*6620*/  IMAD.U32 R0, RZ, RZ, UR29 ;  /* 0x0000001dff007e24 */ /* 0x000fe4000f8e00ff */
[----:B----4-:R-:W-:Y:S02]  /*6630*/  IMAD.U32 R6, RZ, RZ, UR23 ;  /* 0x00000017ff067e24 */ /* 0x010fe4000f8e00ff */
[----:B------:R2:W-:Y:S01]  /*6640*/  REDG.E.ADD.F32.FTZ.RN.STRONG.GPU desc[UR6][R10.64], R16 ;  /* 0x000000100a0079a6 */ /* 0x0005e2000c10f386 */
[----:B------:R-:W-:Y:S01]  /*6650*/  IMAD.U32 R14, RZ, RZ, UR22 ;  /* 0x00000016ff0e7e24 */ /* 0x000fe2000f8e00ff */
[-C--:B------:R-:W-:Y:S02]  /*6660*/  LEA R12, P4, R12, R28.reuse, 0x2 ;  /* 0x0000001c0c0c7211 */ /* 0x080fe400078810ff */
[-C--:B------:R-:W-:Y:S02]  /*6670*/  LEA R6, P1, R6, R28.reuse, 0x2 ;  /* 0x0000001c06067211 */ /* 0x080fe400078210ff */
[-C--:B------:R-:W-:Y:S02]  /*6680*/  LEA R14, P5, R14, R28.reuse, 0x2 ;  /* 0x0000001c0e0e7211 */ /* 0x080fe400078a10ff */
[-C--:B------:R-:W-:Y:S01]  /*6690*/  LEA.HI.X.SX32 R7, R2, R29.reuse, 0x2, P1 ;  /* 0x0000001d02077211 */ /* 0x080fe200008f16ff */
[----:B------:R-:W-:Y:S02]  /*66a0*/  IMAD.U32 R2, RZ, RZ, UR18 ;  /* 0x00000012ff027e24 */ /* 0x000fe4000f8e00ff */
[----:B-1----:R-:W-:Y:S02]  /*66b0*/  IMAD.U32 R5, RZ, RZ, UR24 ;  /* 0x00000018ff057e24 */ /* 0x002fe4000f8e00ff */
[----:B------:R-:W-:Y:S03]  /*66c0*/  IMAD.U32 R4, RZ, RZ, UR29 ;  /* 0x0000001dff047e24 */ /* 0x000fe6000f8e00ff */
[-C--:B------:R-:W-:Y:S02]  /*66d0*/  LEA.HI.X.SX32 R9, R5, R29.reuse, 0x2, P2 ;  /* 0x0000001d05097211 */ /* 0x080fe400010f16ff */
[-C--:B------:R-:W-:Y:S01]  /*66e0*/  LEA R4, P0, R4, R28.reuse, 0x2 ;  /* 0x0000001c04047211 */ /* 0x080fe200078010ff */
[----:B--2---:R-:W-:Y:S02]  /*66f0*/  IMAD.U32 R11, RZ, RZ, UR22 ;  /* 0x00000016ff0b7e24 */ /* 0x004fe4000f8e00ff */
[----:B------:R1:W-:Y:S01]  /*6700*/  REDG.E.ADD.F32.FTZ.RN.STRONG.GPU desc[UR6][R8.64], R17 ;  /* 0x00000011080079a6 */ /* 0x0003e2000c10f386 */
[-C--:B------:R-:W-:Y:S01]  /*6710*/  LEA.HI.X.SX32 R5, R0, R29.reuse, 0x2, P0 ;  /* 0x0000001d00057211 */ /* 0x080fe200000f16ff */
[----:B------:R-:W-:Y:S01]  /*6720*/  IMAD.U32 R10, RZ, RZ, UR20 ;  /* 0x00000014ff0a7e24 */ /* 0x000fe2000f8e00ff */
[-C--:B------:R-:W-:Y:S01]  /*6730*/  LEA.HI.X.SX32 R15, R11, R29.reuse, 0x2, P5 ;  /* 0x0000001d0b0f7211 */ /* 0x080fe200028f16ff */
[----:B------:R2:W-:Y:S01]  /*6740*/  REDG.E.ADD.F32.FTZ.RN.STRONG.GPU desc[UR6][R6.64], R18 ;  /* 0x00000012060079a6 */ /* 0x0005e2000c10f386 */
[----:B------:R-:W-:Y:S02]  /*6750*/  IMAD.U32 R0, RZ, RZ, UR28 ;  /* 0x0000001cff007e24 */ /* 0x000fe4000f8e00ff */
[-C--:B------:R-:W-:Y:S01]  /*6760*/  LEA R10, P3, R10, R28.reuse, 0x2 ;  /* 0x0000001c0a0a7211 */ /* 0x080fe200078610ff */
[----:B------:R3:W-:Y:S04]  /*6770*/  REDG.E.ADD.F32.FTZ.RN.STRONG.GPU desc[UR6][R4.64], R19 ;  /* 0x00000013040079a6 */ /* 0x0007e8000c10f386 */
[----:B------:R-:W-:Y:S04]  /*6780*/  REDG.E.ADD.F32.FTZ.RN.STRONG.GPU desc[UR6][R28.64+0x100], R20 ;  /* 0x000100141c0079a6 */ /* 0x000fe8000c10f386 */
[----:B------:R-:W-:Y:S04]  /*6790*/  REDG.E.ADD.F32.FTZ.RN.STRONG.GPU desc[UR6][R32.64+0x100], R21 ;  /* 0x00010015200079a6 */ /* 0x000fe8000c10f386 */
[----:B------:R-:W-:Y:S04]  /*67a0*/  REDG.E.ADD.F32.FTZ.RN.STRONG.GPU desc[UR6][R14.64], R22 ;  /* 0x000000160e0079a6 */ /* 0x000fe8000c10f386 */
[----:B------:R-:W-:Y:S01]  /*67b0*/  LDSM.16.MT88.4 R16, [R224+0x1000] ;  /* 0x00100000e010783b */ /* 0x000fe20000004200 */
[----:B-1----:R-:W-:Y:S03]  /*67c0*/  IMAD.U32 R9, RZ, RZ, UR21 ;  /* 0x00000015ff097e24 */ /* 0x002fe6000f8e00ff */
[----:B------:R-:W-:Y:S01]  /*67d0*/  LDSM.16.MT88.4 R32, [R3+0xf800] ;  /* 0x00f800000320783b */ /* 0x000fe20000004200 */
[----:B------:R-:W-:Y:S02]  /*67e0*/  IMAD.U32 R8, RZ, RZ, UR19 ;  /* 0x00000013ff087e24 */ /* 0x000fe4000f8e00ff */
[----:B--2---:R-:W-:Y:S01]  /*67f0*/  IMAD.U32 R7, RZ, RZ, UR20 ;  /* 0x00000014ff077e24 */ /* 0x004fe2000f8e00ff */
[-C--:B------:R-:W-:Y:S01]  /*6800*/  LEA.HI.X.SX32 R13, R9, R29.reuse, 0x2, P4 ;  /* 0x0000001d090d7211 */ /* 0x080fe200020f16ff */
[----:B------:R-:W-:Y:S01]  /*6810*/  IMAD.U32 R6, RZ, RZ, UR18 ;  /* 0x00000012ff067e24 */ /* 0x000fe2000f8e00ff */
[-C--:B------:R-:W-:Y:S01]  /*6820*/  LEA R8, P2, R8, R28.reuse, 0x2 ;  /* 0x0000001c08087211 */ /* 0x080fe200078410ff */
[----:B---3--:R-:W-:Y:S01]  /*6830*/  IMAD.U32 R5, RZ, RZ, UR19 ;  /* 0x00000013ff057e24 */ /* 0x008fe2000f8e00ff */
[-C--:B------:R-:W-:Y:S01]  /*6840*/  LEA.HI.X.SX32 R11, R7, R29.reuse, 0x2, P3 ;  /* 0x0000001d070b7211 */ /* 0x080fe200018f16ff */
[----:B------:R-:W-:Y:S01]  /*6850*/  REDG.E.ADD.F32.FTZ.RN.STRONG.GPU desc[UR6][R12.64], R23 ;  /* 0x000000170c0079a6 */ /* 0x000fe2000c10f386 */
[----:B------:R-:W-:Y:S01]  /*6860*/  IMAD.U32 R4, RZ, RZ, UR28 ;  /* 0x0000001cff047e24 */ /* 0x000fe2000f8e00ff */
[-C--:B------:R-:W-:Y:S02]  /*6870*/  LEA R6, P1, R6, R28.reuse, 0x2 ;  /* 0x0000001c06067211 */ /* 0x080fe400078210ff */
        /* <DEDUP_REMOVED lines=18> */
[----:B------:R-:W4:Y:S04]  /*69a0*/  LDSM.16.MT88.4 R20, [R224+0x400] ;  /* 0x00040000e014783b */ /* 0x000f280000004200 */
[----:B------:R-:W4:Y:S01]  /*69b0*/  LDSM.16.MT88.4 R24, [R224+0x1400] ;  /* 0x00140000e018783b */ /* 0x000f220000004200 */
[-C--:B-1----:R-:W-:Y:S06]  /*69c0*/  HMMA.16816.F32 R84, R4, R8.reuse, R84 ;  /* 0x000000080454723c */ /* 0x082fec0000001854 */
[C---:B--2---:R-:W-:Y:S06]  /*69d0*/  HMMA.16816.F32 R88, R12.reuse, R8, R88 ;  /* 0x000000080c58723c */ /* 0x044fec0000001858 */
        /* <DEDUP_REMOVED lines=58> */
[----:B------:R-:W2:Y:S01]  /*6d80*/  LDL R149, [R1] ;  /* 0x0000000001957983 */ /* 0x000ea20000100800 */
        /* <DEDUP_REMOVED lines=104> */
[----:B------:R-:W-:Y:S01]  /*7410*/  PLOP3.LUT P0, PT, PT, PT, UP0, 0x80, 0x0 ;  /* 0x000000000000781c */ /* 0x000fe20003f0f008 */
[----:B--2---:R1:W-:Y:S04]  /*7420*/  STS [R149], R25 ;  /* 0x0000001995007388 */ /* 0x0043e80000000800 */
[----:B------:R1:W-:Y:S04]  /*7430*/  STS [R149+0x200], R24 ;  /* 0x0002001895007388 */ /* 0x0003e80000000800 */
[----:B---3--:R1:W-:Y:S04]  /*7440*/  STS [R148], R21 ;  /* 0x0000001594007388 */ /* 0x0083e80000000800 */
        /* <DEDUP_REMOVED lines=57> */
.L_x_72:
[----:B------:R-:W-:Y:S01]  /*77e0*/  @UP0 UIADD3 UR5, UR37, UR40, URZ ;  /* 0x0000002825050290 */ /* 0x000fe2000fffe03f */
[----:B------:R-:W-:Y:S01]  /*77f0*/  F2FP.F16.F32.PACK_AB R76, R77, R76 ;  /* 0x0000004c4d4c723e */ /* 0x000fe200000000ff */
[----:B------:R-:W-:Y:S01]  /*7800*/  @UP0 ULDC.64 UR12, c[0x0][0x458] ;  /* 0x00011600000c0ab9 */ /* 0x000fe20000000a00 */
[----:B------:R-:W-:Y:S01]  /*7810*/  F2FP.F16.F32.PACK_AB R78, R79, R78 ;  /* 0x0000004e4f4e723e */ /* 0x000fe200000000ff */
        /* <DEDUP_REMOVED lines=18> */
.L_x_73:
[----:B-1----:R-:W2:Y:S01]  /*7940*/  LDL.64 R4, [R1+0x28] ;  /* 0x0000280001047983 */ /* 0x002ea20000100a00 */
[----:B------:R-:W-:Y:S01]  /*7950*/  USHF.R.S32.HI UR5, URZ, 0x1f, UR39 ;  /* 0x0000001f3f057899 */ /* 0x000fe20008011427 */
[----:B------:R-:W-:Y:S01]  /*7960*/  IMAD.U32 R0, RZ, RZ, UR10 ;  /* 0x0000000aff007e24 */ /* 0x000fe2000f8e00ff */
[----:B------:R-:W-:Y:S01]  /*7970*/  UIMAD UR8, UR38, -0x80, UR8 ;  /* 0xffffff80260878a4 */ /* 0x000fe2000f8e0208 */
[----:B------:R1:W-:Y:S01]  /*7980*/  STS [R148+0xb000], R76 ;  /* 0x00b0004c94007388 */ /* 0x0003e20000000800 */
[----:B------:R-:W-:Y:S01]  /*7990*/  UIMAD UR9, UR5, UR10, URZ ;  /* 0x0000000a050972a4 */ /* 0x000fe2000f8e023f */
[----:B------:R-:W-:Y:S01]  /*79a0*/  BSSY B0, `(.L_x_74) ;  /* 0x0000030000007945 */ /* 0x000fe20003800000 */
[----:B------:R-:W-:Y:S01]  /*79b0*/  USHF.R.S32.HI UR20, URZ, 0x1f, UR60 ;  /* 0x0000001f3f147899 */ /* 0x000fe2000801143c */
[----:B------:R1:W-:Y:S01]  /*79c0*/  STS [R148+0xb200], R78 ;  /* 0x00b2004e94007388 */ /* 0x0003e20000000800 */
[----:B------:R-:W-:Y:S01]  /*79d0*/  UIMAD UR9, UR39, UR11, UR9 ;  /* 0x0000000b270972a4 */ /* 0x000fe2000f8e0209 */
[----:B------:R-:W-:Y:S01]  /*79e0*/  ULDC.64 UR14, c[0x0][0x468] ;  /* 0x00011a00000e7ab9 */ /* 0x000fe20000000a00 */
[----:B------:R-:W-:Y:S06]  /*79f0*/  BAR.SYNC.DEFER_BLOCKING 0x0 ;  /* 0x0000000000007b1d */ /* 0x000fec0000010000 */
[----:B------:R-:W3:Y:S01]  /*7a00*/  S2R R26, SR_TID.X ;  /* 0x00000000001a7919 */ /* 0x000ee20000002100 */
[----:B------:R-:W4:Y:S01]  /*7a10*/  S2R R27, SR_TID.X ;  /* 0x00000000001b7919 */ /* 0x000f220000002100 */
[----:B------:R1:W1:Y:S04]  /*7a20*/  LDS.128 R36, [R244+0xa000] ;  /* 0x00a00000f4247984 */ /* 0x0002680000000c00 */
[----:B------:R1:W1:Y:S04]  /*7a30*/  LDS.128 R32, [R244+0xc000] ;  /* 0x00c00000f4207984 */ /* 0x0002680000000c00 */
[----:B------:R1:W1:Y:S04]  /*7a40*/  LDS.128 R28, [R244+0xe000] ;  /* 0x00e00000f41c7984 */ /* 0x0002680000000c00 */
[----:B------:R1:W1:Y:S04]  /*7a50*/  LDS.128 R48, [R244+0x10000] ;  /* 0x01000000f4307984 */ /* 0x0002680000000c00 */
[----:B------:R1:W1:Y:S01]  /*7a60*/  LDS.128 R44, [R244+0x12000] ;  /* 0x01200000f42c7984 */ /* 0x0002620000000c00 */
[----:B---3--:R-:W-:-:S03]  /*7a70*/  SHF.R.S32.HI R26, RZ, 0x1f, R26 ;  /* 0x0000001fff1a7819 */ /* 0x008fc6000001141a */
[----:B------:R3:W1:Y:S01]  /*7a80*/  LDS.128 R40, [R244+0x14000] ;  /* 0x01400000f4287984 */ /* 0x0006620000000c00 */
[----:B----4-:R-:W-:-:S04]  /*7a90*/  LEA.HI R26, R26, R27, RZ, 0x2 ;  /* 0x0000001b1a1a7211 */ /* 0x010fc800078f10ff */
[----:B------:R-:W-:-:S04]  /*7aa0*/  SHF.R.S32.HI R26, RZ, 0x2, R26 ;  /* 0x00000002ff1a7819 */ /* 0x000fc8000001141a */
[C---:B------:R-:W-:Y:S01]  /*7ab0*/  ISETP.GE.AND P2, PT, R26.reuse, UR8, PT ;  /* 0x000000081a007c0c */ /* 0x040fe2000bf46270 */
[----:B------:R-:W-:Y:S01]  /*7ac0*/  VIADD R2, R26, 0x40 ;  /* 0x000000401a027836 */ /* 0x000fe20000000000 */
[----:B------:R-:W-:-:S04]  /*7ad0*/  SHF.R.S32.HI R25, RZ, 0x1f, R26 ;  /* 0x0000001fff197819 */ /* 0x000fc8000001141a */
[----:B------:R-:W-:Y:S02]  /*7ae0*/  ISETP.GE.AND P1, PT, R2, UR8, PT ;  /* 0x0000000802007c0c */ /* 0x000fe4000bf26270 */
[--C-:B--2---:R-:W-:Y:S01]  /*7af0*/  SHF.R.S32.HI R7, RZ, 0x1f, R4.reuse ;  /* 0x0000001fff077819 */ /* 0x104fe20000011404 */
[----:B------:R-:W-:-:S04]  /*7b00*/  IMAD.MOV.U32 R6, RZ, RZ, R4 ;  /* 0x000000ffff067224 */ /* 0x000fc800078e0004 */
[----:B------:R-:W-:-:S04]  /*7b10*/  IMAD.WIDE.U32 R4, R0, UR39, R6 ;  /* 0x0000002700047c25 */ /* 0x000fc8000f8e0006 */
[----:B------:R-:W-:Y:S01]  /*7b20*/  IMAD.U32 R0, RZ, RZ, UR9 ;  /* 0x00000009ff007e24 */ /* 0x000fe2000f8e00ff */
[----:B------:R-:W-:Y:S01]  /*7b30*/  IADD3 R4, P0, R4, UR18, RZ ;  /* 0x0000001204047c10 */ /* 0x000fe2000ff1e0ff */
[----:B------:R-:W-:-:S03]  /*7b40*/  UIMAD UR9, UR20, UR14, URZ ;  /* 0x0000000e140972a4 */ /* 0x000fc6000f8e023f */
[----:B------:R-:W-:Y:S01]  /*7b50*/  IADD3.X R5, R5, UR19, R0, P0, !PT ;  /* 0x0000001305057c10 */ /* 0x000fe200087fe400 */
[----:B------:R-:W-:Y:S01]  /*7b60*/  IMAD.U32 R0, RZ, RZ, UR14 ;  /* 0x0000000eff007e24 */ /* 0x000fe2000f8e00ff */
[----:B------:R-:W-:-:S03]  /*7b70*/  UIMAD UR15, UR60, UR15, UR9 ;  /* 0x0000000f3c0f72a4 */ /* 0x000fc6000f8e0209 */
[----:B------:R-:W-:-:S04]  /*7b80*/  IMAD.WIDE.U32 R8, R0, UR60, R4 ;  /* 0x0000003c00087c25 */ /* 0x000fc8000f8e0004 */
[----:B------:R-:W-:Y:S01]  /*7b90*/  VIADD R24, R9, UR15 ;  /* 0x0000000f09187c36 */ /* 0x000fe20008000000 */
[----:B-1-3--:R-:W-:Y:S06]  /*7ba0*/  @P2 BRA `(.L_x_75) ;  /* 0x00000000003c2947 */ /* 0x00afec0003800000 */
[----:B------:R-:W1:Y:S01]  /*7bb0*/  LDS.128 R16, [R244+0xb000] ;  /* 0x00b00000f4107984 */ /* 0x000e620000000c00 */
[----:B------:R-:W-:Y:S01]  /*7bc0*/  MOV R4, R8 ;  /* 0x0000000800047202 */ /* 0x000fe20000000f00 */
[----:B------:R-:W-:Y:S01]  /*7bd0*/  IMAD R0, R25, UR10, RZ ;  /* 0x0000000a19007c24 */ /* 0x000fe2000f8e02ff */
[----:B------:R-:W-:Y:S01]  /*7be0*/  MOV R5, R24 ;  /* 0x0000001800057202 */ /* 0x000fe20000000f00 */
[----:B------:R-:W2:Y:S01]  /*7bf0*/  LDS.128 R12, [R244+0x9000] ;  /* 0x00900000f40c7984 */ /* 0x000ea20000000c00 */
[----:B------:R-:W-:Y:S01]  /*7c00*/  ULDC.64 UR14, c[0x0][0x3f0] ;  /* 0x0000fc00000e7ab9 */ /* 0x000fe20000000a00 */
[C---:B------:R-:W-:Y:S02]  /*7c10*/  IMAD R0, R26.reuse, UR11, R0 ;  /* 0x0000000b1a007c24 */ /* 0x040fe4000f8e0200 */
[----:B------:R-:W3:Y:S01]  /*7c20*/  LDS.128 R20, [R244+0xd000] ;  /* 0x00d00000f4147984 */ /* 0x000ee20000000c00 */
[----:B------:R-:W-:-:S05]  /*7c30*/  IMAD.WIDE.U32 R10, R26, UR10, R4 ;  /* 0x0000000a1a0a7c25 */ /* 0x000fca000f8e0004 */
[----:B------:R-:W-:Y:S02]  /*7c40*/  IADD3 R0, R0, R11, RZ ;  /* 0x0000000b00007210 */ /* 0x000fe40007ffe0ff */
[----:B------:R-:W-:-:S04]  /*7c50*/  LEA R4, P0, R10, UR14, 0x1 ;  /* 0x0000000e0a047c11 */ /* 0x000fc8000f8008ff */
[----:B------:R-:W-:-:S05]  /*7c60*/  LEA.HI.X R5, R10, UR15, R0, 0x1, P0 ;  /* 0x0000000f0a057c11 */ /* 0x000fca00080f0c00 */
[----:B-1----:R1:W-:Y:S04]  /*7c70*/  STG.E.128 desc[UR6][R4.64+0x40], R16 ;  /* 0x0000401004007986 */ /* 0x0023e8000c101d06 */
[----:B--2---:R1:W-:Y:S04]  /*7c80*/  STG.E.128 desc[UR6][R4.64], R12 ;  /* 0x0000000c04007986 */ /* 0x0043e8000c101d06 */
[----:B---3--:R1:W-:Y:S02]  /*7c90*/  STG.E.128 desc[UR6][R4.64+0x80], R20 ;  /* 0x0000801404007986 */ /* 0x0083e4000c101d06 */
.L_x_75:
[----:B------:R-:W-:Y:S05]  /*7ca0*/  BSYNC B0 ;  /* 0x0000000000007941 */ /* 0x000fea0003800000 */
.L_x_74:
[----:B------:R-:W-:Y:S04]  /*7cb0*/  BSSY B0, `(.L_x_76) ;  /* 0x0000010000007945 */ /* 0x000fe80003800000 */
[----:B------:R-:W-:Y:S05]  /*7cc0*/  @P1 BRA `(.L_x_77) ;  /* 0x0000000000381947 */ /* 0x000fea0003800000 */
[----:B------:R-:W-:Y:S01]  /*7cd0*/  IADD3 R0, P0, R26, 0x40, RZ ;  /* 0x000000401a007810 */ /* 0x000fe20007f1e0ff */
[----:B-1----:R-:W-:Y:S01]  /*7ce0*/  IMAD.MOV.U32 R4, RZ, RZ, R8 ;  /* 0x000000ffff047224 */ /* 0x002fe200078e0008 */
[----:B------:R-:W-:Y:S01]  /*7cf0*/  MOV R5, R24 ;  /* 0x0000001800057202 */ /* 0x000fe20000000f00 */
[----:B------:R-:W-:Y:S02]  /*7d00*/  ULDC.64 UR8, c[0x0][0x3f0] ;  /* 0x0000fc0000087ab9 */ /* 0x000fe40000000a00 */
[----:B------:R-:W-:Y:S02]  /*7d10*/  IMAD.X R2, RZ, RZ, R25, P0 ;  /* 0x000000ffff027224 */ /* 0x000fe400000e0619 */
[----:B------:R-:W-:-:S04]  /*7d20*/  IMAD.WIDE.U32 R8, R0, UR10, R4 ;  /* 0x0000000a00087c25 */ /* 0x000fc8000f8e0004 */
[----:B------:R-:W-:Y:S01]  /*7d30*/  IMAD R2, R2, UR10, RZ ;  /* 0x0000000a02027c24 */ /* 0x000fe2000f8e02ff */
[----:B------:R-:W-:-:S03]  /*7d40*/  LEA R4, P0, R8, UR8, 0x1 ;  /* 0x0000000808047c11 */ /* 0x000fc6000f8008ff */
[----:B------:R-:W-:-:S05]  /*7d50*/  IMAD R0, R0, UR11, R2 ;  /* 0x0000000b00007c24 */ /* 0x000fca000f8e0202 */
[----:B------:R-:W-:-:S04]  /*7d60*/  IADD3 R0, R0, R9, RZ ;  /* 0x0000000900007210 */ /* 0x000fc80007ffe0ff */
[----:B------:R-:W-:-:S05]  /*7d70*/  LEA.HI.X R5, R8, UR9, R0, 0x1, P0 ;  /* 0x0000000908057c11 */ /* 0x000fca00080f0c00 */
[----:B------:R2:W-:Y:S04]  /*7d80*/  STG.E.128 desc[UR6][R4.64], R36 ;  /* 0x0000002404007986 */ /* 0x0005e8000c101d06 */
[----:B------:R2:W-:Y:S04]  /*7d90*/  STG.E.128 desc[UR6][R4.64+0x40], R32 ;  /* 0x0000402004007986 */ /* 0x0005e8000c101d06 */
[----:B------:R2:W-:Y:S02]  /*7da0*/  STG.E.128 desc[UR6][R4.64+0x80], R28 ;  /* 0x0000801c04007986 */ /* 0x0005e4000c101d06 */
.L_x_77:
[----:B------:R-:W-:Y:S05]  /*7db0*/  BSYNC B0 ;  /* 0x0000000000007941 */ /* 0x000fea0003800000 */
.L_x_76:
[----:B-1----:R1:W3:Y:S01]  /*7dc0*/  LDS.128 R20, [R244+0xf000] ;  /* 0x00f00000f4147984 */ /* 0x0022e20000000c00 */
[----:B------:R-:W-:Y:S01]  /*7dd0*/  UIMAD UR5, UR5, UR12, URZ ;  /* 0x0000000c050572a4 */ /* 0x000fe2000f8e023f */
[----:B------:R-:W-:Y:S01]  /*7de0*/  IMAD.U32 R0, RZ, RZ, UR12 ;  /* 0x0000000cff007e24 */ /* 0x000fe2000f8e00ff */
[----:B------:R-:W-:Y:S01]  /*7df0*/  USHF.R.S32.HI UR10, URZ, 0x1f, UR60 ;  /* 0x0000001f3f0a7899 */ /* 0x000fe2000801143c */
[----:B------:R1:W4:Y:S01]  /*7e00*/  LDS.128 R16, [R244+0x11000] ;  /* 0x01100000f4107984 */ /* 0x0003220000000c00 */
[----:B------:R-:W-:Y:S01]  /*7e10*/  UIMAD UR5, UR39, UR13, UR5 ;  /* 0x0000000d270572a4 */ /* 0x000fe2000f8e0205 */
[----:B------:R-:W-:Y:S01]  /*7e20*/  IMAD.WIDE.U32 R6, R0, UR39, R6 ;  /* 0x0000002700067c25 */ /* 0x000fe2000f8e0006 */
[----:B------:R-:W-:Y:S01]  /*7e30*/  ULDC.64 UR8, c[0x0][0x470] ;  /* 0x00011c0000087ab9 */ /* 0x000fe20000000a00 */
[----:B------:R1:W1:Y:S01]  /*7e40*/  LDS.128 R12, [R244+0x13000] ;  /* 0x01300000f40c7984 */ /* 0x0002620000000c00 */
[----:B------:R-:W-:Y:S02]  /*7e50*/  BSSY B0, `(.L_x_78) ;  /* 0x0000016000007945 */ /* 0x000fe40003800000 */
        /* <DEDUP_REMOVED lines=9> */
[----:B--2---:R-:W-:Y:S01]  /*7ef0*/  MOV R4, R6 ;  /* 0x0000000600047202 */ /* 0x004fe20000000f00 */
        /* <DEDUP_REMOVED lines=8> */
[----:B---3--:R2:W-:Y:S04]  /*7f80*/  STG.E.128 desc[UR6][R4.64], R20 ;  /* 0x0000001404007986 */ /* 0x0085e8000c101d06 */
[----:B----4-:R2:W-:Y:S04]  /*7f90*/  STG.E.128 desc[UR6][R4.64+0x40], R16 ;  /* 0x0000401004007986 */ /* 0x0105e8000c101d06 */
[----:B-1----:R2:W-:Y:S02]  /*7fa0*/  STG.E.128 desc[UR6][R4.64+0x80], R12 ;  /* 0x0000800c04007986 */ /* 0x0025e4000c101d06 */
.L_x_79:
[----:B------:R-:W-:Y:S05]  /*7fb0*/  BSYNC B0 ;  /* 0x0000000000007941 */ /* 0x000fea0003800000 */
.L_x_78:
        /* <DEDUP_REMOVED lines=11> */
[----:B------:R2:W-:Y:S04]  /*8070*/  STG.E.128 desc[UR6][R4.64], R48 ;  /* 0x0000003004007986 */ /* 0x0005e8000c101d06 */
[----:B------:R2:W-:Y:S04]  /*8080*/  STG.E.128 desc[UR6][R4.64+0x40], R44 ;  /* 0x0000402c04007986 */ /* 0x0005e8000c101d06 */
[----:B------:R2:W-:Y:S02]  /*8090*/  STG.E.128 desc[UR6][R4.64+0x80], R40 ;  /* 0x0000802804007986 */ /* 0x0005e4000c101d06 */
.L_x_68:
[----:B------:R-:W-:Y:S05]  /*80a0*/  BSYNC B1 ;  /* 0x0000000000017941 */ /* 0x000fea0003800000 */
.L_x_54:
        /* <DEDUP_REMOVED lines=8> */
.L_x_80:
[----:B------:R-:W-:Y:S05]  /*8130*/  EXIT ;  /* 0x000000000000794d */ /* 0x000fea0003800000 */
.L_x_82:
        /* <DEDUP_REMOVED lines=12> */
.L_x_670:


//--------------------- .text._ZN5flash44flash_bwd_dq_dk_dv_loop_seqk_parallel_kernelI23Flash_bwd_kernel_traitsILi96ELi64ELi128ELi8ELi2ELi4ELi4ELb1ELb0EN7cutlass6half_tE19Flash_kernel_traitsILi96ELi64ELi128ELi8ES3_EELb0ELb1ELb0ELb1ELb0ELb0ELb0EEEvNS_16Flash_bwd_paramsE --------------------------
	.section	.text._ZN5flash44flash_bwd_dq_dk_dv_loop_seqk_parallel_kernelI23Flash_bwd_kernel_traitsILi96ELi64ELi128ELi8ELi2ELi4ELi4ELb1ELb0EN7cutlass6half_tE19Flash_kernel_traitsILi96ELi64ELi128ELi8ES3_EELb0ELb1ELb0ELb1ELb0ELb0ELb0EEEvNS_16Flash_bwd_paramsE,"ax",@progbits
	.align	128
        .global         _ZN5flash44flash_bwd_dq_dk_dv_loop_seqk_parallel_kernelI23Flash_bwd_kernel_traitsILi96ELi64ELi128ELi8ELi2ELi4ELi4ELb1ELb0EN7cutlass6half_tE19Flash_kernel_traitsILi96ELi64ELi128ELi8ES3_EELb0ELb1ELb0ELb1ELb0ELb0ELb0EEEvNS_16Flash_bwd_paramsE
        .type           _ZN5flash44flash_bwd_dq_dk_dv_loop_seqk_parallel_kernelI23Flash_bwd_kernel_traitsILi96ELi64ELi128ELi8ELi2ELi4ELi4ELb1ELb0EN7cutlass6half_tE19Flash_kernel_traitsILi96ELi64ELi128ELi8ES3_EELb0ELb1ELb0ELb1ELb0ELb0ELb0EEEvNS_16Flash_bwd_paramsE,@function
        .size           _ZN5flash44flash_bwd_dq_dk_dv_loop_seqk_parallel_kernelI23Flash_bwd_kernel_traitsILi96ELi64ELi128ELi8ELi2ELi4ELi4ELb1ELb0EN7cutlass6half_tE19Flash_kernel_traitsILi96ELi64ELi128ELi8ES3_EELb0ELb1ELb0ELb1ELb0ELb0ELb0EEEvNS_16Flash_bwd_paramsE,(.L_x_671 - _ZN5flash44flash_bwd_dq_dk_dv_loop_seqk_parallel_kernelI23Flash_bwd_kernel_traitsILi96ELi64ELi128ELi8ELi2ELi4ELi4ELb1ELb0EN7cutlass6half_tE19Flash_kernel_traitsILi96ELi64ELi128ELi8ES3_EELb0ELb1ELb0ELb1ELb0ELb0ELb0EEEvNS_16Flash_bwd_paramsE)
        .other          _ZN5flash44flash_bwd_dq_dk_dv_loop_seqk_parallel_kernelI23Flash_bwd_kernel_traitsILi96ELi64ELi128ELi8ELi2ELi4ELi4ELb1ELb0EN7cutlass6half_tE19Flash_kernel_traitsILi96ELi64ELi128ELi8ES3_EELb0ELb1ELb0ELb1ELb0ELb0ELb0EEEvNS_16Flash_bwd_paramsE,@"STO_CUDA_ENTRY STV_DEFAULT"
_ZN5flash44flash_bwd_dq_dk_dv_loop_seqk_parallel_kernelI23Flash_bwd_kernel_traitsILi96ELi64ELi128ELi8ELi2ELi4ELi4ELb1ELb0EN7cutlass6half_tE19Flash_kernel_traitsILi96ELi64ELi128ELi8ES3_EELb0ELb1ELb0ELb1ELb0ELb0ELb0EEEvNS_16Flash_bwd_paramsE:
.text._ZN5flash44flash_bwd_dq_dk_dv_loop_seqk_parallel_kernelI23Flash_bwd_kernel_traitsILi96ELi64ELi128ELi8ELi2ELi4ELi4ELb1ELb0EN7cutlass6half_tE19Flash_kernel_traitsILi96ELi64ELi128ELi8ES3_EELb0ELb1ELb0ELb1ELb0ELb0ELb0EEEvNS_16Flash_bwd_paramsE:
        /* <DEDUP_REMOVED lines=13> */
[----:B------:R-:W1:Y:S01]  /*00d0*/  S2R R4, SR_TID.X ;  /* 0x0000000000047919 */ /* 0x000e620000002100 */
[----:B------:R-:W2:Y:S01]  /*00e0*/  S2UR UR4, SR_CgaCtaId ;  /* 0x00000000000479c3 */ /* 0x000ea20000008800 */
[----:B------:R-:W-:Y:S01]  /*00f0*/  UMOV UR5, 0x400 ;  /* 0x0000040000057882 */ /* 0x000fe20000000000 */
[----:B------:R-:W-:Y:S02]  /*0100*/  IMAD.MOV.U32 R230, RZ, RZ, 0x20 ;  /* 0x00000020ffe67424 */ /* 0x000fe400078e00ff */
[----:B------:R-:W-:Y:S02]  /*0110*/  IMAD.MOV.U32 R235, RZ, RZ, -0x10 ;  /* 0xfffffff0ffeb7424 */ /* 0x000fe400078e00ff */
[----:B------:R-:W-:Y:S02]  /*0120*/  IMAD.MOV.U32 R227, RZ, RZ, -0x40 ;  /* 0xffffffc0ffe37424 */ /* 0x000fe400078e00ff */
[----:B------:R-:W3:Y:S08]  /*0130*/  S2UR UR59, SR_CTAID.Z ;  /* 0x00000000003b79c3 */ /* 0x000ef00000002700 */
[----:B------:R-:W4:Y:S01]  /*0140*/  S2UR UR49, SR_CTAID.Y ;  /* 0x00000000003179c3 */ /* 0x000f220000002600 */
[----:B--2---:R-:W-:-:S06]  /*0150*/  ULEA UR4, UR4, UR5, 0x18 ;  /* 0x0000000504047291 */ /* 0x004fcc000f8ec03f */
[----:B------:R-:W-:Y:S01]  /*0160*/  IMAD.U32 R224, RZ, RZ, UR4 ;  /* 0x00000004ffe07e24 */ /* 0x000fe2000f8e00ff */
[----:B-1----:R-:W-:Y:S01]  /*0170*/  SHF.R.S32.HI R0, RZ, 0x1f, R4 ;  /* 0x0000001fff007819 */ /* 0x002fe20000011404 */
[----:B---3--:R-:W-:-:S03]  /*0180*/  USHF.R.S32.HI UR5, URZ, 0x1f, UR59 ;  /* 0x0000001f3f057899 */ /* 0x008fc6000801143b */
[CC--:B------:R-:W-:Y:S02]  /*0190*/  LEA.HI R18, R0.reuse, R4.reuse, RZ, 0x3 ;  /* 0x0000000400127211 */ /* 0x0c0fe400078f18ff */
[CC--:B------:R-:W-:Y:S02]  /*01a0*/  LEA.HI R5, R0.reuse, R4.reuse, RZ, 0x2 ;  /* 0x0000000400057211 */ /* 0x0c0fe400078f10ff */
[CC--:B------:R-:W-:Y:S01]  /*01b0*/  LEA.HI R2, R0.reuse, R4.reuse, RZ, 0x5 ;  /* 0x0000000400027211 */ /* 0x0c0fe200078f28ff */
[----:B----4-:R-:W-:Y:S01]  /*01c0*/  USHF.L.U32 UR6, UR49, 0x7, URZ ;  /* 0x0000000731067899 */ /* 0x010fe2000800063f */
[----:B------:R-:W-:Y:S02]  /*01d0*/  LEA.HI R7, R0, R4, RZ, 0x4 ;  /* 0x0000000400077211 */ /* 0x000fe400078f20ff */
[----:B------:R-:W-:Y:S02]  /*01e0*/  LOP3.LUT R9, R18, 0xfffffff8, RZ, 0xc0, !PT ;  /* 0xfffffff812097812 */ /* 0x000fe400078ec0ff */
[----:B------:R-:W-:-:S02]  /*01f0*/  LOP3.LUT R6, R2, 0xffffffe0, RZ, 0xc0, !PT ;  /* 0xffffffe002067812 */ /* 0x000fc400078ec0ff */
[----:B------:R-:W-:Y:S01]  /*0200*/  LOP3.LUT R12, R5, 0xfffffffc, RZ, 0xc0, !PT ;  /* 0xfffffffc050c7812 */ /* 0x000fe200078ec0ff */
[C---:B------:R-:W-:Y:S01]  /*0210*/  IMAD.IADD R13, R4.reuse, 0x1, -R9 ;  /* 0x00000001040d7824 */ /* 0x040fe200078e0a09 */
[----:B------:R-:W-:Y:S01]  /*0220*/  LOP3.LUT R11, R7, 0xfffffff0, RZ, 0xc0, !PT ;  /* 0xfffffff0070b7812 */ /* 0x000fe200078ec0ff */
[----:B------:R-:W-:Y:S01]  /*0230*/  IMAD.IADD R10, R4, 0x1, -R6 ;  /* 0x00000001040a7824 */ /* 0x000fe200078e0a06 */
[-C--:B------:R-:W-:Y:S01]  /*0240*/  LEA.HI R15, R0, R4.reuse, RZ, 0x6 ;  /* 0x00000004000f7211 */ /* 0x080fe200078f30ff */
[----:B------:R-:W-:Y:S01]  /*0250*/  IMAD.IADD R17, R4, 0x1, -R12 ;  /* 0x0000000104117824 */ /* 0x000fe200078e0a0c */
[----:B------:R-:W-:Y:S01]  /*0260*/  LEA.HI R20, R0, R4, RZ, 0x7 ;  /* 0x0000000400147211 */ /* 0x000fe200078f38ff */
[----:B------:R-:W-:Y:S01]  /*0270*/  IMAD.IADD R9, R4, 0x1, -R11 ;  /* 0x0000000104097824 */ /* 0x000fe200078e0a0b */
[----:B------:R-:W-:Y:S01]  /*0280*/  SHF.R.S32.HI R8, RZ, 0x2, R5 ;  /* 0x00000002ff087819 */ /* 0x000fe20000011405 */
[----:B------:R-:W-:Y:S01]  /*0290*/  IMAD.SHL.U32 R22, R17, 0x8, RZ ;  /* 0x0000000811167824 */ /* 0x000fe200078e00ff */
[----:B------:R-:W-:-:S02]  /*02a0*/  SHF.R.S32.HI R0, RZ, 0x5, R2 ;  /* 0x00000005ff007819 */ /* 0x000fc40000011402 */
[----:B------:R-:W-:Y:S02]  /*02b0*/  SHF.R.S32.HI R3, RZ, 0x1f, R2 ;  /* 0x0000001fff037819 */ /* 0x000fe40000011402 */
[----:B------:R-:W-:Y:S01]  /*02c0*/  LEA.HI R6, R5, R8, RZ, 0x1 ;  /* 0x0000000805067211 */ /* 0x000fe200078f08ff */
[----:B------:R-:W-:Y:S01]  /*02d0*/  STL [R1+0x8], R22 ;  /* 0x0000081601007387 */ /* 0x000fe20000100800 */
[-C--:B------:R-:W-:Y:S02]  /*02e0*/  LEA.HI R4, R2, R0.reuse, RZ, 0x1 ;  /* 0x0000000002047211 */ /* 0x080fe400078f08ff */
[----:B------:R-:W-:Y:S02]  /*02f0*/  LEA.HI R2, R3, R0, RZ, 0x2 ;  /* 0x0000000003027211 */ /* 0x000fe400078f10ff */
[----:B------:R-:W-:Y:S02]  /*0300*/  LOP3.LUT R3, R6, 0x7fffffe, RZ, 0xc0, !PT ;  /* 0x07fffffe06037812 */ /* 0x000fe400078ec0ff */
[----:B------:R-:W-:-:S02]  /*0310*/  SHF.R.S32.HI R11, RZ, 0x3, R18 ;  /* 0x00000003ff0b7819 */ /* 0x000fc40000011412 */
[----:B------:R-:W-:Y:S01]  /*0320*/  LOP3.LUT R2, R2, 0xfffffffc, RZ, 0xc0, !PT ;  /* 0xfffffffc02027812 */ /* 0x000fe200078ec0ff */
[----:B------:R-:W-:Y:S01]  /*0330*/  IMAD.IADD R3, R8, 0x1, -R3 ;  /* 0x0000000108037824 */ /* 0x000fe200078e0a03 */
[----:B------:R-:W-:Y:S01]  /*0340*/  LOP3.LUT R6, R4, 0xfffffffe, RZ, 0xc0, !PT ;  /* 0xfffffffe04067812 */ /* 0x000fe200078ec0ff */
[----:B------:R-:W-:Y:S02]  /*0350*/  IMAD.SHL.U32 R4, R11, 0x40, RZ ;  /* 0x000000400b047824 */ /* 0x000fe400078e00ff */
[C---:B------:R-:W-:Y:S01]  /*0360*/  IMAD.IADD R14, R0.reuse, 0x1, -R2 ;  /* 0x00000001000e7824 */ /* 0x040fe200078e0a02 */
[----:B------:R-:W-:Y:S01]  /*0370*/  SHF.R.S32.HI R2, RZ, 0x1f, R5 ;  /* 0x0000001fff027819 */ /* 0x000fe20000011405 */
[C---:B------:R-:W-:Y:S01]  /*0380*/  IMAD.IADD R231, R0.reuse, 0x1, -R6 ;  /* 0x0000000100e77824 */ /* 0x040fe200078e0a06 */
[----:B------:R-:W-:Y:S01]  /*0390*/  SHF.R.S32.HI R5, RZ, 0x4, R7 ;  /* 0x00000004ff057819 */ /* 0x000fe20000011407 */
[----:B------:R-:W-:Y:S01]  /*03a0*/  IMAD R11, R0, 0x8, R3 ;  /* 0x00000008000b7824 */ /* 0x000fe200078e0203 */
[----:B------:R-:W-:-:S02]  /*03b0*/  LOP3.LUT R0, R4, 0xc0, RZ, 0xc0, !PT ;  /* 0x000000c004007812 */ /* 0x000fc400078ec0ff */
[----:B------:R-:W-:Y:S02]  /*03c0*/  LEA.HI R2, R2, R8, RZ, 0x3 ;  /* 0x0000000802027211 */ /* 0x000fe400078f18ff */
[----:B------:R-:W-:Y:S02]  /*03d0*/  LEA.HI R3, R7, R5, RZ, 0x1 ;  /* 0x0000000507037211 */ /* 0x000fe400078f08ff */
[----:B------:R-:W-:Y:S02]  /*03e0*/  SHF.R.U32.HI R6, RZ, 0x3, R0 ;  /* 0x00000003ff067819 */ /* 0x000fe40000011600 */
[----:B------:R-:W-:Y:S02]  /*03f0*/  LOP3.LUT R4, R0, 0x18, R22, 0xf8, !PT ;  /* 0x0000001800047812 */ /* 0x000fe400078ef816 */
[----:B------:R-:W-:Y:S02]  /*0400*/  LOP3.LUT R0, R2, 0xfffffff8, RZ, 0xc0, !PT ;  /* 0xfffffff802007812 */ /* 0x000fe400078ec0ff */
[----:B------:R-:W-:-:S02]  /*0410*/  LOP3.LUT R2, R3, 0xfffffffe, RZ, 0xc0, !PT ;  /* 0xfffffffe03027812 */ /* 0x000fc400078ec0ff */
[----:B------:R-:W-:Y:S01]  /*0420*/  SHF.R.S32.HI R7, RZ, 0x1f, R10 ;  /* 0x0000001fff077819 */ /* 0x000fe2000001140a */
[----:B------:R-:W-:Y:S01]  /*0430*/  IMAD.IADD R0, R8, 0x1, -R0 ;  /* 0x0000000108007824 */ /* 0x000fe200078e0a00 */
[----:B------:R-:W-:Y:S01]  /*0440*/  LOP3.LUT R3, R4, R6, RZ, 0x3c, !PT ;  /* 0x0000000604037212 */ /* 0x000fe200078e3cff */
[----:B------:R-:W-:Y:S01]  /*0450*/  IMAD.IADD R12, R5, 0x1, -R2 ;  /* 0x00000001050c7824 */ /* 0x000fe200078e0a02 */
[----:B------:R-:W-:Y:S02]  /*0460*/  LEA.HI R2, R9, R9, RZ, 0x1 ;  /* 0x0000000909027211 */ /* 0x000fe400078f08ff */
[----:B------:R-:W-:Y:S01]  /*0470*/  LEA.HI R4, R13, R13, RZ, 0x1 ;  /* 0x0000000d0d047211 */ /* 0x000fe200078f08ff */
[----:B------:R-:W-:Y:S01]  /*0480*/  IMAD.U32 R234, R11, 0x20, R3 ;  /* 0x000000200bea7824 */ /* 0x000fe200078e0003 */
[----:B------:R-:W-:Y:S02]  /*0490*/  LEA.HI R21, R7, R10, RZ, 0x2 ;  /* 0x0000000a07157211 */ /* 0x000fe400078f10ff */
[----:B------:R-:W-:-:S02]  /*04a0*/  SHF.R.S32.HI R5, RZ, 0x1, R2 ;  /* 0x00000001ff057819 */ /* 0x000fc40000011402 */
[----:B------:R-:W-:Y:S02]  /*04b0*/  SHF.R.S32.HI R7, RZ, 0x1f, R2 ;  /* 0x0000001fff077819 */ /* 0x000fe40000011402 */
[----:B------:R-:W-:Y:S02]  /*04c0*/  LOP3.LUT R2, R2, 0x7fffffe, RZ, 0xc0, !PT ;  /* 0x07fffffe02027812 */ /* 0x000fe400078ec0ff */
[----:B------:R-:W-:Y:S02]  /*04d0*/  SHF.R.S32.HI R3, RZ, 0x6, R15 ;  /* 0x00000006ff037819 */ /* 0x000fe4000001140f */
[----:B------:R-:W-:Y:S01]  /*04e0*/  LOP3.LUT R6, R4, 0x3fffffe, RZ, 0xc0, !PT ;  /* 0x03fffffe04067812 */ /* 0x000fe200078ec0ff */
[----:B------:R-:W-:Y:S01]  /*04f0*/  IMAD.IADD R19, R9, 0x1, -R2 ;  /* 0x0000000109137824 */ /* 0x000fe200078e0a02 */
[----:B------:R-:W-:Y:S01]  /*0500*/  SHF.R.S32.HI R10, RZ, 0x1f, R9 ;  /* 0x0000001fff0a7819 */ /* 0x000fe20000011409 */
[----:B------:R-:W-:Y:S01]  /*0510*/  IMAD R2, R3, 0x4, R12 ;  /* 0x0000000403027824 */ /* 0x000fe200078e020c */
[----:B------:R-:W-:Y:S01]  /*0520*/  LEA.HI R8, R7, R5, RZ, 0x2 ;  /* 0x0000000507087211 */ /* 0x000fe200078f10ff */
[----:B------:R-:W-:Y:S01]  /*0530*/  IMAD.IADD R11, R13, 0x1, -R6 ;  /* 0x000000010d0b7824 */ /* 0x000fe200078e0a06 */
[----:B------:R-:W-:Y:S01]  /*0540*/  LEA.HI R10, R10, R9, RZ, 0x3 ;  /* 0x000000090a0a7211 */ /* 0x000fe200078f18ff */
[----:B------:R-:W-:Y:S01]  /*0550*/  IMAD.SHL.U32 R15, R3, 0x20, RZ ;  /* 0x00000020030f7824 */ /* 0x000fe200078e00ff */
[----:B------:R-:W-:Y:S01]  /*0560*/  LOP3.LUT R8, R8, 0xfffffffc, RZ, 0xc0, !PT ;  /* 0xfffffffc08087812 */ /* 0x000fe200078ec0ff */
[----:B------:R-:W-:Y:S01]  /*0570*/  IMAD R221, R2, 0x8, R11 ;  /* 0x0000000802dd7824 */ /* 0x000fe200078e020b */
[----:B------:R-:W-:Y:S01]  /*0580*/  SHF.R.S32.HI R2, RZ, 0x1, R4 ;  /* 0x00000001ff027819 */ /* 0x000fe20000011404 */
[----:B------:R-:W-:Y:S01]  /*0590*/  IMAD.SHL.U32 R3, R13, 0x40, RZ ;  /* 0x000000400d037824 */ /* 0x000fe200078e00ff */
[----:B------:R-:W-:Y:S01]  /*05a0*/  LEA.HI R13, R0, R0, RZ, 0x1 ;  /* 0x00000000000d7211 */ /* 0x000fe200078f08ff */
[----:B------:R-:W-:Y:S01]  /*05b0*/  IMAD.IADD R16, R5, 0x1, -R8 ;  /* 0x0000000105107824 */ /* 0x000fe200078e0a08 */
[----:B------:R-:W-:Y:S01]  /*05c0*/  LOP3.LUT R7, R10, 0xfffffff8, RZ, 0xc0, !PT ;  /* 0xfffffff80a077812 */ /* 0x000fe200078ec0ff */
[C---:B------:R-:W-:Y:S01]  /*05d0*/  IMAD.SHL.U32 R4, R2.reuse, 0x40, RZ ;  /* 0x0000004002047824 */ /* 0x040fe200078e00ff */
[----:B------:R-:W-:Y:S01]  /*05e0*/  LOP3.LUT P4, RZ, R2, 0x2, RZ, 0xc0, !PT ;  /* 0x0000000202ff7812 */ /* 0x000fe2000788c0ff */
[----:B------:R-:W-:Y:S01]  /*05f0*/  IMAD.SHL.U32 R5, R14, 0x10, RZ ;  /* 0x000000100e057824 */ /* 0x000fe200078e00ff */
[----:B------:R-:W-:Y:S01]  /*0600*/  LOP3.LUT R6, R0, 0x1, RZ, 0xc0, !PT ;  /* 0x0000000100067812 */ /* 0x000fe200078ec0ff */
[----:B------:R-:W-:Y:S01]  /*0610*/  IMAD.IADD R9, R9, 0x1, -R7 ;  /* 0x0000000109097824 */ /* 0x000fe200078e0a07 */
[----:B------:R-:W-:Y:S01]  /*0620*/  LOP3.LUT R2, R13, 0x3fffffe, RZ, 0xc0, !PT ;  /* 0x03fffffe0d027812 */ /* 0x000fe200078ec0ff */
[----:B------:R-:W-:Y:S01]  /*0630*/  IMAD.SHL.U32 R7, R17, 0x2, RZ ;  /* 0x0000000211077824 */ /* 0x000fe200078e00ff */
[----:B------:R-:W-:-:S02]  /*0640*/  ISETP.NE.U32.AND P3, PT, R6, 0x1, PT ;  /* 0x000000010600780c */ /* 0x000fc40003f65070 */
[----:B------:R-:W-:Y:S01]  /*0650*/  LOP3.LUT R6, R3, 0x1c0, RZ, 0xc0, !PT ;  /* 0x000001c003067812 */ /* 0x000fe200078ec0ff */
[C---:B------:R-:W-:Y:S01]  /*0660*/  IMAD.IADD R17, R0.reuse, 0x1, -R2 ;  /* 0x0000000100117824 */ /* 0x040fe200078e0a02 */
[C---:B------:R-:W-:Y:S01]  /*0670*/  LOP3.LUT P2, RZ, R0.reuse, 0x2, RZ, 0xc0, !PT ;  /* 0x0000000200ff7812 */ /* 0x040fe2000784c0ff */
[----:B------:R-:W-:Y:S01]  /*0680*/  IMAD.SHL.U32 R0, R0, 0x40, RZ ;  /* 0x0000004000007824 */ /* 0x000fe200078e00ff */
[----:B------:R-:W-:Y:S01]  /*0690*/  SHF.R.S32.HI R3, RZ, 0x3, R10 ;  /* 0x00000003ff037819 */ /* 0x000fe2000001140a */
[----:B------:R-:W-:Y:S01]  /*06a0*/  IMAD R10, R14, 0x200, R7 ;  /* 0x000002000e0a7824 */ /* 0x000fe200078e0207 */
[----:B------:R-:W-:Y:S02]  /*06b0*/  LOP3.LUT R2, R4, 0xc0, RZ, 0xc0, !PT ;  /* 0x000000c004027812 */ /* 0x000fe400078ec0ff */
[----:B------:R-:W-:Y:S01]  /*06c0*/  LOP3.LUT R4, R6, 0x30, R5, 0xf8, !PT ;  /* 0x0000003006047812 */ /* 0x000fe200078ef805 */
[----:B------:R-:W-:Y:S01]  /*06d0*/  IMAD R10, R17, 0x20, R10 ;  /* 0x00000020110a7824 */ /* 0x000fe200078e020a */
[----:B------:R-:W-:Y:S01]  /*06e0*/  SHF.R.S32.HI R11, RZ, 0x7, R20 ;  /* 0x00000007ff0b7819 */ /* 0x000fe20000011414 */
[----:B------:R-:W-:Y:S01]  /*06f0*/  IMAD R20, R3, 0x8, R19 ;  /* 0x0000000803147824 */ /* 0x000fe200078e0213 */
[----:B------:R-:W-:Y:S01]  /*0700*/  LOP3.LUT R0, R0, 0x1c0, RZ, 0xc0, !PT ;  /* 0x000001c000007812 */ /* 0x000fe200078ec0ff */
[----:B------:R-:W-:Y:S01]  /*0710*/  IMAD R19, R14, 0x2, R3 ;  /* 0x000000020e137824 */ /* 0x000fe200078e0203 */
[----:B------:R-:W-:-:S02]  /*0720*/  LOP3.LUT R8, R4, 0x8, R18, 0xf8, !PT ;  /* 0x0000000804087812 */ /* 0x000fc400078ef812 */
[----:B------:R-:W-:Y:S02]  /*0730*/  LOP3.LUT R5, R2, 0x8, R18, 0xf8, !PT ;  /* 0x0000000802057812 */ /* 0x000fe400078ef812 */
[----:B------:R-:W-:Y:S02]  /*0740*/  SHF.R.U32.HI R4, RZ, 0x3, R2 ;  /* 0x00000003ff047819 */ /* 0x000fe40000011602 */
[----:B------:R-:W-:Y:S02]  /*0750*/  LOP3.LUT R3, R0, 0x20, R15, 0xf8, !PT ;  /* 0x0000002000037812 */ /* 0x000fe400078ef80f */
[----:B------:R-:W-:Y:S01]  /*0760*/  SHF.R.U32.HI R2, RZ, 0x3, R0 ;  /* 0x00000003ff027819 */ /* 0x000fe20000011600 */
[----:B------:R-:W-:Y:S01]  /*0770*/  IMAD R0, R11, 0x1000, R7 ;  /* 0x000010000b007824 */ /* 0x000fe200078e0207 */
[----:B------:R-:W-:Y:S02]  /*0780*/  LOP3.LUT R4, R5, R4, RZ, 0x3c, !PT ;  /* 0x0000000405047212 */ /* 0x000fe400078e3cff */
[----:B------:R-:W-:Y:S01]  /*0790*/  LOP3.LUT R2, R3, R2, RZ, 0x3c, !PT ;  /* 0x0000000203027212 */ /* 0x000fe200078e3cff */
[----:B------:R-:W-:Y:S01]  /*07a0*/  IMAD R0, R231, 0x400, R0 ;  /* 0x00000400e7007824 */ /* 0x000fe200078e0200 */
[----:B------:R-:W-:Y:S01]  /*07b0*/  SHF.R.U32.HI R6, RZ, 0x3, R6 ;  /* 0x00000003ff067819 */ /* 0x000fe20000011606 */
[----:B------:R-:W-:Y:S01]  /*07c0*/  IMAD.U32 R221, R221, 0x20, R4 ;  /* 0x00000020dddd7824 */ /* 0x000fe200078e0004 */
[----:B------:R-:W-:Y:S01]  /*07d0*/  LOP3.LUT P6, RZ, R9, 0x4, RZ, 0xc0, !PT ;  /* 0x0000000409ff7812 */ /* 0x000fe200078cc0ff */
[----:B------:R-:W-:Y:S01]  /*07e0*/  IMAD.IADD R238, R2, 0x1, R0 ;  /* 0x0000000102ee7824 */ /* 0x000fe200078e0200 */
[----:B------:R-:W-:Y:S01]  /*07f0*/  LOP3.LUT R3, R8, R6, RZ, 0x3c, !PT ;  /* 0x0000000608037212 */ /* 0x000fe200078e3cff */
[----:B------:R-:W-:Y:S01]  /*0800*/  IMAD.SHL.U32 R0, R11, 0x8, RZ ;  /* 0x000000080b007824 */ /* 0x000fe200078e00ff */
[C---:B------:R-:W-:Y:S01]  /*0810*/  LOP3.LUT P5, RZ, R9.reuse, 0x2, RZ, 0xc0, !PT ;  /* 0x0000000209ff7812 */ /* 0x040fe200078ac0ff */
[----:B------:R-:W-:Y:S01]  /*0820*/  IMAD.SHL.U32 R4, R9, 0x40, RZ ;  /* 0x0000004009047824 */ /* 0x000fe200078e00ff */
[----:B------:R-:W-:Y:S01]  /*0830*/  LEA R238, R238, UR4, 0x1 ;  /* 0x00000004eeee7c11 */ /* 0x000fe2000f8e08ff */
[----:B------:R-:W-:Y:S01]  /*0840*/  IMAD.SHL.U32 R2, R16, 0x40, RZ ;  /* 0x0000004010027824 */ /* 0x000fe200078e00ff */
        /* <DEDUP_REMOVED lines=9> */
[----:B------:R-:W-:Y:S01]  /*08e0*/  VIADD R236, R238, 0x20 ;  /* 0x00000020eeec7836 */ /* 0x000fe20000000000 */
[----:B------:R-:W-:Y:S01]  /*08f0*/  LOP3.LUT R6, R6, 0x8, RZ, 0xc0, !PT ;  /* 0x0000000806067812 */ /* 0x000fe200078ec0ff */
[----:B------:R-:W-:Y:S01]  /*0900*/  @P2 VIADD R236, R238, 0xffffffe0 ;  /* 0xffffffe0eeec2836 */ /* 0x000fe20000000000 */
[----:B------:R-:W-:-:S02]  /*0910*/  LOP3.LUT R0, R0, 0xc0, RZ, 0xc0, !PT ;  /* 0x000000c000007812 */ /* 0x000fc400078ec0ff */
[----:B------:R-:W-:Y:S02]  /*0920*/  SHF.R.U32.HI R225, RZ, 0x3, R4 ;  /* 0x00000003ffe17819 */ /* 0x000fe40000011604 */
[----:B------:R-:W-:Y:S02]  /*0930*/  SHF.R.U32.HI R5, RZ, 0x3, R2 ;  /* 0x00000003ff057819 */ /* 0x000fe40000011602 */
[----:B------:R-:W-:Y:S02]  /*0940*/  SHF.R.U32.HI R8, RZ, 0x3, R0 ;  /* 0x00000003ff087819 */ /* 0x000fe40000011600 */
[----:B------:R-:W-:Y:S02]  /*0950*/  LOP3.LUT R9, R7, 0x10, R9, 0xf8, !PT ;  /* 0x0000001007097812 */ /* 0x000fe400078ef809 */
[--C-:B------:R-:W-:Y:S02]  /*0960*/  LOP3.LUT R225, R225, R4, R6.reuse, 0x1e, !PT ;  /* 0x00000004e1e17212 */ /* 0x100fe400078e1e06 */
[----:B------:R-:W-:-:S02]  /*0970*/  LOP3.LUT R6, R5, R2, R6, 0x1e, !PT ;  /* 0x0000000205067212 */ /* 0x000fc400078e1e06 */
[----:B------:R-:W-:Y:S01]  /*0980*/  SHF.R.S32.HI R4, RZ, 0x2, R21 ;  /* 0x00000002ff047819 */ /* 0x000fe20000011415 */
[----:B------:R-:W-:Y:S01]  /*0990*/  IMAD.U32 R225, R19, 0x200, R225 ;  /* 0x0000020013e17824 */ /* 0x000fe200078e00e1 */
[----:B------:R-:W-:Y:S01]  /*09a0*/  LOP3.LUT R8, R8, R0, R7, 0x1e, !PT ;  /* 0x0000000008087212 */ /* 0x000fe200078e1e07 */
[----:B------:R-:W-:Y:S01]  /*09b0*/  IMAD.SHL.U32 R0, R20, 0x20, RZ ;  /* 0x0000002014007824 */ /* 0x000fe200078e00ff */
[----:B------:R-:W-:Y:S01]  /*09c0*/  LOP3.LUT R2, R5, R9, R2, 0x1e, !PT ;  /* 0x0000000905027212 */ /* 0x000fe200078e1e02 */
[C---:B------:R-:W-:Y:S01]  /*09d0*/  IMAD R4, R231.reuse, 0x10, R4 ;  /* 0x00000010e7047824 */ /* 0x040fe200078e0204 */
[----:B------:R-:W-:Y:S01]  /*09e0*/  LOP3.LUT P0, RZ, R16, 0x2, RZ, 0xc0, !PT ;  /* 0x0000000210ff7812 */ /* 0x000fe2000780c0ff */
[----:B------:R-:W-:Y:S01]  /*09f0*/  IMAD R231, R231, 0x200, R0 ;  /* 0x00000200e7e77824 */ /* 0x000fe200078e0200 */
[----:B------:R-:W-:Y:S01]  /*0a00*/  SEL R226, R230, 0xffffffe0, !P5 ;  /* 0xffffffe0e6e27807 */ /* 0x000fe20006800000 */
[----:B------:R-:W-:Y:S01]  /*0a10*/  IMAD.IADD R229, R0, 0x1, R2 ;  /* 0x0000000100e57824 */ /* 0x000fe200078e0202 */
[----:B------:R-:W-:Y:S01]  /*0a20*/  SEL R222, R230, 0xffffffe0, !P4 ;  /* 0xffffffe0e6de7807 */ /* 0x000fe20006000000 */
[----:B------:R-:W-:Y:S01]  /*0a30*/  IMAD.U32 R0, RZ, RZ, UR5 ;  /* 0x00000005ff007e24 */ /* 0x000fe2000f8e00ff */
[----:B------:R-:W-:Y:S01]  /*0a40*/  USHF.R.S32.HI UR5, URZ, 0x1f, UR49 ;  /* 0x0000001f3f057899 */ /* 0x000fe20008011431 */
[----:B------:R-:W-:Y:S01]  /*0a50*/  IMAD.U32 R2, RZ, RZ, UR6 ;  /* 0x00000006ff027e24 */ /* 0x000fe2000f8e00ff */
[----:B------:R-:W-:Y:S01]  /*0a60*/  USHF.R.S32.HI UR6, URZ, 0x1f, UR59 ;  /* 0x0000001f3f067899 */ /* 0x000fe2000801143b */
[----:B------:R-:W-:Y:S01]  /*0a70*/  VIADD R2, R22, 0x20 ;  /* 0x0000002016027836 */ /* 0x000fe20000000000 */
[----:B------:R-:W-:Y:S01]  /*0a80*/  SEL R235, R235, 0x10, !P3 ;  /* 0x00000010ebeb7807 */ /* 0x000fe20005800000 */
[----:B------:R-:W-:Y:S01]  /*0a90*/  IMAD.IADD R8, R8, 0x1, R10 ;  /* 0x0000000108087824 */ /* 0x000fe200078e020a */
[----:B------:R-:W-:Y:S01]  /*0aa0*/  SEL R227, R227, 0x40, P6 ;  /* 0x00000040e3e37807 */ /* 0x000fe20003000000 */
[----:B------:R-:W-:Y:S01]  /*0ab0*/  IMAD.U32 R0, RZ, RZ, UR5 ;  /* 0x00000005ff007e24 */ /* 0x000fe2000f8e00ff */
[----:B------:R1:W-:Y:S01]  /*0ac0*/  STL [R1+0x20], R2 ;  /* 0x0000200201007387 */ /* 0x0003e20000100800 */
[----:B------:R-:W-:Y:S01]  /*0ad0*/  IMAD.U32 R0, RZ, RZ, UR6 ;  /* 0x00000006ff007e24 */ /* 0x000fe2000f8e00ff */
[----:B------:R-:W-:Y:S01]  /*0ae0*/  UIADD3 UR6, UR4, 0x9000, URZ ;  /* 0x0000900004067890 */ /* 0x000fe2000fffe03f */
[----:B------:R-:W-:Y:S01]  /*0af0*/  VIADD R0, R4, 0xffffffc0 ;  /* 0xffffffc004007836 */ /* 0x000fe20000000000 */
[----:B------:R-:W-:Y:S01]  /*0b00*/  UIADD3 UR5, UR4, 0xf000, URZ ;  /* 0x0000f00004057890 */ /* 0x000fe2000fffe03f */
[----:B------:R-:W-:Y:S01]  /*0b10*/  VIADD R4, R22, 0x40 ;  /* 0x0000004016047836 */ /* 0x000fe20000000000 */
[----:B------:R-:W-:Y:S01]  /*0b20*/  LEA R221, R221, UR4, 0x1 ;  /* 0x00000004dddd7c11 */ /* 0x000fe2000f8e08ff */
[----:B------:R-:W-:Y:S01]  /*0b30*/  IMAD.IADD R231, R231, 0x1, R6 ;  /* 0x00000001e7e77824 */ /* 0x000fe200078e0206 */
[----:B------:R-:W-:Y:S01]  /*0b40*/  SEL R230, R230, 0xffffffe0, !P0 ;  /* 0xffffffe0e6e67807 */ /* 0x000fe20004000000 */
[----:B------:R-:W-:Y:S01]  /*0b50*/  IMAD.IADD R237, R238, 0x1, R235 ;  /* 0x00000001eeed7824 */ /* 0x000fe200078e02eb */
[----:B------:R2:W-:Y:S01]  /*0b60*/  STL [R1+0x24], R4 ;  /* 0x0000240401007387 */ /* 0x0005e20000100800 */
[----:B------:R-:W-:Y:S01]  /*0b70*/  IMAD.SHL.U32 R223, R231, 0x2, RZ ;  /* 0x00000002e7df7824 */ /* 0x000fe200078e00ff */
[----:B------:R-:W-:Y:S01]  /*0b80*/  LEA R225, R225, UR5, 0x1 ;  /* 0x00000005e1e17c11 */ /* 0x000fe2000f8e08ff */
[----:B------:R-:W-:Y:S01]  /*0b90*/  IMAD.IADD R222, R222, 0x1, R221 ;  /* 0x00000001dede7824 */ /* 0x000fe200078e02dd */
[----:B------:R-:W-:Y:S01]  /*0ba0*/  LEA R234, R234, UR4, 0x1 ;  /* 0x00000004eaea7c11 */ /* 0x000fe2000f8e08ff */
[----:B------:R-:W-:Y:S01]  /*0bb0*/  IMAD.IADD R235, R235, 0x1, R236 ;  /* 0x00000001ebeb7824 */ /* 0x000fe200078e02ec */
[----:B------:R-:W-:Y:S01]  /*0bc0*/  IADD3 R224, R223, 0x6000, R224 ;  /* 0x00006000dfe07810 */ /* 0x000fe20007ffe0e0 */
[----:B------:R-:W-:-:S02]  /*0bd0*/  IMAD.IADD R226, R225, 0x1, R226 ;  /* 0x00000001e1e27824 */ /* 0x000fc400078e02e2 */
[--C-:B------:R-:W-:Y:S02]  /*0be0*/  IMAD.IADD R228, R225, 0x1, R227.reuse ;  /* 0x00000001e1e47824 */ /* 0x100fe400078e02e3 */
[----:B------:R-:W-:Y:S02]  /*0bf0*/  IMAD.IADD R227, R226, 0x1, R227 ;  /* 0x00000001e2e37824 */ /* 0x000fe400078e02e3 */
[----:B------:R-:W-:Y:S01]  /*0c00*/  IMAD.IADD R224, R224, 0x1, R230 ;  /* 0x00000001e0e07824 */ /* 0x000fe200078e02e6 */
[----:B-1----:R-:W-:-:S04]  /*0c10*/  SHF.R.S32.HI R2, RZ, 0x1f, R0 ;  /* 0x0000001fff027819 */ /* 0x002fc80000011400 */
[C---:B------:R-:W-:Y:S01]  /*0c20*/  SHF.L.U64.HI R2, R0.reuse, 0x2, R2 ;  /* 0x0000000200027819 */ /* 0x040fe20000010202 */
[----:B------:R-:W-:-:S04]  /*0c30*/  IMAD.SHL.U32 R0, R0, 0x4, RZ ;  /* 0x0000000400007824 */ /* 0x000fc800078e00ff */
[----:B------:R1:W-:Y:S01]  /*0c40*/  STL [R1+0x44], R2 ;  /* 0x0000440201007387 */ /* 0x0003e20000100800 */
[----:B--2---:R-:W-:Y:S01]  /*0c50*/  LEA R4, R8, UR6, 0x1 ;  /* 0x0000000608047c11 */ /* 0x004fe2000f8e08ff */
[----:B------:R-:W-:Y:S02]  /*0c60*/  ULDC.64 UR6, c[0x0][0x208] ;  /* 0x0000820000067ab9 */ /* 0x000fe40000000a00 */
[----:B------:R2:W-:Y:S04]  /*0c70*/  STL [R1+0x40], R0 ;  /* 0x0000400001007387 */ /* 0x0005e80000100800 */
[----:B------:R3:W-:Y:S01]  /*0c80*/  STL [R1+0x2c], R4 ;  /* 0x00002c0401007387 */ /* 0x0007e20000100800 */
[----:B-1----:R-:W-:Y:S01]  /*0c90*/  LEA R2, R3, UR4, 0x1 ;  /* 0x0000000403027c11 */ /* 0x002fe2000f8e08ff */
[----:B--2---:R-:W-:-:S02]  /*0ca0*/  VIADD R0, R4, 0x20 ;  /* 0x0000002004007836 */ /* 0x004fc40000000000 */
[----:B------:R-:W-:-:S05]  /*0cb0*/  @P1 VIADD R0, R4, 0xffffffe0 ;  /* 0xffffffe004001836 */ /* 0x000fca0000000000 */
[----:B------:R3:W-:Y:S02]  /*0cc0*/  STL [R1+0x30], R0 ;  /* 0x0000300001007387 */ /* 0x0007e40000100800 */
.L_x_124:
        /* <DEDUP_REMOVED lines=9> */
[----:B------:R-:W-:Y:S01]  /*0d60*/  ULDC.64 UR12, c[0x0][0x2f0] ;  /* 0x0000bc00000c7ab9 */ /* 0x000fe20000000a00 */
[----:B------:R-:W-:Y:S01]  /*0d70*/  PLOP3.LUT P1, PT, PT, PT, UP4, 0x80, 0x0 ;  /* 0x000000000000781c */ /* 0x000fe20003f2f048 */
[----:B-1----:R-:W-:Y:S01]  /*0d80*/  IMAD.U32 R19, RZ, RZ, UR5 ;  /* 0x00000005ff137e24 */ /* 0x002fe2000f8e00ff */
[----:B------:R-:W-:Y:S02]  /*0d90*/  USHF.L.U64.HI UR5, UR49, 0x2, UR5 ;  /* 0x0000000231057899 */ /* 0x000fe40008010205 */
[----:B------:R-:W-:Y:S02]  /*0da0*/  @UP3 UIADD3 UR8, UP0, UR16, UR8, URZ ;  /* 0x0000000810083290 */ /* 0x000fe4000ff1e03f */
[----:B------:R-:W-:Y:S02]  /*0db0*/  @UP4 UIADD3 UR10, UP1, UR16, UR10, URZ ;  /* 0x0000000a100a4290 */ /* 0x000fe4000ff3e03f */
[----:B------:R-:W-:-:S02]  /*0dc0*/  UIADD3 UR15, UP2, UR16, UR12, URZ ;  /* 0x0000000c100f7290 */ /* 0x000fc4000ff5e03f */
[----:B------:R-:W-:Y:S01]  /*0dd0*/  @UP3 UIADD3.X UR9, UR5, UR9, URZ, UP0, !UPT ;  /* 0x0000000905093290 */ /* 0x000fe200087fe43f */
[----:B--23--:R-:W-:Y:S01]  /*0de0*/  IMAD.U32 R4, RZ, RZ, UR8 ;  /* 0x00000008ff047e24 */ /* 0x00cfe2000f8e00ff */
[----:B------:R-:W-:Y:S01]  /*0df0*/  UISETP.NE.U32.AND UP0, UPT, UR12, URZ, UPT ;  /* 0x0000003f0c00728c */ /* 0x000fe2000bf05070 */
[----:B------:R-:W-:Y:S01]  /*0e00*/  IMAD.U32 R6, RZ, RZ, UR10 ;  /* 0x0000000aff067e24 */ /* 0x000fe2000f8e00ff */
[----:B------:R-:W-:Y:S02]  /*0e10*/  @UP4 UIADD3.X UR11, UR5, UR11, URZ, UP1, !UPT ;  /* 0x0000000b050b4290 */ /* 0x000fe40008ffe43f */
        /* <DEDUP_REMOVED lines=26> */
[----:B------:R-:W-:Y:S01]  /*0fc0*/  UMOV UR11, 0xffffffff ;  /* 0xffffffff000b7882 */ /* 0x000fe20000000000 */
[----:B------:R-:W-:Y:S02]  /*0fd0*/  UMOV UR40, 0xffffffff ;  /* 0xffffffff00287882 */ /* 0x000fe40000000000 */
        /* <DEDUP_REMOVED lines=19> */
.L_x_83:
        /* <DEDUP_REMOVED lines=65> */
[----:B------:R-:W-:Y:S02]  /*1520*/  UISETP.NE.AND UP1, UPT, UR40, -0x1, UPT ;  /* 0xffffffff2800788c */ /* 0x000fe4000bf25270 */
[----:B------:R-:W-:Y:S02]  /*1530*/  USEL UR18, UR18, URZ, UP2 ;  /* 0x0000003f12127287 */ /* 0x000fe40009000000 */
[----:B------:R-:W-:Y:S01]  /*1540*/  UIADD3 UR51, UR17, UR5, URZ ;  /* 0x0000000511337290 */ /* 0x000fe2000fffe03f */
[----:B------:R-:W-:Y:S01]  /*1550*/  IMAD.HI.U32 R0, R0, R3, RZ ;  /* 0x0000000300007227 */ /* 0x000fe200078e00ff */
[----:B------:R-:W-:Y:S02]  /*1560*/  UIADD3 UR5, UP2, UR16, UR29, URZ ;  /* 0x0000001d10057290 */ /* 0x000fe4000ff5e03f */
[----:B------:R-:W-:-:S02]  /*1570*/  USHF.R.S32.HI UR32, URZ, 0x1f, UR16 ;  /* 0x0000001f3f207899 */ /* 0x000fc40008011410 */
[----:B------:R-:W-:Y:S01]  /*1580*/  IADD3 R4, -R0, RZ, RZ ;  /* 0x000000ff00047210 */ /* 0x000fe20007ffe1ff */
[----:B------:R-:W-:Y:S01]  /*1590*/  ULDC UR38, c[0x0][0x2c4] ;  /* 0x0000b10000267ab9 */ /* 0x000fe20000000800 */
[----:B------:R-:W-:Y:S02]  /*15a0*/  UIMAD UR15, UR9, UR11, URZ ;  /* 0x0000000b090f72a4 */ /* 0x000fe4000f8e023f */
[----:B------:R-:W-:Y:S01]  /*15b0*/  UIMAD UR9, UR9, UR5, URZ ;  /* 0x00000005090972a4 */ /* 0x000fe2000f8e023f */
[C---:B------:R-:W-:Y:S01]  /*15c0*/  IMAD R3, R6.reuse, R4, R3 ;  /* 0x0000000406037224 */ /* 0x040fe200078e0203 */
[----:B------:R-:W-:Y:S02]  /*15d0*/  UIMAD.WIDE.U32 UR34, UR8, UR5, URZ ;  /* 0x00000005082272a5 */ /* 0x000fe4000f8e003f */
[----:B------:R-:W-:Y:S02]  /*15e0*/  UIADD3.X UR12, UR32, UR18, URZ, UP2, !UPT ;  /* 0x00000012200c7290 */ /* 0x000fe400097fe43f */
[----:B------:R-:W-:Y:S01]  /*15f0*/  ISETP.GT.U32.AND P1, PT, R6, R3, PT ;  /* 0x000000030600720c */ /* 0x000fe20003f24070 */
[----:B------:R-:W-:Y:S01]  /*1600*/  @UP3 UIMAD UR5, UR49, UR38, URZ ;  /* 0x00000026310532a4 */ /* 0x000fe2000f8e023f */
[----:B------:R-:W-:Y:S01]  /*1610*/  ULDC.U8 UR21, c[0x0][0x480] ;  /* 0x0001200000157ab9 */ /* 0x000fe20000000000 */
[----:B------:R-:W-:-:S02]  /*1620*/  @UP1 UIADD3 UR24, UR39, UR40, URZ ;  /* 0x0000002827181290 */ /* 0x000fc4000fffe03f */
[----:B------:R-:W-:Y:S02]  /*1630*/  @UP1 UIADD3 UR26, UR39, UR40, URZ ;  /* 0x00000028271a1290 */ /* 0x000fe4000fffe03f */
[----:B------:R-:W-:Y:S02]  /*1640*/  UIMAD UR17, UR8, UR12, UR9 ;  /* 0x0000000c081172a4 */ /* 0x000fe4000f8e0209 */
[----:B------:R-:W-:Y:S02]  /*1650*/  UIMAD UR53, UR59, UR22, URZ ;  /* 0x000000163b3572a4 */ /* 0x000fe4000f8e023f */
[----:B------:R-:W-:Y:S02]  /*1660*/  UISETP.NE.AND UP4, UPT, UR21, URZ, UPT ;  /* 0x0000003f1500728c */ /* 0x000fe4000bf85270 */
[----:B------:R-:W-:Y:S01]  /*1670*/  @!P1 IMAD.IADD R3, R3, 0x1, -R6 ;  /* 0x0000000103039824 */ /* 0x000fe200078e0a06 */
[----:B------:R-:W-:Y:S01]  /*1680*/  @UP3 USEL UR8, UR5, UR11, !UP0 ;  /* 0x0000000b05083287 */ /* 0x000fe2000c000000 */
[----:B------:R-:W-:Y:S01]  /*1690*/  @!P1 VIADD R0, R0, 0x1 ;  /* 0x0000000100009836 */ /* 0x000fe20000000000 */
[----:B------:R-:W-:Y:S01]  /*16a0*/  PLOP3.LUT P1, PT, PT, PT, UP1, 0x80, 0x0 ;  /* 0x000000000000781c */ /* 0x000fe20003f2f018 */
[----:B------:R-:W-:Y:S01]  /*16b0*/  @UP1 ULDC.64 UR22, c[0x0][0x248] ;  /* 0x0000920000161ab9 */ /* 0x000fe20000000a00 */
[----:B------:R-:W-:Y:S01]  /*16c0*/  ISETP.GE.U32.AND P0, PT, R3, R6, PT ;  /* 0x000000060300720c */ /* 0x000fe20003f06070 */
[----:B------:R-:W-:Y:S01]  /*16d0*/  @UP1 ULDC.64 UR20, c[0x0][0x250] ;  /* 0x0000940000141ab9 */ /* 0x000fe20000000a00 */
[----:B------:R-:W-:Y:S01]  /*16e0*/  LOP3.LUT R3, R7, UR59, RZ, 0x3c, !PT ;  /* 0x0000003b07037c12 */ /* 0x000fe2000f8e3cff */
[----:B------:R-:W-:Y:S01]  /*16f0*/  @UP0 UIADD3 UR51, UR13, UR15, URZ ;  /* 0x0000000f0d330290 */ /* 0x000fe2000fffe03f */
[----:B------:R-:W-:-:S02]  /*1700*/  @UP3 ULDC UR5, c[0x0][0x2e4] ;  /* 0x0000b90000053ab9 */ /* 0x000fc40000000800 */
[----:B------:R-:W-:Y:S01]  /*1710*/  ISETP.GE.AND P2, PT, R3, RZ, PT ;  /* 0x000000ff0300720c */ /* 0x000fe20003f46270 */
[----:B------:R-:W-:Y:S02]  /*1720*/  @UP1 UIMAD.WIDE.U32 UR14, UR24, UR22, URZ ;  /* 0x00000016180e12a5 */ /* 0x000fe4000f8e003f */
[----:B------:R-:W-:Y:S02]  /*1730*/  @UP1 UIMAD.WIDE.U32 UR12, UR26, UR20, URZ ;  /* 0x000000141a0c12a5 */ /* 0x000fe4000f8e003f */
[----:B------:R-:W-:Y:S02]  /*1740*/  @UP3 UIMAD UR18, UR59, UR5, UR8 ;  /* 0x000000053b1232a4 */ /* 0x000fe4000f8e0208 */
[----:B------:R-:W-:Y:S01]  /*1750*/  @P0 IADD3 R0, R0, 0x1, RZ ;  /* 0x0000000100000810 */ /* 0x000fe20007ffe0ff */
[----:B------:R-:W-:Y:S01]  /*1760*/  @!UP3 UIMAD UR5, UR49, UR41, UR59 ;  /* 0x000000293105b2a4 */ /* 0x000fe2000f8e023b */
[----:B------:R-:W-:Y:S01]  /*1770*/  PLOP3.LUT P0, PT, PT, PT, UP3, 0x80, 0x0 ;  /* 0x000000000000781c */ /* 0x000fe20003f0f038 */
[----:B------:R-:W-:-:S02]  /*1780*/  @UP1 UIMAD UR24, UR24, UR23, URZ ;  /* 0x00000017181812a4 */ /* 0x000fc4000f8e023f */
[----:B------:R-:W-:Y:S01]  /*1790*/  @UP1 UIMAD UR9, UR26, UR21, URZ ;  /* 0x000000151a0912a4 */ /* 0x000fe2000f8e023f */
[----:B------:R-:W-:Y:S01]  /*17a0*/  IMAD.MOV.U32 R13, RZ, RZ, R0 ;  /* 0x000000ffff0d7224 */ /* 0x000fe200078e0000 */
[----:B------:R-:W-:Y:S02]  /*17b0*/  USEL UR57, UR28, URZ, UP4 ;  /* 0x0000003f1c397287 */ /* 0x000fe4000a000000 */
[----:B------:R-:W-:Y:S02]  /*17c0*/  @!UP3 UIMAD UR18, UR5, UR38, URZ ;  /* 0x000000260512b2a4 */ /* 0x000fe4000f8e023f */
[----:B------:R-:W-:Y:S01]  /*17d0*/  USHF.R.S32.HI UR30, URZ, 0x1f, UR36 ;  /* 0x0000001f3f1e7899 */ /* 0x000fe20008011424 */
[----:B------:R-:W-:Y:S01]  /*17e0*/  @!P2 IADD3 R13, -R13, RZ, RZ ;  /* 0x000000ff0d0da210 */ /* 0x000fe20007ffe1ff */
[----:B------:R-:W-:Y:S01]  /*17f0*/  @!UP0 UIADD3 UR52, UR43, UR31, URZ ;  /* 0x0000001f2b348290 */ /* 0x000fe2000fffe03f */
[----:B------:R-:W-:Y:S01]  /*1800*/  @!P3 LOP3.LUT R13, RZ, R7, RZ, 0x33, !PT ;  /* 0x00000007ff0db212 */ /* 0x000fe200078e33ff */
[----:B------:R-:W-:-:S02]  /*1810*/  USHF.R.S32.HI UR58, URZ, 0x1f, UR53 ;  /* 0x0000001f3f3a7899 */ /* 0x000fc40008011435 */
[----:B------:R-:W-:Y:S02]  /*1820*/  USHF.R.S32.HI UR41, URZ, 0x6, UR19 ;  /* 0x000000063f297899 */ /* 0x000fe40008011413 */
[----:B------:R-:W-:Y:S02]  /*1830*/  @UP1 UIADD3 UR48, UR13, UR9, URZ ;  /* 0x000000090d301290 */ /* 0x000fe4000fffe03f */
[----:B------:R-:W-:Y:S02]  /*1840*/  USEL UR56, UR33, URZ, UP4 ;  /* 0x0000003f21387287 */ /* 0x000fe4000a000000 */
        /* <DEDUP_REMOVED lines=18> */
.L_x_85:
        /* <DEDUP_REMOVED lines=14> */
.L_x_86:
        /* <DEDUP_REMOVED lines=12> */
.L_x_87:
[----:B------:R-:W-:Y:S01]  /*1b10*/  ULDC UR5, c[0x0][0x270] ;  /* 0x00009c0000057ab9 */ /* 0x000fe20000000800 */
[----:B------:R-:W-:Y:S01]  /*1b20*/  ULDC UR8, c[0x0][0x2d4] ;  /* 0x0000b50000087ab9 */ /* 0x000fe20000000800 */
[----:B------:R-:W-:-:S04]  /*1b30*/  UIMAD UR5, UR49, UR5, UR59 ;  /* 0x00000005310572a4 */ /* 0x000fc8000f8e023b */
[----:B------:R-:W-:-:S12]  /*1b40*/  UIMAD UR5, UR5, UR8, URZ ;  /* 0x00000008050572a4 */ /* 0x000fd8000f8e023f */
.L_x_88:
[----:B------:R-:W2:Y:S01]  /*1b50*/  LDL.64 R4, [R1+0x8] ;  /* 0x0000080001047983 */ /* 0x000ea20000100a00 */
[----:B------:R-:W-:Y:S01]  /*1b60*/  ULDC UR9, c[0x0][0x270] ;  /* 0x00009c0000097ab9 */ /* 0x000fe20000000800 */
[----:B------:R-:W-:Y:S02]  /*1b70*/  ULDC UR8, c[0x0][0x2dc] ;  /* 0x0000b70000087ab9 */ /* 0x000fe40000000800 */
[----:B------:R1:W2:Y:S01]  /*1b80*/  LDL.64 R24, [R1+0x8] ;  /* 0x0000080001187983 */ /* 0x0002a20000100a00 */
[----:B------:R-:W-:Y:S01]  /*1b90*/  UIADD3 UR5, UR16, UR5, URZ ;  /* 0x0000000510057290 */ /* 0x000fe2000fffe03f */
[----:B------:R-:W-:Y:S01]  /*1ba0*/  BSSY B1, `(.L_x_84) ;  /* 0x00007cd000017945 */ /* 0x000fe20003800000 */
[----:B------:R-:W-:Y:S01]  /*1bb0*/  UIADD3 UR11, -UR10, UR37, UR36 ;  /* 0x000000250a0b7290 */ /* 0x000fe2000fffe124 */
[----:B------:R-:W3:Y:S01]  /*1bc0*/  S2R R21, SR_TID.X ;  /* 0x0000000000157919 */ /* 0x000ee20000002100 */
[----:B------:R-:W-:Y:S01]  /*1bd0*/  ULDC.64 UR24, c[0x0][0x478] ;  /* 0x00011e0000187ab9 */ /* 0x000fe20000000a00 */
[----:B------:R-:W-:Y:S01]  /*1be0*/  UIMAD UR31, UR8, UR9, URZ ;  /* 0x00000009081f72a4 */ /* 0x000fe2000f8e023f */
[----:B------:R-:W-:Y:S01]  /*1bf0*/  ULDC UR13, c[0x0][0x398] ;  /* 0x0000e600000d7ab9 */ /* 0x000fe20000000800 */
[----:B------:R-:W-:Y:S01]  /*1c00*/  UIMAD.WIDE UR24, UR5, 0x4, UR24 ;  /* 0x00000004051878a5 */ /* 0x000fe2000f8e0218 */
[----:B------:R-:W-:Y:S01]  /*1c10*/  ULDC.64 UR8, c[0x0][0x420] ;  /* 0x0001080000087ab9 */ /* 0x000fe20000000a00 */
[----:B------:R-:W-:Y:S01]  /*1c20*/  UIADD3 UR5, UR11, -UR13, URZ ;  /* 0x8000000d0b057290 */ /* 0x000fe2000fffe03f */
[----:B------:R-:W-:Y:S01]  /*1c30*/  IMAD.U32 R7, RZ, RZ, UR8 ;  /* 0x00000008ff077e24 */ /* 0x000fe2000f8e00ff */
[----:B------:R-:W-:-:S02]  /*1c40*/  UIMAD UR11, UR32, UR8, URZ ;  /* 0x00000008200b72a4 */ /* 0x000fc4000f8e023f */
[----:B------:R-:W-:Y:S02]  /*1c50*/  USHF.R.S32.HI UR14, URZ, 0x1f, UR59 ;  /* 0x0000001f3f0e7899 */ /* 0x000fe4000801143b */
[----:B------:R-:W-:Y:S02]  /*1c60*/  UIMAD UR11, UR16, UR9, UR11 ;  /* 0x00000009100b72a4 */ /* 0x000fe4000f8e020b */
[----:B------:R-:W-:Y:S02]  /*1c70*/  UIADD3 UR17, UR16, UR18, URZ ;  /* 0x0000001210117290 */ /* 0x000fe4000fffe03f */
[----:B------:R-:W-:Y:S02]  /*1c80*/  USHF.R.S32.HI UR18, URZ, 0x1f, UR5 ;  /* 0x0000001f3f127899 */ /* 0x000fe40008011405 */
[----:B------:R-:W-:Y:S02]  /*1c90*/  USHF.L.U32 UR19, UR31, 0x6, URZ ;  /* 0x000000061f137899 */ /* 0x000fe4000800063f */
[----:B------:R-:W-:-:S02]  /*1ca0*/  ULEA.HI UR18, UR18, UR5, URZ, 0x6 ;  /* 0x0000000512127291 */ /* 0x000fc4000f8f303f */
[----:B------:R-:W-:Y:S02]  /*1cb0*/  UIADD3 UR15, UP2, UP0, UR34, UR19, UR53 ;  /* 0x00000013220f7290 */ /* 0x000fe4000f85e035 */
[----:B------:R-:W-:Y:S01]  /*1cc0*/  USHF.R.S32.HI UR18, URZ, 0x6, UR18 ;  /* 0x000000063f127899 */ /* 0x000fe20008011412 */
[----:B------:R-:W-:Y:S01]  /*1cd0*/  ULDC.64 UR26, c[0x0][0x258] ;  /* 0x00009600001a7ab9 */ /* 0x000fe20000000a00 */
[----:B------:R-:W-:Y:S01]  /*1ce0*/  ULDC.64 UR44, c[0x0][0x2b0] ;  /* 0x0000ac00002c7ab9 */ /* 0x000fe20000000a00 */
[----:B------:R-:W-:Y:S01]  /*1cf0*/  ULDC.64 UR42, c[0x0][0x210] ;  /* 0x00008400002a7ab9 */ /* 0x000fe20000000a00 */
[----:B------:R-:W-:Y:S01]  /*1d00*/  ULDC.64 UR34, c[0x0][0x3e0] ;  /* 0x0000f80000227ab9 */ /* 0x000fe20000000a00 */
[----:B---3--:R-:W-:-:S04]  /*1d10*/  SHF.R.S32.HI R22, RZ, 0x1f, R21 ;  /* 0x0000001fff167819 */ /* 0x008fc80000011415 */
[CC--:B------:R-:W-:Y:S02]  /*1d20*/  LEA.HI R10, R22.reuse, R21.reuse, RZ, 0x2 ;  /* 0x00000015160a7211 */ /* 0x0c0fe400078f10ff */
[----:B------:R-:W-:Y:S02]  /*1d30*/  LEA.HI R18, R22, R21, RZ, 0x5 ;  /* 0x0000001516127211 */ /* 0x000fe400078f28ff */
[----:B------:R-:W-:Y:S02]  /*1d40*/  SHF.R.S32.HI R0, RZ, 0x2, R10 ;  /* 0x00000002ff007819 */ /* 0x000fe4000001140a */
[----:B------:R-:W-:Y:S02]  /*1d50*/  SHF.R.S32.HI R17, RZ, 0x5, R18 ;  /* 0x00000005ff117819 */ /* 0x000fe40000011412 */
[----:B------:R-:W-:-:S05]  /*1d60*/  SHF.R.S32.HI R20, RZ, 0x1f, R0 ;  /* 0x0000001fff147819 */ /* 0x000fca0000011400 */
[----:B------:R-:W-:-:S04]  /*1d70*/  IMAD R9, R20, UR8, RZ ;  /* 0x0000000814097c24 */ /* 0x000fc8000f8e02ff */
[----:B------:R-:W-:Y:S02]  /*1d80*/  IMAD R9, R0, UR9, R9 ;  /* 0x0000000900097c24 */ /* 0x000fe4000f8e0209 */
[----:B--2---:R-:W-:-:S05]  /*1d90*/  IMAD.MOV.U32 R24, RZ, RZ, R4 ;  /* 0x000000ffff187224 */ /* 0x004fca00078e0004 */
[----:B------:R-:W-:Y:S02]  /*1da0*/  SHF.R.S32.HI R25, RZ, 0x1f, R24 ;  /* 0x0000001fff197819 */ /* 0x000fe40000011418 */
[----:B------:R-:W-:Y:S01]  /*1db0*/  IADD3 R4, P0, R24, UR12, RZ ;  /* 0x0000000c18047c10 */ /* 0x000fe2000ff1e0ff */
[----:B------:R-:W-:Y:S02]  /*1dc0*/  ULDC.64 UR12, c[0x0][0x428] ;  /* 0x00010a00000c7ab9 */ /* 0x000fe40000000a00 */
[----:B------:R1:W-:Y:S01]  /*1dd0*/  STL [R1+0xc], R25 ;  /* 0x00000c1901007387 */ /* 0x0003e20000100800 */
[----:B------:R-:W-:Y:S02]  /*1de0*/  IADD3.X R5, R25, UR52, RZ, P0, !PT ;  /* 0x0000003419057c10 */ /* 0x000fe400087fe4ff */
[----:B------:R-:W-:Y:S01]  /*1df0*/  IADD3 R6, P0, R0, UR16, RZ ;  /* 0x0000001000067c10 */ /* 0x000fe2000ff1e0ff */
[----:B------:R-:W-:-:S03]  /*1e00*/  IMAD.WIDE.U32 R4, R7, UR16, R4 ;  /* 0x0000001007047c25 */ /* 0x000fc6000f8e0004 */
[----:B------:R-:W-:Y:S01]  /*1e10*/  IADD3.X R3, R20, UR32, RZ, P0, !PT ;  /* 0x0000002014037c10 */ /* 0x000fe200087fe4ff */
[----:B------:R-:W-:Y:S01]  /*1e20*/  UIMAD.WIDE UR16, UR17, 0x4, UR44 ;  /* 0x00000004111078a5 */ /* 0x000fe2000f8e022c */
[----:B------:R-:W-:Y:S01]  /*1e30*/  VIADD R5, R5, UR11 ;  /* 0x0000000b05057c36 */ /* 0x000fe20008000000 */
[----:B------:R-:W-:Y:S02]  /*1e40*/  UIMAD UR11, UR14, UR12, URZ ;  /* 0x0000000c0e0b72a4 */ /* 0x000fe4000f8e023f */
[----:B------:R-:W-:Y:S01]  /*1e50*/  IMAD R3, R3, UR46, RZ ;  /* 0x0000002e03037c24 */ /* 0x000fe2000f8e02ff */
[----:B------:R-:W-:Y:S02]  /*1e60*/  UIMAD UR14, UR14, UR26, URZ ;  /* 0x0000001a0e0e72a4 */ /* 0x000fe4000f8e023f */
[----:B------:R-:W-:Y:S01]  /*1e70*/  UIMAD UR13, UR59, UR13, UR11 ;  /* 0x0000000d3b0d72a4 */ /* 0x000fe2000f8e020b */
[C---:B------:R-:W-:Y:S01]  /*1e80*/  IMAD R8, R6.reuse, UR47, R3 ;  /* 0x0000002f06087c24 */ /* 0x040fe2000f8e0203 */
[----:B------:R-:W-:Y:S01]  /*1e90*/  USHF.R.S32.HI UR11, URZ, 0x1f, UR19 ;  /* 0x0000001f3f0b7899 */ /* 0x000fe20008011413 */
[----:B------:R-:W-:Y:S01]  /*1ea0*/  IMAD.U32 R3, RZ, RZ, UR12 ;  /* 0x0000000cff037e24 */ /* 0x000fe2000f8e00ff */
[----:B------:R-:W-:Y:S01]  /*1eb0*/  UIMAD UR14, UR59, UR27, UR14 ;  /* 0x0000001b3b0e72a4 */ /* 0x000fe2000f8e020e */
[----:B------:R-:W-:Y:S01]  /*1ec0*/  IMAD.WIDE.U32 R6, R6, UR46, R24 ;  /* 0x0000002e06067c25 */ /* 0x000fe2000f8e0018 */
[----:B------:R-:W-:-:S02]  /*1ed0*/  UIADD3.X UR11, UR55, UR11, UR58, UP2, UP0 ;  /* 0x0000000b370b7290 */ /* 0x000fc400097e043a */
[----:B------:R-:W-:Y:S01]  /*1ee0*/  UISETP.LT.AND UP0, UPT, URZ, UR18, UPT ;  /* 0x000000123f00728c */ /* 0x000fe2000bf01270 */
[----:B------:R-:W-:Y:S01]  /*1ef0*/  IMAD.WIDE.U32 R4, R3, UR59, R4 ;  /* 0x0000003b03047c25 */ /* 0x000fe2000f8e0004 */
[----:B------:R-:W-:Y:S01]  /*1f00*/  LOP3.LUT R3, R18, 0xffffffe0, RZ, 0xc0, !PT ;  /* 0xffffffe012037812 */ /* 0x000fe200078ec0ff */
[----:B------:R-:W-:Y:S01]  /*1f10*/  UIADD3 UR5, UP3, UP2, UR57, UR15, UR60 ;  /* 0x0000000f39057290 */ /* 0x000fe2000fa7e03c */
[----:B------:R-:W-:Y:S01]  /*1f20*/  IADD3 R6, P0, R6, UR61, RZ ;  /* 0x0000003d06067c10 */ /* 0x000fe2000ff1e0ff */
[----:B------:R-:W-:Y:S01]  /*1f30*/  USEL UR18, URZ, UR18, !UP0 ;  /* 0x000000123f127287 */ /* 0x000fe2000c000000 */
[----:B------:R-:W-:Y:S01]  /*1f40*/  VIADD R5, R5, UR13 ;  /* 0x0000000d05057c36 */ /* 0x000fe20008000000 */
[----:B------:R-:W-:Y:S01]  /*1f50*/  UIADD3.X UR11, UR56, UR11, UR51, UP3, UP2 ;  /* 0x0000000b380b7290 */ /* 0x000fe20009fe4433 */
[----:B------:R-:W-:Y:S01]  /*1f60*/  IMAD.IADD R15, R21, 0x1, -R3 ;  /* 0x00000001150f7824 */ /* 0x000fe200078e0a03 */
[----:B------:R-:W-:Y:S01]  /*1f70*/  IADD3.X R7, R7, UR54, R8, P0, !PT ;  /* 0x0000003607077c10 */ /* 0x000fe200087fe408 */
[----:B------:R-:W-:Y:S01]  /*1f80*/  IMAD.U32 R3, RZ, RZ, UR26 ;  /* 0x0000001aff037e24 */ /* 0x000fe2000f8e00ff */
[----:B------:R-:W-:Y:S01]  /*1f90*/  UISETP.GT.AND UP0, UPT, UR41, UR18, UPT ;  /* 0x000000122900728c */ /* 0x000fe2000bf04270 */
[----:B------:R-:W-:Y:S01]  /*1fa0*/  IMAD R8, R17, UR31, R15 ;  /* 0x0000001f11087c24 */ /* 0x000fe2000f8e020f */
[----:B------:R-:W-:Y:S01]  /*1fb0*/  ULDC.64 UR32, c[0x0][0x400] ;  /* 0x0001000000207ab9 */ /* 0x000fe20000000a00 */
[----:B------:R-:W-:Y:S01]  /*1fc0*/  IMAD.WIDE.U32 R6, R3, UR59, R6 ;  /* 0x0000003b03067c25 */ /* 0x000fe2000f8e0006 */
[----:B------:R-:W-:Y:S01]  /*1fd0*/  UMOV UR15, UR24 ;  /* 0x00000018000f7c82 */ /* 0x000fe20008000000 */
[----:B------:R-:W-:Y:S01]  /*1fe0*/  UMOV UR13, UR16 ;  /* 0x00000010000d7c82 */ /* 0x000fe20008000000 */
[----:B------:R-:W-:Y:S01]  /*1ff0*/  IADD3 R3, P0, R8, UR5, RZ ;  /* 0x0000000508037c10 */ /* 0x000fe2000ff1e0ff */
[----:B------:R-:W-:Y:S01]  /*2000*/  IMAD.WIDE.U32 R4, R0, UR8, R4 ;  /* 0x0000000800047c25 */ /* 0x000fe2000f8e0004 */
[----:B------:R-:W-:Y:S01]  /*2010*/  LEA R241, P4, R6, UR42, 0x1 ;  /* 0x0000002a06f17c11 */ /* 0x000fe2000f8808ff */
[----:B------:R-:W-:Y:S01]  /*2020*/  UIADD3 UR8, UR41, -0x1, URZ ;  /* 0xffffffff29087890 */ /* 0x000fe2000fffe03f */
[----:B------:R-:W-:Y:S01]  /*2030*/  LEA.HI.X.SX32 R8, R8, UR11, 0x1, P0 ;  /* 0x0000000b08087c11 */ /* 0x000fe200080f0eff */
[----:B------:R-:W-:Y:S01]  /*2040*/  IMAD.IADD R5, R5, 0x1, R9 ;  /* 0x0000000105057824 */ /* 0x000fe200078e0209 */
[----:B------:R-:W-:Y:S01]  /*2050*/  PLOP3.LUT P0, PT, PT, PT, UP0, 0x80, 0x0 ;  /* 0x000000000000781c */ /* 0x000fe20003f0f008 */
[----:B------:R-:W-:Y:S01]  /*2060*/  VIADD R7, R7, UR14 ;  /* 0x0000000e07077c36 */ /* 0x000fe20008000000 */
[C---:B------:R-:W-:Y:S01]  /*2070*/  LEA R244, P2, R3.reuse, UR32, 0x2 ;  /* 0x0000002003f47c11 */ /* 0x040fe2000f8410ff */
[----:B------:R-:W-:Y:S01]  /*2080*/  UMOV UR14, UR25 ;  /* 0x00000019000e7c82 */ /* 0x000fe20008000000 */
[----:B------:R-:W-:Y:S01]  /*2090*/  LEA R242, P3, R4, UR34, 0x1 ;  /* 0x0000002204f27c11 */ /* 0x000fe2000f8608ff */
[----:B------:R-:W-:Y:S01]  /*20a0*/  UMOV UR12, UR17 ;  /* 0x00000011000c7c82 */ /* 0x000fe20008000000 */
[----:B------:R-:W-:-:S02]  /*20b0*/  LEA.HI.X R243, R3, UR33, R8, 0x2, P2 ;  /* 0x0000002103f37c11 */ /* 0x000fc400090f1408 */
[----:B------:R-:W-:Y:S02]  /*20c0*/  LEA.HI.X R240, R4, UR35, R5, 0x1, P3 ;  /* 0x0000002304f07c11 */ /* 0x000fe400098f0c05 */
[----:B------:R-:W-:-:S03]  /*20d0*/  LEA.HI.X R239, R6, UR43, R7, 0x1, P4 ;  /* 0x0000002b06ef7c11 */ /* 0x000fc6000a0f0c07 */
[----:B-1----:R-:W-:Y:S05]  /*20e0*/  @P0 BRA `(.L_x_89) ;  /* 0x0000000800600947 */ /* 0x002fea0003800000 */
        /* <DEDUP_REMOVED lines=20> */
.L_x_90:
        /* <DEDUP_REMOVED lines=20> */
.L_x_91:
        /* <DEDUP_REMOVED lines=27> */
[----:B------:R-:W-:Y:S01]  /*2520*/  IMAD R3, R0, UR13, R3 ;  /* 0x0000000d00037c24 */ /* 0x000fe2000f8e0203 */
        /* <DEDUP_REMOVED lines=10> */
.L_x_93:
[----:B------:R-:W-:Y:S05]  /*25d0*/  BSYNC B0 ;  /* 0x0000000000007941 */ /* 0x000fea0003800000 */
.L_x_92:
        /* <DEDUP_REMOVED lines=19> */
.L_x_95:
[----:B------:R-:W-:Y:S05]  /*2710*/  BSYNC B0 ;  /* 0x0000000000007941 */ /* 0x000fea0003800000 */
.L_x_94:
        /* <DEDUP_REMOVED lines=32> */
.L_x_97:
[----:B------:R-:W-:Y:S05]  /*2920*/  BSYNC B0 ;  /* 0x0000000000007941 */ /* 0x000fea0003800000 */
.L_x_96:
        /* <DEDUP_REMOVED lines=20> */
.L_x_89:
[----:B------:R-:W-:Y:S01]  /*2a70*/  UIMAD UR5, UR30, UR20, URZ ;  /* 0x000000141e0572a4 */ /* 0x000fe2000f8e023f */
[----:B------:R-:W-:Y:S01]  /*2a80*/  IMAD.U32 R4, RZ, RZ, UR20 ;  /* 0x00000014ff047e24 */ /* 0x000fe2000f8e00ff */
[----:B------:R-:W-:Y:S01]  /*2a90*/  UIMAD UR9, UR50, -0x80, UR10 ;  /* 0xffffff80320978a4 */ /* 0x000fe2000f8e020a */
[----:B------:R-:W-:Y:S01]  /*2aa0*/  VIADD R6, R0, 0x40 ;  /* 0x0000004000067836 */ /* 0x000fe20000000000 */
[----:B------:R-:W-:Y:S01]  /*2ab0*/  UIMAD UR5, UR36, UR21, UR5 ;  /* 0x00000015240572a4 */ /* 0x000fe2000f8e0205 */
[----:B------:R-:W-:Y:S01]  /*2ac0*/  IMAD.WIDE.U32 R4, R4, UR36, R24 ;  /* 0x0000002404047c25 */ /* 0x000fe2000f8e0018 */
[----:B------:R-:W-:Y:S01]  /*2ad0*/  LEA.HI R3, R22, R21, RZ, 0x3 ;  /* 0x0000001516037211 */ /* 0x000fe200078f18ff */
[----:B------:R-:W-:Y:S01]  /*2ae0*/  ULEA.HI UR11, UR8, UR8, URZ, 0x1 ;  /* 0x00000008080b7291 */ /* 0x000fe2000f8f083f */
[----:B------:R-:W-:Y:S01]  /*2af0*/  ISETP.GE.AND P4, PT, R6, UR9, PT ;  /* 0x0000000906007c0c */ /* 0x000fe2000bf86270 */
[----:B------:R-:W-:Y:S01]  /*2b00*/  ULDC.64 UR16, c[0x0][0x268] ;  /* 0x00009a0000107ab9 */ /* 0x000fe20000000a00 */
[----:B------:R-:W-:Y:S01]  /*2b10*/  IMAD.U32 R7, RZ, RZ, UR5 ;  /* 0x00000005ff077e24 */ /* 0x000fe2000f8e00ff */
[----:B------:R-:W-:Y:S01]  /*2b20*/  IADD3 R6, P0, R4, UR38, RZ ;  /* 0x0000002604067c10 */ /* 0x000fe2000ff1e0ff */
[----:B------:R-:W-:Y:S01]  /*2b30*/  ULOP3.LUT UR11, UR11, 0xfffffffe, URZ, 0xc0, !UPT ;  /* 0xfffffffe0b0b7892 */ /* 0x000fe2000f8ec03f */
[----:B------:R-:W-:Y:S01]  /*2b40*/  ISETP.GE.AND P1, PT, R0, UR9, PT ;  /* 0x0000000900007c0c */ /* 0x000fe2000bf26270 */
[----:B------:R-:W-:Y:S01]  /*2b50*/  UIMAD UR5, UR8, -0x40, UR37 ;  /* 0xffffffc0080578a4 */ /* 0x000fe2000f8e0225 */
[----:B------:R-:W-:Y:S01]  /*2b60*/  IADD3.X R7, R5, UR48, R7, P0, !PT ;  /* 0x0000003005077c10 */ /* 0x000fe200087fe407 */
[----:B------:R-:W-:Y:S01]  /*2b70*/  UIADD3 UR11, UR8, -UR11, URZ ;  /* 0x8000000b080b7290 */ /* 0x000fe2000fffe03f */
[----:B------:R-:W-:Y:S01]  /*2b80*/  PLOP3.LUT P0, PT, PT, PT, UP4, 0x80, 0x0 ;  /* 0x000000000000781c */ /* 0x000fe20003f0f048 */
[----:B------:R-:W-:Y:S01]  /*2b90*/  BSSY B0, `(.L_x_99) ;  /* 0x0000040000007945 */ /* 0x000fe20003800000 */
[----:B------:R-:W-:Y:S01]  /*2ba0*/  SHF.R.S32.HI R3, RZ, 0x3, R3 ;  /* 0x00000003ff037819 */ /* 0x000fe20000011403 */
[----:B------:R-:W-:Y:S01]  /*2bb0*/  IMAD.WIDE.U32 R6, R13, UR16, R6 ;  /* 0x000000100d067c25 */ /* 0x000fe2000f8e0006 */
[----:B------:R-:W-:Y:S01]  /*2bc0*/  LEA.HI R8, R10, R0, RZ, 0x1 ;  /* 0x000000000a087211 */ /* 0x000fe200078f08ff */
[----:B------:R-:W-:-:S08]  /*2bd0*/  UISETP.NE.AND UP0, UPT, UR11, 0x1, UPT ;  /* 0x000000010b00788c */ /* 0x000fd0000bf05270 */
[----:B------:R-:W-:Y:S01]  /*2be0*/  @P0 BAR.SYNC.DEFER_BLOCKING 0x0 ;  /* 0x0000000000000b1d */ /* 0x000fe20000010000 */
[----:B------:R-:W-:Y:S01]  /*2bf0*/  IMAD.SHL.U32 R3, R3, 0x40, RZ ;  /* 0x0000004003037824 */ /* 0x000fe200078e00ff */
[----:B------:R-:W-:Y:S02]  /*2c00*/  LOP3.LUT R8, R8, 0x7fffffe, RZ, 0xc0, !PT ;  /* 0x07fffffe08087812 */ /* 0x000fe400078ec0ff */
[----:B------:R-:W-:Y:S02]  /*2c10*/  ISETP.GE.AND P6, PT, R0, UR5, PT ;  /* 0x0000000500007c0c */ /* 0x000fe4000bfc6270 */
[----:B------:R-:W-:-:S04]  /*2c20*/  LOP3.LUT R3, R3, 0xc0, RZ, 0xc0, !PT ;  /* 0x000000c003037812 */ /* 0x000fc800078ec0ff */
[----:B------:R-:W-:Y:S02]  /*2c30*/  LOP3.LUT R9, R3, 0x18, R24, 0xf8, !PT ;  /* 0x0000001803097812 */ /* 0x000fe400078ef818 */
[----:B------:R-:W-:Y:S01]  /*2c40*/  SHF.R.U32.HI R4, RZ, 0x3, R3 ;  /* 0x00000003ff047819 */ /* 0x000fe20000011603 */
[----:B------:R-:W-:-:S03]  /*2c50*/  IMAD.IADD R3, R0, 0x1, -R8 ;  /* 0x0000000100037824 */ /* 0x000fc600078e0a08 */
[----:B------:R-:W-:Y:S01]  /*2c60*/  LOP3.LUT R5, R9, R4, RZ, 0x3c, !PT ;  /* 0x0000000409057212 */ /* 0x000fe200078e3cff */
[----:B------:R-:W-:Y:S02]  /*2c70*/  IMAD R4, R16, UR16, RZ ;  /* 0x0000001010047c24 */ /* 0x000fe4000f8e02ff */
[----:B------:R-:W-:Y:S02]  /*2c80*/  IMAD R3, R17, 0x8, R3 ;  /* 0x0000000811037824 */ /* 0x000fe400078e0203 */
[----:B------:R-:W-:Y:S02]  /*2c90*/  IMAD R4, R13, UR17, R4 ;  /* 0x000000110d047c24 */ /* 0x000fe4000f8e0204 */
[----:B------:R-:W-:Y:S01]  /*2ca0*/  IMAD.U32 R14, R3, 0x20, R5 ;  /* 0x00000020030e7824 */ /* 0x000fe200078e0005 */
[----:B------:R1:W-:Y:S01]  /*2cb0*/  @P1 STS [R234+0xf000], RZ ;  /* 0x00f000ffea001388 */ /* 0x0003e20000000800 */
[----:B------:R-:W-:-:S03]  /*2cc0*/  IMAD.IADD R12, R7, 0x1, R4 ;  /* 0x00000001070c7824 */ /* 0x000fc600078e0204 */
        /* <DEDUP_REMOVED lines=14> */
[----:B------:R-:W-:Y:S01]  /*2db0*/  IMAD.IADD R3, R5, 0x1, R3 ;  /* 0x0000000105037824 */ /* 0x000fe200078e0203 */
[----:B------:R4:W-:Y:S04]  /*2dc0*/  @P5 STS [R234+0xf000], RZ ;  /* 0x00f000ffea005388 */ /* 0x0009e80000000800 */
[----:B------:R4:W-:Y:S04]  /*2dd0*/  @P5 STS [R234+0xf004], RZ ;  /* 0x00f004ffea005388 */ /* 0x0009e80000000800 */
[----:B------:R4:W-:Y:S01]  /*2de0*/  @P5 STS.64 [R234+0xf008], RZ ;  /* 0x00f008ffea005388 */ /* 0x0009e20000000a00 */
[----:B--2---:R-:W-:-:S02]  /*2df0*/  ISETP.GE.AND P3, PT, R11, UR11, PT ;  /* 0x0000000b0b007c0c */ /* 0x004fc4000bf66270 */
[----:B------:R-:W2:Y:S01]  /*2e00*/  @!P5 LDC.64 R10, c[0x0][0x220] ;  /* 0x00008800ff0adb82 */ /* 0x000ea20000000a00 */
[----:B---3--:R-:W-:-:S10]  /*2e10*/  ISETP.GE.AND P2, PT, R23, UR11, PT ;  /* 0x0000000b17007c0c */ /* 0x008fd4000bf46270 */
[----:B------:R-:W3:Y:S01]  /*2e20*/  @!P3 LDC.64 R8, c[0x0][0x220] ;  /* 0x00008800ff08bb82 */ /* 0x000ee20000000a00 */
[----:B--2---:R-:W-:-:S04]  /*2e30*/  @!P5 LEA R10, P0, R4, R10, 0x1 ;  /* 0x0000000a040ad211 */ /* 0x004fc800078008ff */
[----:B------:R-:W-:-:S05]  /*2e40*/  @!P5 LEA.HI.X R11, R4, R11, R3, 0x1, P0 ;  /* 0x0000000b040bd211 */ /* 0x000fca00000f0c03 */
[----:B------:R-:W-:Y:S01]  /*2e50*/  @!PT LDS RZ, [RZ] ;  /* 0x00000000fffff984 */ /* 0x000fe20000000800 */
[----:B------:R-:W-:Y:S01]  /*2e60*/  @!PT LDS RZ, [RZ] ;  /* 0x00000000fffff984 */ /* 0x000fe20000000800 */
[----:B------:R-:W-:Y:S01]  /*2e70*/  @!PT LDS RZ, [RZ] ;  /* 0x00000000fffff984 */ /* 0x000fe20000000800 */
[----:B------:R4:W-:Y:S01]  /*2e80*/  @!P5 LDGSTS.E.BYPASS.LTC128B.128 [R234+0xf000], desc[UR6][R10.64] ;  /* 0x0f0000000aeadfae */ /* 0x0009e2000b901d46 */
[----:B---3--:R-:W-:-:S03]  /*2e90*/  @!P3 LEA R8, P0, R4, R8, 0x1 ;  /* 0x000000080408b211 */ /* 0x008fc600078008ff */
[----:B------:R4:W-:Y:S01]  /*2ea0*/  @P3 STS.128 [R234+0x11000], RZ ;  /* 0x011000ffea003388 */ /* 0x0009e20000000c00 */
        /* <DEDUP_REMOVED lines=8> */
[----:B----4-:R-:W-:-:S04]  /*2f30*/  LEA R8, P0, R4, UR16, 0x1 ;  /* 0x0000001004087c11 */ /* 0x010fc8000f8008ff */
[----:B------:R-:W-:-:S05]  /*2f40*/  LEA.HI.X R9, R4, UR17, R3, 0x1, P0 ;  /* 0x0000001104097c11 */ /* 0x000fca00080f0c03 */
[----:B------:R-:W-:Y:S01]  /*2f50*/  @!PT LDS RZ, [RZ] ;  /* 0x00000000fffff984 */ /* 0x000fe20000000800 */
[----:B------:R-:W-:Y:S01]  /*2f60*/  @!PT LDS RZ, [RZ] ;  /* 0x00000000fffff984 */ /* 0x000fe20000000800 */
[----:B------:R-:W-:Y:S01]  /*2f70*/  @!PT LDS RZ, [RZ] ;  /* 0x00000000fffff984 */ /* 0x000fe20000000800 */
[----:B------:R2:W-:Y:S04]  /*2f80*/  LDGSTS.E.BYPASS.LTC128B.128 [R234+0x13000], desc[UR6][R8.64+0x80] ;  /* 0x1300008008ea7fae */ /* 0x0005e8000b901d46 */
.L_x_100:
[----:B------:R-:W-:Y:S05]  /*2f90*/  BSYNC B0 ;  /* 0x0000000000007941 */ /* 0x000fea0003800000 */
.L_x_99:
[----:B------:R3:W-:Y:S01]  /*2fa0*/  @P4 STS.128 [R234+0x10000], RZ ;  /* 0x010000ffea004388 */ /* 0x0007e20000000c00 */
[----:B------:R-:W-:Y:S03]  /*2fb0*/  BSSY B0, `(.L_x_101) ;  /* 0x000002b000007945 */ /* 0x000fe60003800000 */
[----:B------:R3:W-:Y:S04]  /*2fc0*/  @P4 STS.128 [R234+0x12000], RZ ;  /* 0x012000ffea004388 */ /* 0x0007e80000000c00 */
[----:B------:R3:W-:Y:S01]  /*2fd0*/  @P4 STS.128 [R234+0x14000], RZ ;  /* 0x014000ffea004388 */ /* 0x0007e20000000c00 */
[----:B------:R-:W-:Y:S05]  /*2fe0*/  @P4 BRA `(.L_x_102) ;  /* 0x00000000009c4947 */ /* 0x000fea0003800000 */
[----:B------:R-:W5:Y:S01]  /*2ff0*/  LDL R3, [R1+0x20] ;  /* 0x0000200001037983 */ /* 0x000f620000100800 */
[----:B------:R-:W-:-:S03]  /*3000*/  ULDC UR9, c[0x0][0x2d0] ;  /* 0x0000b40000097ab9 */ /* 0x000fc60000000800 */
[----:B------:R-:W3:Y:S01]  /*3010*/  LDL R23, [R1+0x24] ;  /* 0x0000240001177983 */ /* 0x000ee20000100800 */
[----:B------:R-:W-:Y:S01]  /*3020*/  ISETP.GE.AND P5, PT, R24, UR9, PT ;  /* 0x0000000918007c0c */ /* 0x000fe2000bfa6270 */
[----:B------:R-:W-:-:S12]  /*3030*/  IMAD.MOV.U32 R5, RZ, RZ, R12 ;  /* 0x000000ffff057224 */ /* 0x000fd800078e000c */
[----:B--2-4-:R-:W2:Y:S01]  /*3040*/  @!P5 LDC.64 R8, c[0x0][0x220] ;  /* 0x00008800ff08db82 */ /* 0x014ea20000000a00 */
[----:B------:R4:W-:Y:S01]  /*3050*/  @P5 STS.128 [R234+0x10000], RZ ;  /* 0x010000ffea005388 */ /* 0x0009e20000000c00 */
[----:B-----5:R-:W-:Y:S02]  /*3060*/  ISETP.GE.AND P3, PT, R3, UR9, PT ;  /* 0x0000000903007c0c */ /* 0x020fe4000bf66270 */
[----:B------:R-:W-:-:S05]  /*3070*/  IADD3 R3, P0, R0, 0x40, RZ ;  /* 0x0000004000037810 */ /* 0x000fca0007f1e0ff */
[----:B------:R-:W-:Y:S01]  /*3080*/  IMAD.X R4, RZ, RZ, R20, P0 ;  /* 0x000000ffff047224 */ /* 0x000fe200000e0614 */
[----:B---3--:R-:W-:-:S03]  /*3090*/  ISETP.GE.AND P0, PT, R23, UR9, PT ;  /* 0x0000000917007c0c */ /* 0x008fc6000bf06270 */
[----:B------:R-:W-:Y:S02]  /*30a0*/  IMAD R7, R4, UR20, RZ ;  /* 0x0000001404077c24 */ /* 0x000fe4000f8e02ff */
[----:B------:R-:W3:Y:S01]  /*30b0*/  @!P3 LDC.64 R10, c[0x0][0x220] ;  /* 0x00008800ff0abb82 */ /* 0x000ee20000000a00 */
[----:B------:R-:W-:-:S04]  /*30c0*/  IMAD.MOV.U32 R4, RZ, RZ, R6 ;  /* 0x000000ffff047224 */ /* 0x000fc800078e0006 */
[----:B------:R-:W-:-:S04]  /*30d0*/  IMAD.WIDE.U32 R4, R3, UR20, R4 ;  /* 0x0000001403047c25 */ /* 0x000fc8000f8e0004 */
[----:B------:R-:W-:Y:S01]  /*30e0*/  IMAD R3, R3, UR21, R7 ;  /* 0x0000001503037c24 */ /* 0x000fe2000f8e0207 */
[----:B--2---:R-:W-:-:S03]  /*30f0*/  @!P5 LEA R8, P2, R4, R8, 0x1 ;  /* 0x000000080408d211 */ /* 0x004fc600078408ff */
[----:B------:R-:W-:-:S05]  /*3100*/  IMAD.IADD R3, R5, 0x1, R3 ;  /* 0x0000000105037824 */ /* 0x000fca00078e0203 */
        /* <DEDUP_REMOVED lines=21> */
.L_x_102:
[----:B------:R-:W-:Y:S05]  /*3260*/  BSYNC B0 ;  /* 0x0000000000007941 */ /* 0x000fea0003800000 */
.L_x_101:
        /* <DEDUP_REMOVED lines=11> */
[----:B------:R-:W5:Y:S01]  /*3320*/  LDL R5, [R1+0x20] ;  /* 0x0000200001057983 */ /* 0x000f620000100800 */
[----:B------:R-:W-:-:S03]  /*3330*/  ULDC UR9, c[0x0][0x2d0] ;  /* 0x0000b40000097ab9 */ /* 0x000fc60000000800 */
[----:B------:R-:W3:Y:S01]  /*3340*/  LDL R4, [R1+0x24] ;  /* 0x0000240001047983 */ /* 0x000ee20000100800 */
[----:B------:R-:W-:-:S13]  /*3350*/  ISETP.GE.AND P5, PT, R24, UR9, PT ;  /* 0x0000000918007c0c */ /* 0x000fda000bfa6270 */
[----:B--2-4-:R-:W-:Y:S01]  /*3360*/  @!P5 IMAD.MOV.U32 R6, RZ, RZ, R242 ;  /* 0x000000ffff06d224 */ /* 0x014fe200078e00f2 */
[----:B------:R2:W-:Y:S01]  /*3370*/  @P5 STS [R234+0x6000], RZ ;  /* 0x006000ffea005388 */ /* 0x0005e20000000800 */
[----:B------:R-:W-:-:S03]  /*3380*/  @!P5 IMAD.MOV.U32 R7, RZ, RZ, R240 ;  /* 0x000000ffff07d224 */ /* 0x000fc600078e00f0 */
[----:B------:R2:W-:Y:S04]  /*3390*/  @P5 STS [R234+0x6004], RZ ;  /* 0x006004ffea005388 */ /* 0x0005e80000000800 */
[----:B------:R2:W-:Y:S04]  /*33a0*/  @P5 STS.64 [R234+0x6008], RZ ;  /* 0x006008ffea005388 */ /* 0x0005e80000000a00 */
[----:B------:R-:W-:Y:S01]  /*33b0*/  @!PT LDS RZ, [RZ] ;  /* 0x00000000fffff984 */ /* 0x000fe20000000800 */
[----:B------:R-:W-:Y:S01]  /*33c0*/  @!PT LDS RZ, [RZ] ;  /* 0x00000000fffff984 */ /* 0x000fe20000000800 */
[----:B------:R-:W-:Y:S01]  /*33d0*/  @!PT LDS RZ, [RZ] ;  /* 0x00000000fffff984 */ /* 0x000fe20000000800 */
[----:B------:R2:W-:Y:S01]  /*33e0*/  @!P5 LDGSTS.E.BYPASS.LTC128B.128 [R234+0x6000], desc[UR6][R6.64] ;  /* 0x0600000006eadfae */ /* 0x0005e2000b901d46 */
[----:B-----5:R-:W-:Y:S02]  /*33f0*/  ISETP.GE.AND P3, PT, R5, UR9, PT ;  /* 0x0000000905007c0c */ /* 0x020fe4000bf66270 */
[----:B---3--:R-:W-:-:S11]  /*3400*/  ISETP.GE.AND P2, PT, R4, UR9, PT ;  /* 0x0000000904007c0c */ /* 0x008fd6000bf46270 */
        /* <DEDUP_REMOVED lines=9> */
[----:B--2---:R-:W-:Y:S02]  /*34a0*/  MOV R4, R242 ;  /* 0x000000f200047202 */ /* 0x004fe40000000f00 */
[----:B------:R-:W-:-:S05]  /*34b0*/  MOV R5, R240 ;  /* 0x000000f000057202 */ /* 0x000fca0000000f00 */
[----:B------:R-:W-:Y:S01]  /*34c0*/  @!PT LDS RZ, [RZ] ;  /* 0x00000000fffff984 */ /* 0x000fe20000000800 */
[----:B------:R-:W-:Y:S01]  /*34d0*/  @!PT LDS RZ, [RZ] ;  /* 0x00000000fffff984 */ /* 0x000fe20000000800 */
[----:B------:R-:W-:Y:S01]  /*34e0*/  @!PT LDS RZ, [RZ] ;  /* 0x00000000fffff984 */ /* 0x000fe20000000800 */
[----:B------:R2:W-:Y:S02]  /*34f0*/  LDGSTS.E.BYPASS.LTC128B.128 [R234+0x8000], desc[UR6][R4.64+0x80] ;  /* 0x0800008004ea7fae */ /* 0x0005e4000b901d46 */
.L_x_104:
[----:B------:R-:W-:Y:S05]  /*3500*/  BSYNC B0 ;  /* 0x0000000000007941 */ /* 0x000fea0003800000 */
.L_x_103:
        /* <DEDUP_REMOVED lines=16> */
.L_x_106:
[----:B--2---:R-:W2:Y:S01]  /*3610*/  LDL R4, [R1+0x20] ;  /* 0x0000200001047983 */ /* 0x004ea20000100800 */
[----:B------:R-:W-:-:S03]  /*3620*/  ULDC UR9, c[0x0][0x2d0] ;  /* 0x0000b40000097ab9 */ /* 0x000fc60000000800 */
[----:B------:R-:W5:Y:S01]  /*3630*/  LDL R3, [R1+0x24] ;  /* 0x0000240001037983 */ /* 0x000f620000100800 */
[----:B------:R-:W-:-:S13]  /*3640*/  ISETP.GE.AND P5, PT, R24, UR9, PT ;  /* 0x0000000918007c0c */ /* 0x000fda000bfa6270 */
[----:B----4-:R-:W-:Y:S01]  /*3650*/  @!P5 IMAD.MOV.U32 R6, RZ, RZ, R241 ;  /* 0x000000ffff06d224 */ /* 0x010fe200078e00f1 */
        /* <DEDUP_REMOVED lines=9> */
[----:B--2---:R-:W-:-:S02]  /*36f0*/  ISETP.GE.AND P3, PT, R4, UR9, PT ;  /* 0x0000000904007c0c */ /* 0x004fc4000bf66270 */
[----:B-----5:R-:W-:-:S11]  /*3700*/  ISETP.GE.AND P2, PT, R3, UR9, PT ;  /* 0x0000000903007c0c */ /* 0x020fd6000bf46270 */
        /* <DEDUP_REMOVED lines=15> */
[----:B----4-:R-:W-:Y:S02]  /*3800*/  MOV R4, R241 ;  /* 0x000000f100047202 */ /* 0x010fe40000000f00 */
[----:B------:R-:W-:-:S05]  /*3810*/  MOV R5, R239 ;  /* 0x000000ef00057202 */ /* 0x000fca0000000f00 */
[----:B------:R-:W-:Y:S01]  /*3820*/  @!PT LDS RZ, [RZ] ;  /* 0x00000000fffff984 */ /* 0x000fe20000000800 */
[----:B------:R-:W-:Y:S01]  /*3830*/  @!PT LDS RZ, [RZ] ;  /* 0x00000000fffff984 */ /* 0x000fe20000000800 */
[----:B------:R-:W-:Y:S01]  /*3840*/  @!PT LDS RZ, [RZ] ;  /* 0x00000000fffff984 */ /* 0x000fe20000000800 */
[----:B------:R2:W-:Y:S02]  /*3850*/  LDGSTS.E.BYPASS.LTC128B.128 [R232+0x2000], desc[UR6][R4.64+0x80] ;  /* 0x0200008004e87fae */ /* 0x0005e4000b901d46 */
.L_x_107:
[----:B------:R-:W-:Y:S05]  /*3860*/  BSYNC B0 ;  /* 0x0000000000007941 */ /* 0x000fea0003800000 */
.L_x_105:
[----:B--2-4-:R-:W-:Y:S01]  /*3870*/  LEA.HI R6, R18, R17, RZ, 0x1 ;  /* 0x0000001112067211 */ /* 0x014fe200078f08ff */
[----:B------:R-:W-:Y:S01]  /*3880*/  UIMAD UR9, UR30, UR22, URZ ;  /* 0x000000161e0972a4 */ /* 0x000fe2000f8e023f */
[----:B------:R-:W-:Y:S01]  /*3890*/  SHF.R.S32.HI R3, RZ, 0x1f, R15 ;  /* 0x0000001fff037819 */ /* 0x000fe2000001140f */
[----:B------:R-:W-:Y:S01]  /*38a0*/  IMAD.U32 R4, RZ, RZ, UR22 ;  /* 0x00000016ff047e24 */ /* 0x000fe2000f8e00ff */
[----:B------:R-:W-:Y:S01]  /*38b0*/  LOP3.LUT R6, R6, 0xfffffffe, RZ, 0xc0, !PT ;  /* 0xfffffffe06067812 */ /* 0x000fe200078ec0ff */
[----:B------:R-:W-:Y:S01]  /*38c0*/  UIMAD UR9, UR36, UR23, UR9 ;  /* 0x00000017240972a4 */ /* 0x000fe2000f8e0209 */
[----:B------:R-:W-:Y:S01]  /*38d0*/  LEA.HI R3, R3, R15, RZ, 0x2 ;  /* 0x0000000f03037211 */ /* 0x000fe200078f10ff */
[----:B------:R-:W-:Y:S01]  /*38e0*/  IMAD.WIDE.U32 R4, R4, UR36, R24 ;  /* 0x0000002404047c25 */ /* 0x000fe2000f8e0018 */
[----:B------:R2:W-:Y:S01]  /*38f0*/  @P1 STS [R234+0x9000], RZ ;  /* 0x009000ffea001388 */ /* 0x0005e20000000800 */
[----:B------:R-:W-:Y:S01]  /*3900*/  ULDC.64 UR16, c[0x0][0x260] ;  /* 0x0000980000107ab9 */ /* 0x000fe20000000a00 */
[----:B------:R-:W-:Y:S01]  /*3910*/  SHF.R.S32.HI R3, RZ, 0x2, R3 ;  /* 0x00000002ff037819 */ /* 0x000fe20000011403 */
[----:B------:R-:W-:Y:S01]  /*3920*/  IMAD.IADD R7, R17, 0x1, -R6 ;  /* 0x0000000111077824 */ /* 0x000fe200078e0a06 */
[----:B------:R2:W-:Y:S01]  /*3930*/  @P1 STS [R234+0x9004], RZ ;  /* 0x009004ffea001388 */ /* 0x0005e20000000800 */
[----:B------:R-:W-:Y:S01]  /*3940*/  IMAD.U32 R8, RZ, RZ, UR9 ;  /* 0x00000009ff087e24 */ /* 0x000fe2000f8e00ff */
[----:B------:R-:W-:Y:S01]  /*3950*/  IADD3 R6, P2, R4, UR28, RZ ;  /* 0x0000001c04067c10 */ /* 0x000fe2000ff5e0ff */
[----:B------:R-:W-:Y:S01]  /*3960*/  IMAD R3, R7, 0x10, R3 ;  /* 0x0000001007037824 */ /* 0x000fe200078e0203 */
[----:B------:R2:W-:Y:S01]  /*3970*/  @P1 STS.64 [R234+0x9008], RZ ;  /* 0x009008ffea001388 */ /* 0x0005e20000000a00 */
[----:B------:R-:W-:Y:S01]  /*3980*/  IMAD R4, R16, UR16, RZ ;  /* 0x0000001010047c24 */ /* 0x000fe2000f8e02ff */
[----:B------:R-:W-:Y:S01]  /*3990*/  IADD3.X R7, R5, UR29, R8, P2, !PT ;  /* 0x0000001d05077c10 */ /* 0x000fe200097fe408 */
[----:B------:R-:W-:Y:S01]  /*39a0*/  VIADD R5, R3, 0x8 ;  /* 0x0000000803057836 */ /* 0x000fe20000000000 */
[----:B------:R2:W-:Y:S01]  /*39b0*/  @P1 STS.128 [R234+0xb000], RZ ;  /* 0x00b000ffea001388 */ /* 0x0005e20000000c00 */
[----:B------:R-:W-:Y:S01]  /*39c0*/  IMAD R14, R13, UR17, R4 ;  /* 0x000000110d0e7c24 */ /* 0x000fe2000f8e0204 */
[----:B------:R-:W-:Y:S01]  /*39d0*/  BSSY B0, `(.L_x_108) ;  /* 0x0000034000007945 */ /* 0x000fe20003800000 */
[----:B------:R-:W-:Y:S01]  /*39e0*/  VIADD R4, R3, 0x20 ;  /* 0x0000002003047836 */ /* 0x000fe20000000000 */
[----:B------:R2:W-:Y:S01]  /*39f0*/  @P1 STS.128 [R234+0xd000], RZ ;  /* 0x00d000ffea001388 */ /* 0x0005e20000000c00 */
[----:B------:R-:W-:Y:S01]  /*3a00*/  ISETP.GE.AND P2, PT, R5, UR5, PT ;  /* 0x0000000505007c0c */ /* 0x000fe2000bf46270 */
[----:B------:R-:W-:-:S02]  /*3a10*/  VIADD R9, R3, 0x28 ;  /* 0x0000002803097836 */ /* 0x000fc40000000000 */
[----:B------:R-:W-:Y:S01]  /*3a20*/  IMAD.WIDE.U32 R6, R13, UR16, R6 ;  /* 0x000000100d067c25 */ /* 0x000fe2000f8e0006 */
[----:B------:R-:W-:Y:S02]  /*3a30*/  P2R R16, PR, RZ, 0x4 ;  /* 0x00000004ff107803 */ /* 0x000fe40000000000 */
[----:B------:R-:W-:Y:S01]  /*3a40*/  ISETP.GE.AND P2, PT, R3, UR5, PT ;  /* 0x0000000503007c0c */ /* 0x000fe2000bf46270 */
[----:B------:R-:W-:Y:S01]  /*3a50*/  IMAD.IADD R14, R7, 0x1, R14 ;  /* 0x00000001070e7824 */ /* 0x000fe200078e020e */
[----:B------:R-:W-:Y:S02]  /*3a60*/  ISETP.GE.AND P6, PT, R4, UR5, PT ;  /* 0x0000000504007c0c */ /* 0x000fe4000bfc6270 */
[----:B------:R-:W-:Y:S02]  /*3a70*/  ISETP.GE.AND P5, PT, R9, UR5, PT ;  /* 0x0000000509007c0c */ /* 0x000fe4000bfa6270 */
[----:B------:R-:W-:Y:S01]  /*3a80*/  P2R R15, PR, RZ, 0x4 ;  /* 0x00000004ff0f7803 */ /* 0x000fe20000000000 */
[----:B------:R-:W-:Y:S10]  /*3a90*/  @P1 BRA `(.L_x_109) ;  /* 0x00000000009c1947 */ /* 0x000ff40003800000 */
[----:B------:R-:W4:Y:S01]  /*3aa0*/  LDL R10, [R1+0x20] ;  /* 0x00002000010a7983 */ /* 0x000f220000100800 */
[----:B------:R-:W-:-:S03]  /*3ab0*/  ULDC UR5, c[0x0][0x2d0] ;  /* 0x0000b40000057ab9 */ /* 0x000fc60000000800 */
[----:B------:R-:W5:Y:S01]  /*3ac0*/  LDL R23, [R1+0x24] ;  /* 0x0000240001177983 */ /* 0x000f620000100800 */
        /* <DEDUP_REMOVED lines=17> */
[----:B----4-:R-:W-:-:S13]  /*3be0*/  ISETP.GE.AND P2, PT, R10, UR5, PT ;  /* 0x000000050a007c0c */ /* 0x010fda000bf46270 */
[----:B------:R-:W4:Y:S01]  /*3bf0*/  @!P2 LDC.64 R10, c[0x0][0x218] ;  /* 0x00008600ff0aab82 */ /* 0x000f220000000a00 */
[----:B------:R1:W-:Y:S01]  /*3c00*/  @P2 STS.128 [R234+0xb000], RZ ;  /* 0x00b000ffea002388 */ /* 0x0003e20000000c00 */
[----:B----4-:R-:W-:-:S04]  /*3c10*/  @!P2 LEA R10, P1, R4, R10, 0x1 ;  /* 0x0000000a040aa211 */ /* 0x010fc800078208ff */
[----:B------:R-:W-:Y:S02]  /*3c20*/  @!P2 LEA.HI.X R11, R4, R11, R8, 0x1, P1 ;  /* 0x0000000b040ba211 */ /* 0x000fe400008f0c08 */
[----:B-----5:R-:W-:-:S03]  /*3c30*/  ISETP.GE.AND P1, PT, R23, UR5, PT ;  /* 0x0000000517007c0c */ /* 0x020fc6000bf26270 */
        /* <DEDUP_REMOVED lines=13> */
.L_x_109:
[----:B------:R-:W-:Y:S05]  /*3d10*/  BSYNC B0 ;  /* 0x0000000000007941 */ /* 0x000fea0003800000 */
.L_x_108:
[----:B------:R1:W-:Y:S01]  /*3d20*/  @P4 STS.128 [R234+0xa000], RZ ;  /* 0x00a000ffea004388 */ /* 0x0003e20000000c00 */
[----:B------:R-:W-:Y:S03]  /*3d30*/  BSSY B0, `(.L_x_110) ;  /* 0x000002a000007945 */ /* 0x000fe60003800000 */
[----:B------:R1:W-:Y:S04]  /*3d40*/  @P4 STS.128 [R234+0xc000], RZ ;  /* 0x00c000ffea004388 */ /* 0x0003e80000000c00 */
[----:B------:R1:W-:Y:S01]  /*3d50*/  @P4 STS.128 [R234+0xe000], RZ ;  /* 0x00e000ffea004388 */ /* 0x0003e20000000c00 */
[----:B------:R-:W-:Y:S05]  /*3d60*/  @P4 BRA `(.L_x_111) ;  /* 0x0000000000984947 */ /* 0x000fea0003800000 */
[----:B-1----:R-:W5:Y:S01]  /*3d70*/  LDL R12, [R1+0x20] ;  /* 0x00002000010c7983 */ /* 0x002f620000100800 */
[----:B------:R-:W-:-:S03]  /*3d80*/  ULDC UR5, c[0x0][0x2d0] ;  /* 0x0000b40000057ab9 */ /* 0x000fc60000000800 */
[----:B------:R-:W2:Y:S01]  /*3d90*/  LDL R8, [R1+0x24] ;  /* 0x0000240001087983 */ /* 0x000ea20000100800 */
[----:B------:R-:W-:Y:S01]  /*3da0*/  ISETP.GE.AND P1, PT, R24, UR5, PT ;  /* 0x0000000518007c0c */ /* 0x000fe2000bf26270 */
[----:B------:R-:W-:Y:S01]  /*3db0*/  IMAD.MOV.U32 R7, RZ, RZ, R14 ;  /* 0x000000ffff077224 */ /* 0x000fe200078e000e */
[----:B------:R-:W-:-:S05]  /*3dc0*/  IADD3 R0, P2, R0, 0x40, RZ ;  /* 0x0000004000007810 */ /* 0x000fca0007f5e0ff */
[----:B------:R-:W-:Y:S02]  /*3dd0*/  IMAD.X R4, RZ, RZ, R20, P2 ;  /* 0x000000ffff047224 */ /* 0x000fe400010e0614 */
[----:B------:R-:W-:-:S04]  /*3de0*/  IMAD.WIDE.U32 R6, R0, UR22, R6 ;  /* 0x0000001600067c25 */ /* 0x000fc8000f8e0006 */
[----:B----4-:R-:W1:Y:S01]  /*3df0*/  @!P1 LDC.64 R10, c[0x0][0x218] ;  /* 0x00008600ff0a9b82 */ /* 0x010e620000000a00 */
        /* <DEDUP_REMOVED lines=15> */
[----:B--2---:R-:W-:-:S03]  /*3ef0*/  ISETP.GE.AND P1, PT, R8, UR5, PT ;  /* 0x0000000508007c0c */ /* 0x004fc6000bf26270 */
[----:B------:R-:W-:Y:S01]  /*3f00*/  @!PT LDS RZ, [RZ] ;  /* 0x00000000fffff984 */ /* 0x000fe20000000800 */
[----:B------:R-:W-:Y:S01]  /*3f10*/  @!PT LDS RZ, [RZ] ;  /* 0x00000000fffff984 */ /* 0x000fe20000000800 */
[----:B------:R-:W-:Y:S01]  /*3f20*/  @!PT LDS RZ, [RZ] ;  /* 0x00000000fffff984 */ /* 0x000fe20000000800 */
[----:B------:R4:W-:Y:S10]  /*3f30*/  @!P2 LDGSTS.E.BYPASS.LTC128B.128 [R234+0xc000], desc[UR6][R4.64+0x40] ;  /* 0x0c00004004eaafae */ /* 0x0009f4000b901d46 */
        /* <DEDUP_REMOVED lines=9> */
.L_x_111:
[----:B------:R-:W-:Y:S05]  /*3fd0*/  BSYNC B0 ;  /* 0x0000000000007941 */ /* 0x000fea0003800000 */
.L_x_110:
[----:B------:R-:W0:Y:S01]  /*3fe0*/  LDGDEPBAR ;  /* 0x00000000000079af */ /* 0x000e220000000000 */
[----:B------:R-:W-:Y:S01]  /*3ff0*/  ULDC.64 UR20, c[0x0][0x3c8] ;  /* 0x0000f20000147ab9 */ /* 0x000fe20000000a00 */
[----:B------:R-:W-:Y:S01]  /*4000*/  SHF.R.S32.HI R0, RZ, 0x1f, R3 ;  /* 0x0000001fff007819 */ /* 0x000fe20000011403 */
[----:B-1--4-:R-:W-:Y:S01]  /*4010*/  IMAD.SHL.U32 R4, R3, 0x4, RZ ;  /* 0x0000000403047824 */ /* 0x012fe200078e00ff */
[----:B------:R-:W-:Y:S01]  /*4020*/  UISETP.NE.U32.AND UP1, UPT, UR20, URZ, UPT ;  /* 0x0000003f1400728c */ /* 0x000fe2000bf25070 */
[----:B------:R-:W-:Y:S01]  /*4030*/  ISETP.NE.AND P4, PT, R15, RZ, PT ;  /* 0x000000ff0f00720c */ /* 0x000fe20003f85270 */
[----:B------:R-:W-:Y:S01]  /*4040*/  IMAD.MOV.U32 R10, RZ, RZ, 0x7f800000 ;  /* 0x7f800000ff0a7424 */ /* 0x000fe200078e00ff */
[----:B------:R-:W-:Y:S01]  /*4050*/  ISETP.NE.AND P3, PT, R16, RZ, PT ;  /* 0x000000ff1000720c */ /* 0x000fe20003f65270 */
[----:B------:R-:W-:Y:S01]  /*4060*/  UISETP.NE.AND.EX UP1, UPT, UR21, URZ, UPT, UP1 ;  /* 0x0000003f1500728c */ /* 0x000fe2000bf25310 */
[----:B------:R-:W-:Y:S01]  /*4070*/  SHF.L.U64.HI R8, R3, 0x2, R0 ;  /* 0x0000000203087819 */ /* 0x000fe20000010200 */
[----:B------:R1:W-:Y:S01]  /*4080*/  STL [R1+0x38], R4 ;  /* 0x0000380401007387 */ /* 0x0003e20000100800 */
[----:B------:R-:W-:Y:S01]  /*4090*/  SHF.R.S32.HI R0, RZ, 0x1f, R9 ;  /* 0x0000001fff007819 */ /* 0x000fe20000011409 */
[----:B------:R-:W-:Y:S01]  /*40a0*/  USHF.R.S32.HI UR9, URZ, 0x1f, UR59 ;  /* 0x0000001f3f097899 */ /* 0x000fe2000801143b */
[----:B------:R-:W-:Y:S01]  /*40b0*/  @!P5 LEA R6, P1, R9, UR13, 0x2 ;  /* 0x0000000d0906dc11 */ /* 0x000fe2000f8210ff */
[----:B------:R4:W-:Y:S01]  /*40c0*/  STL [R1+0x34], R8 ;  /* 0x0000340801007387 */ /* 0x0009e20000100800 */
[----:B------:R-:W-:-:S02]  /*40d0*/  USHF.R.S32.HI UR5, URZ, 0x1f, UR49 ;  /* 0x0000001f3f057899 */ /* 0x000fc40008011431 */
[----:B------:R-:W-:Y:S01]  /*40e0*/  @!P5 LEA.HI.X R7, R9, UR12, R0, 0x2, P1 ;  /* 0x0000000c0907dc11 */ /* 0x000fe200088f1400 */
[----:B------:R-:W-:Y:S01]  /*40f0*/  IMAD.MOV.U32 R0, RZ, RZ, 0x7f800000 ;  /* 0x7f800000ff007424 */ /* 0x000fe200078e00ff */
[----:B------:R-:W-:Y:S01]  /*4100*/  @UP1 ULDC.64 UR22, c[0x0][0x3d0] ;  /* 0x0000f40000161ab9 */ /* 0x000fe20000000a00 */
[----:B------:R-:W-:Y:S01]  /*4110*/  IMAD.MOV.U32 R9, RZ, RZ, 0x7f800000 ;  /* 0x7f800000ff097424 */ /* 0x000fe200078e00ff */
[----:B------:R-:W-:Y:S01]  /*4120*/  @UP1 UIMAD UR5, UR5, UR22, URZ ;  /* 0x00000016050512a4 */ /* 0x000fe2000f8e023f */
[----:B------:R-:W-:Y:S01]  /*4130*/  PLOP3.LUT P1, PT, PT, PT, UP1, 0x80, 0x0 ;  /* 0x000000000000781c */ /* 0x000fe20003f2f018 */
[----:B------:R-:W-:Y:S01]  /*4140*/  @UP1 UMOV UR16, UR59 ;  /* 0x0000003b00101c82 */ /* 0x000fe20008000000 */
[----:B------:R-:W5:Y:S01]  /*4150*/  @!P5 LDG.E R0, desc[UR6][R6.64] ;  /* 0x000000060600d981 */ /* 0x000f62000c1e1900 */
[----:B------:R-:W-:-:S04]  /*4160*/  DEPBAR.LE SB0, 0x1 ;  /* 0x000080400000791a */ /* 0x000fc80000000000 */
[----:B------:R-:W-:Y:S01]  /*4170*/  @UP1 UMOV UR17, UR9 ;  /* 0x0000000900111c82 */ /* 0x000fe20008000000 */
[----:B------:R-:W-:Y:S02]  /*4180*/  @UP1 UIMAD UR5, UR49, UR23, UR5 ;  /* 0x00000017310512a4 */ /* 0x000fe4000f8e0205 */
[----:B------:R-:W-:Y:S01]  /*4190*/  @UP1 UIMAD.WIDE.U32 UR16, UR49, UR22, UR16 ;  /* 0x00000016311012a5 */ /* 0x000fe2000f8e0010 */
[----:B------:R-:W-:Y:S01]  /*41a0*/  IMAD.SHL.U32 R233, R21, 0x2, RZ ;  /* 0x0000000215e97824 */ /* 0x000fe200078e00ff */
[----:B------:R-:W-:Y:S02]  /*41b0*/  CS2R R126, SRZ ;  /* 0x00000000007e7805 */ /* 0x000fe4000001ff00 */
[----:B-1----:R-:W-:Y:S01]  /*41c0*/  IADD3 R4, P2, R4, UR13, RZ ;  /* 0x0000000d04047c10 */ /* 0x002fe2000ff5e0ff */
[----:B------:R-:W-:Y:S02]  /*41d0*/  @UP1 ULEA UR20, UP0, UR16, UR20, 0x2 ;  /* 0x0000001410141291 */ /* 0x000fe4000f80103f */
[----:B------:R-:W-:Y:S01]  /*41e0*/  @UP1 UIADD3 UR5, UR17, UR5, URZ ;  /* 0x0000000511051290 */ /* 0x000fe2000fffe03f */
[----:B------:R-:W-:Y:S01]  /*41f0*/  IADD3.X R5, R8, UR12, RZ, P2, !PT ;  /* 0x0000000c08057c10 */ /* 0x000fe200097fe4ff */
[----:B----4-:R-:W-:Y:S01]  /*4200*/  IMAD.MOV.U32 R8, RZ, RZ, 0x7f800000 ;  /* 0x7f800000ff087424 */ /* 0x010fe200078e00ff */
[----:B------:R-:W-:Y:S01]  /*4210*/  CS2R R124, SRZ ;  /* 0x00000000007c7805 */ /* 0x000fe2000001ff00 */
[----:B------:R-:W-:-:S02]  /*4220*/  @UP1 ULEA.HI.X UR21, UR16, UR21, UR5, 0x2, UP0 ;  /* 0x0000001510151291 */ /* 0x000fc400080f1405 */
[----:B------:R-:W4:Y:S01]  /*4230*/  @!P4 LDG.E R10, desc[UR6][R4.64] ;  /* 0x00000006040ac981 */ /* 0x000f22000c1e1900 */
[----:B------:R-:W-:Y:S01]  /*4240*/  @UP1 ULDC UR5, c[0x0][0x2e8] ;  /* 0x0000ba0000051ab9 */ /* 0x000fe20000000800 */
[----:B------:R-:W-:Y:S01]  /*4250*/  IMAD.MOV.U32 R245, RZ, RZ, R232 ;  /* 0x000000fffff57224 */ /* 0x000fe200078e00e8 */
[----:B------:R-:W-:Y:S01]  /*4260*/  CS2R R130, SRZ ;  /* 0x0000000000827805 */ /* 0x000fe2000001ff00 */
[----:B------:R-:W2:Y:S01]  /*4270*/  @!P3 LDG.E R9, desc[UR6][R4.64+0x20] ;  /* 0x000020060409b981 */ /* 0x000ea2000c1e1900 */
[----:B------:R-:W-:Y:S02]  /*4280*/  CS2R R128, SRZ ;  /* 0x0000000000807805 */ /* 0x000fe4000001ff00 */
[----:B------:R-:W-:Y:S02]  /*4290*/  CS2R R122, SRZ ;  /* 0x00000000007a7805 */ /* 0x000fe4000001ff00 */
[----:B------:R-:W-:Y:S01]  /*42a0*/  CS2R R120, SRZ ;  /* 0x0000000000787805 */ /* 0x000fe2000001ff00 */
[----:B------:R1:W3:Y:S01]  /*42b0*/  @!P6 LDG.E R8, desc[UR6][R4.64+0x80] ;  /* 0x000080060408e981 */ /* 0x0002e2000c1e1900 */
[----:B------:R-:W-:-:S02]  /*42c0*/  CS2R R118, SRZ ;  /* 0x0000000000767805 */ /* 0x000fc4000001ff00 */
[----:B------:R-:W-:Y:S02]  /*42d0*/  CS2R R116, SRZ ;  /* 0x0000000000747805 */ /* 0x000fe4000001ff00 */
[----:B------:R-:W-:Y:S01]  /*42e0*/  CS2R R110, SRZ ;  /* 0x00000000006e7805 */ /* 0x000fe2000001ff00 */
[----:B------:R-:W-:Y:S01]  /*42f0*/  BAR.SYNC.DEFER_BLOCKING 0x0 ;  /* 0x0000000000007b1d */ /* 0x000fe20000010000 */
        /* <DEDUP_REMOVED lines=19> */
[----:B------:R-:W-:Y:S01]  /*4430*/  CS2R R74, SRZ ;  /* 0x00000000004a7805 */ /* 0x000fe2000001ff00 */
[----:B-1----:R-:W-:Y:S01]  /*4440*/  IMAD.U32 R5, RZ, RZ, UR21 ;  /* 0x00000015ff057e24 */ /* 0x002fe2000f8e00ff */
[----:B------:R-:W-:Y:S01]  /*4450*/  CS2R R72, SRZ ;  /* 0x0000000000487805 */ /* 0x000fe2000001ff00 */
[----:B------:R-:W-:Y:S01]  /*4460*/  IMAD.U32 R4, RZ, RZ, UR20 ;  /* 0x00000014ff047e24 */ /* 0x000fe2000f8e00ff */
[----:B------:R-:W1:Y:S01]  /*4470*/  LDSM.16.M88.4 R172, [R221+0xf000] ;  /* 0x00f00000ddac783b */ /* 0x000e620000000200 */
[----:B------:R-:W-:-:S02]  /*4480*/  CS2R R70, SRZ ;  /* 0x0000000000467805 */ /* 0x000fc4000001ff00 */
[----:B------:R-:W-:Y:S02]  /*4490*/  CS2R R68, SRZ ;  /* 0x0000000000447805 */ /* 0x000fe4000001ff00 */
[----:B------:R-:W-:Y:S01]  /*44a0*/  CS2R R62, SRZ ;  /* 0x00000000003e7805 */ /* 0x000fe2000001ff00 */
[----:B------:R1:W4:Y:S01]  /*44b0*/  @P1 LDG.E R5, desc[UR6][R4.64] ;  /* 0x0000000604051981 */ /* 0x000322000c1e1900 */
[----:B------:R-:W-:Y:S01]  /*44c0*/  IMAD.U32 R6, RZ, RZ, UR37 ;  /* 0x00000025ff067e24 */ /* 0x000fe2000f8e00ff */
[----:B------:R-:W-:Y:S01]  /*44d0*/  CS2R R60, SRZ ;  /* 0x00000000003c7805 */ /* 0x000fe2000001ff00 */
[----:B------:R-:W-:Y:S01]  /*44e0*/  VIADD R3, R3, 0x1 ;  /* 0x0000000103037836 */ /* 0x000fe20000000000 */
[----:B------:R-:W2:Y:S01]  /*44f0*/  LDSM.16.M88.4 R176, [R221+0xf400] ;  /* 0x00f40000ddb0783b */ /* 0x000ea20000000200 */
[----:B------:R-:W-:Y:S02]  /*4500*/  CS2R R66, SRZ ;  /* 0x0000000000427805 */ /* 0x000fe4000001ff00 */
[----:B------:R-:W-:-:S02]  /*4510*/  CS2R R64, SRZ ;  /* 0x0000000000407805 */ /* 0x000fc4000001ff00 */
[----:B------:R-:W-:Y:S02]  /*4520*/  CS2R R58, SRZ ;  /* 0x00000000003a7805 */ /* 0x000fe4000001ff00 */
[----:B------:R-:W-:Y:S01]  /*4530*/  IADD3 R3, R3, UR10, -R6 ;  /* 0x0000000a03037c10 */ /* 0x000fe2000fffe806 */
[----:B------:R-:W2:Y:S01]  /*4540*/  LDSM.16.M88.4 R180, [R222+0xf000] ;  /* 0x00f00000deb4783b */ /* 0x000ea20000000200 */
[----:B------:R-:W-:Y:S02]  /*4550*/  CS2R R56, SRZ ;  /* 0x0000000000387805 */ /* 0x000fe4000001ff00 */
[----:B------:R-:W-:Y:S02]  /*4560*/  CS2R R54, SRZ ;  /* 0x0000000000367805 */ /* 0x000fe4000001ff00 */
[----:B------:R-:W-:Y:S01]  /*4570*/  CS2R R52, SRZ ;  /* 0x0000000000347805 */ /* 0x000fe2000001ff00 */
[----:B------:R-:W2:Y:S01]  /*4580*/  LDSM.16.M88.4 R184, [R222+0xf400] ;  /* 0x00f40000deb8783b */ /* 0x000ea20000000200 */
[----:B------:R-:W-:-:S02]  /*4590*/  CS2R R46, SRZ ;  /* 0x00000000002e7805 */ /* 0x000fc4000001ff00 */
[----:B------:R-:W-:Y:S02]  /*45a0*/  CS2R R44, SRZ ;  /* 0x00000000002c7805 */ /* 0x000fe4000001ff00 */
[----:B------:R-:W-:Y:S01]  /*45b0*/  CS2R R50, SRZ ;  /* 0x0000000000327805 */ /* 0x000fe2000001ff00 */
[----:B------:R-:W2:Y:S01]  /*45c0*/  LDSM.16.M88.4 R188, [R221+0x11000] ;  /* 0x01100000ddbc783b */ /* 0x000ea20000000200 */
[----:B------:R-:W-:Y:S02]  /*45d0*/  CS2R R48, SRZ ;  /* 0x0000000000307805 */ /* 0x000fe4000001ff00 */
[----:B------:R-:W-:Y:S02]  /*45e0*/  CS2R R42, SRZ ;  /* 0x00000000002a7805 */ /* 0x000fe4000001ff00 */
[----:B------:R-:W-:Y:S01]  /*45f0*/  CS2R R40, SRZ ;  /* 0x0000000000287805 */ /* 0x000fe2000001ff00 */
[----:B------:R-:W2:Y:S01]  /*4600*/  LDSM.16.M88.4 R192, [R221+0x11400] ;  /* 0x01140000ddc0783b */ /* 0x000ea20000000200 */
[----:B------:R-:W-:-:S02]  /*4610*/  CS2R R38, SRZ ;  /* 0x0000000000267805 */ /* 0x000fc4000001ff00 */
[----:B------:R-:W-:Y:S01]  /*4620*/  CS2R R36, SRZ ;  /* 0x0000000000247805 */ /* 0x000fe2000001ff00 */
[----:B------:R-:W-:Y:S01]  /*4630*/  UIMAD UR35, UR31, 0x18, URZ ;  /* 0x000000181f2378a4 */ /* 0x000fe2000f8e023f */
[----:B-1----:R-:W4:Y:S01]  /*4640*/  @P1 MUFU.RCP R4, UR5 ;  /* 0x0000000500041d08 */ /* 0x002f220008001000 */
[----:B------:R-:W1:Y:S01]  /*4650*/  LDSM.16.M88.4 R196, [R222+0x11000] ;  /* 0x01100000dec4783b */ /* 0x000e620000000200 */
[----:B------:R-:W-:Y:S02]  /*4660*/  USHF.L.U32 UR34, UR31, 0x5, URZ ;  /* 0x000000051f227899 */ /* 0x000fe4000800063f */
[----:B------:R-:W-:Y:S01]  /*4670*/  UIMAD UR33, UR31, 0x28, URZ ;  /* 0x000000281f2178a4 */ /* 0x000fe2000f8e023f */
[----:B------:R-:W1:Y:S01]  /*4680*/  LDSM.16.M88.4 R200, [R222+0x11400] ;  /* 0x01140000dec8783b */ /* 0x000e620000000200 */
[----:B------:R-:W-:Y:S01]  /*4690*/  UIMAD UR32, UR31, 0x30, URZ ;  /* 0x000000301f2078a4 */ /* 0x000fe2000f8e023f */
[----:B------:R-:W-:Y:S02]  /*46a0*/  ULDC UR38, c[0x0][0x2d0] ;  /* 0x0000b40000267ab9 */ /* 0x000fe40000000800 */
[----:B------:R-:W1:Y:S01]  /*46b0*/  LDSM.16.M88.4 R204, [R221+0x13000] ;  /* 0x01300000ddcc783b */ /* 0x000e620000000200 */
[----:B------:R-:W-:-:S03]  /*46c0*/  ULDC UR11, c[0x0][0x2ec] ;  /* 0x0000bb00000b7ab9 */ /* 0x000fc60000000800 */
[----:B------:R-:W1:Y:S04]  /*46d0*/  LDSM.16.M88.4 R208, [R221+0x13400] ;  /* 0x01340000ddd0783b */ /* 0x000e680000000200 */
[----:B------:R-:W1:Y:S04]  /*46e0*/  LDSM.16.M88.4 R212, [R222+0x13000] ;  /* 0x01300000ded4783b */ /* 0x000e680000000200 */
[----:B------:R-:W1:Y:S01]  /*46f0*/  LDSM.16.M88.4 R216, [R222+0x13400] ;  /* 0x01340000ded8783b */ /* 0x000e620000000200 */
[----:B------:R-:W-:Y:S02]  /*4700*/  USHF.L.U32 UR17, UR31, 0x4, URZ ;  /* 0x000000041f117899 */ /* 0x000fe4000800063f */
[----:B------:R-:W-:-:S02]  /*4710*/  USHF.L.U32 UR16, UR31, 0x3, URZ ;  /* 0x000000031f107899 */ /* 0x000fc4000800063f */
[----:B------:R-:W-:Y:S02]  /*4720*/  UIADD3 UR28, UR17, 0x20, URZ ;  /* 0x00000020111c7890 */ /* 0x000fe4000fffe03f */
[----:B------:R-:W-:Y:S02]  /*4730*/  UIADD3 UR23, UR17, 0x40, URZ ;  /* 0x0000004011177890 */ /* 0x000fe4000fffe03f */
[----:B------:R-:W-:Y:S02]  /*4740*/  UIADD3 UR27, UR16, UR28, URZ ;  /* 0x0000001c101b7290 */ /* 0x000fe4000fffe03f */
[----:B------:R-:W-:Y:S02]  /*4750*/  UIADD3 UR22, UR16, UR23, URZ ;  /* 0x0000001710167290 */ /* 0x000fe4000fffe03f */
[----:B------:R-:W-:Y:S02]  /*4760*/  UIADD3 UR26, UR16, UR27, URZ ;  /* 0x0000001b101a7290 */ /* 0x000fe4000fffe03f */
[----:B------:R-:W-:-:S02]  /*4770*/  UIADD3 UR21, UR16, UR22, URZ ;  /* 0x0000001610157290 */ /* 0x000fc4000fffe03f */
[----:B------:R-:W-:Y:S02]  /*4780*/  UIADD3 UR25, UR16, UR26, URZ ;  /* 0x0000001a10197290 */ /* 0x000fe4000fffe03f */
[----:B------:R-:W-:Y:S02]  /*4790*/  UIADD3 UR20, UR16, UR21, URZ ;  /* 0x0000001510147290 */ /* 0x000fe4000fffe03f */
[----:B------:R-:W-:Y:S02]  /*47a0*/  UIADD3 UR37, UR37, 0x80, UR36 ;  /* 0x0000008025257890 */ /* 0x000fe4000fffe024 */
[----:B------:R-:W-:Y:S01]  /*47b0*/  UIADD3 UR24, UR16, UR25, URZ ;  /* 0x0000001910187290 */ /* 0x000fe2000fffe03f */
[----:B------:R-:W-:Y:S01]  /*47c0*/  UMOV UR5, URZ ;  /* 0x0000003f00057c82 */ /* 0x000fe20008000000 */
[----:B------:R-:W-:Y:S02]  /*47d0*/  UIMAD UR31, UR31, 0x38, URZ ;  /* 0x000000381f1f78a4 */ /* 0x000fe4000f8e023f */
[----:B------:R-:W-:-:S02]  /*47e0*/  UIADD3 UR36, UR36, 0x80, URZ ;  /* 0x0000008024247890 */ /* 0x000fc4000fffe03f */
[----:B------:R-:W-:Y:S02]  /*47f0*/  UIADD3 UR37, UR37, -UR10, URZ ;  /* 0x8000000a25257290 */ /* 0x000fe4000fffe03f */
[----:B------:R-:W-:Y:S01]  /*4800*/  UIADD3 UR30, UR16, UR24, URZ ;  /* 0x00000018101e7290 */ /* 0x000fe2000fffe03f */
[----:B-----5:R5:W-:Y:S02]  /*4810*/  STL [R1+0x14], R0 ;  /* 0x0000140001007387 */ /* 0x020be40000100800 */
[----:B-----5:R-:W-:-:S04]  /*4820*/  LEA.HI R0, R22, R21, RZ, 0x6 ;  /* 0x0000001516007211 */ /* 0x020fc800078f30ff */
[----:B------:R-:W-:-:S05]  /*4830*/  SHF.R.S32.HI R0, RZ, 0x6, R0 ;  /* 0x00000006ff007819 */ /* 0x000fca0000011400 */
[----:B------:R-:W-:-:S05]  /*4840*/  IMAD.SHL.U32 R0, R0, 0x20, RZ ;  /* 0x0000002000007824 */ /* 0x000fca00078e00ff */
[----:B------:R-:W-:Y:S01]  /*4850*/  LOP3.LUT R233, R0, 0x6, R233, 0xf8, !PT ;  /* 0x0000000600e97812 */ /* 0x000fe200078ef8e9 */
[----:B------:R-:W-:Y:S01]  /*4860*/  IMAD.U32 R0, RZ, RZ, UR50 ;  /* 0x00000032ff007e24 */ /* 0x000fe2000f8e00ff */
[----:B------:R5:W-:Y:S03]  /*4870*/  STL [R1+0x3c], R3 ;  /* 0x00003c0301007387 */ /* 0x000be60000100800 */
[----:B------:R-:W-:Y:S02]  /*4880*/  IMAD R233, R0, 0x80, R233 ;  /* 0x0000008000e97824 */ /* 0x000fe400078e02e9 */
[----:B------:R-:W-:-:S05]  /*4890*/  VIADD R0, R229, 0x1800 ;  /* 0x00001800e5007836 */ /* 0x000fca0000000000 */
[----:B------:R-:W-:Y:S01]  /*48a0*/  SEL R0, R0, R229, !P0 ;  /* 0x000000e500007207 */ /* 0x000fe20004000000 */
[----:B----4-:R-:W-:Y:S01]  /*48b0*/  @P1 FMUL.FTZ R4, R5, R4 ;  /* 0x0000000405041220 */ /* 0x010fe20000410000 */
[----:B-----5:R-:W-:-:S04]  /*48c0*/  VIADD R3, R231, 0x1800 ;  /* 0x00001800e7037836 */ /* 0x020fc80000000000 */
[----:B------:R-:W-:Y:S01]  /*48d0*/  @P1 R2UR UR9, R4 ;  /* 0x00000000040912ca */ /* 0x000fe200000e0000 */
[----:B------:R-:W-:Y:S01]  /*48e0*/  IMAD R4, RZ, RZ, -UR19 ;  /* 0x80000013ff047e24 */ /* 0x000fe2000f8e02ff */
[----:B------:R-:W-:Y:S02]  /*48f0*/  SEL R220, R3, R231, !P0 ;  /* 0x000000e703dc7207 */ /* 0x000fe40004000000 */
[----:B------:R-:W-:Y:S01]  /*4900*/  LEA R3, R0, UR4, 0x1 ;  /* 0x0000000400037c11 */ /* 0x000fe2000f8e08ff */
[C---:B------:R-:W-:Y:S01]  /*4910*/  VIADD R0, R233.reuse, 0x19 ;  /* 0x00000019e9007836 */ /* 0x040fe20000000000 */
[----:B------:R4:W-:Y:S04]  /*4920*/  STL [R1+0x28], R4 ;  /* 0x0000280401007387 */ /* 0x0009e80000100800 */
[----:B------:R-:W-:Y:S01]  /*4930*/  I2FP.F32.S32 R0, R0 ;  /* 0x0000000000007245 */ /* 0x000fe20000201400 */
[----:B------:R4:W-:Y:S04]  /*4940*/  STL [R1+0x18], R10 ;  /* 0x0000180a01007387 */ /* 0x0009e80000100800 */
[----:B--2---:R4:W-:Y:S04]  /*4950*/  STL [R1+0x1c], R9 ;  /* 0x00001c0901007387 */ /* 0x0049e80000100800 */
[----:B---3--:R4:W-:Y:S04]  /*4960*/  STL [R1+0x10], R8 ;  /* 0x0000100801007387 */ /* 0x0089e80000100800 */
[----:B------:R4:W-:Y:S01]  /*4970*/  STL [R1], R0 ;  /* 0x0000000001007387 */ /* 0x0009e20000100800 */
[----:B------:R-:W-:-:S02]  /*4980*/  VIADD R252, R233, 0x18 ;  /* 0x00000018e9fc7836 */ /* 0x000fc40000000000 */
[C---:B------:R-:W-:Y:S02]  /*4990*/  VIADD R251, R233.reuse, 0x11 ;  /* 0x00000011e9fb7836 */ /* 0x040fe40000000000 */
[C---:B------:R-:W-:Y:S02]  /*49a0*/  VIADD R250, R233.reuse, 0x10 ;  /* 0x00000010e9fa7836 */ /* 0x040fe40000000000 */
[C---:B------:R-:W-:Y:S02]  /*49b0*/  VIADD R249, R233.reuse, 0x9 ;  /* 0x00000009e9f97836 */ /* 0x040fe40000000000 */
[C---:B------:R-:W-:Y:S02]  /*49c0*/  VIADD R248, R233.reuse, 0x8 ;  /* 0x00000008e9f87836 */ /* 0x040fe40000000000 */
[----:B------:R-:W-:Y:S01]  /*49d0*/  VIADD R247, R233, 0x1 ;  /* 0x00000001e9f77836 */ /* 0x000fe20000000000 */
[----:B------:R-:W-:Y:S01]  /*49e0*/  UIADD3 UR19, UR16, UR20, URZ ;  /* 0x0000001410137290 */ /* 0x000fe2000fffe03f */
[----:B------:R-:W-:-:S02]  /*49f0*/  LEA R220, R220, UR4, 0x1 ;  /* 0x00000004dcdc7c11 */ /* 0x000fc4000f8e08ff */
[----:B------:R-:W-:Y:S02]  /*4a00*/  I2FP.F32.S32 R246, R233 ;  /* 0x000000e900f67245 */ /* 0x000fe40000201400 */
[----:B------:R-:W-:Y:S02]  /*4a10*/  I2FP.F32.S32 R252, R252 ;  /* 0x000000fc00fc7245 */ /* 0x000fe40000201400 */
[----:B------:R-:W-:Y:S02]  /*4a20*/  I2FP.F32.S32 R251, R251 ;  /* 0x000000fb00fb7245 */ /* 0x000fe40000201400 */
[----:B------:R-:W-:Y:S02]  /*4a30*/  I2FP.F32.S32 R250, R250 ;  /* 0x000000fa00fa7245 */ /* 0x000fe40000201400 */
[----:B------:R-:W-:Y:S02]  /*4a40*/  I2FP.F32.S32 R249, R249 ;  /* 0x000000f900f97245 */ /* 0x000fe40000201400 */
[----:B------:R-:W-:-:S02]  /*4a50*/  I2FP.F32.S32 R248, R248 ;  /* 0x000000f800f87245 */ /* 0x000fc40000201400 */
[----:B------:R-:W-:Y:S01]  /*4a60*/  I2FP.F32.S32 R247, R247 ;  /* 0x000000f700f77245 */ /* 0x000fe20000201400 */
[----:B------:R-:W-:Y:S01]  /*4a70*/  UIADD3 UR29, UR16, UR19, URZ ;  /* 0x00000013101d7290 */ /* 0x000fe2000fffe03f */
[----:B-1--4-:R-:W-:-:S11]  /*4a80*/  @UP1 UMOV UR5, UR9 ;  /* 0x0000000900051c82 */ /* 0x012fd60008000000 */
.L_x_114:
[----:B------:R-:W0:Y:S01]  /*4a90*/  LDGDEPBAR ;  /* 0x00000000000079af */ /* 0x000e220000000000 */
[----:B------:R-:W-:Y:S01]  /*4aa0*/  IMAD.IADD R0, R230, 0x1, R220 ;  /* 0x00000001e6007824 */ /* 0x000fe200078e02dc */
[----:B------:R-:W-:Y:S06]  /*4ab0*/  USHF.L.U32 UR9, UR8, 0x6, URZ ;  /* 0x0000000608097899 */ /* 0x000fec000800063f */
[----:B------:R1:W-:Y:S01]  /*4ac0*/  STL [R1+0x5c], R38 ;  /* 0x00005c2601007387 */ /* 0x0003e20000100800 */
[----:B------:R-:W-:Y:S02]  /*4ad0*/  UISETP.GT.AND UP3, UPT, UR8, UR18, UPT ;  /* 0x000000120800728c */ /* 0x000fe4000bf64270 */
[----:B------:R-:W-:Y:S04]  /*4ae0*/  UISETP.GE.AND UP0, UPT, UR9, UR37, UPT ;  /* 0x000000250900728c */ /* 0x000fe8000bf06270 */
[----:B------:R-:W-:Y:S06]  /*4af0*/  UISETP.LT.AND UP0, UPT, UR36, UR10, UP0 ;  /* 0x0000000a2400728c */ /* 0x000fec0008701270 */
[----:B------:R-:W-:Y:S01]  /*4b00*/  PLOP3.LUT P0, PT, PT, PT, UP0, 0x80, 0x0 ;  /* 0x000000000000781c */ /* 0x000fe20003f0f008 */
[----:B------:R-:W-:Y:S04]  /*4b10*/  DEPBAR.LE SB0, 0x0 ;  /* 0x000080000000791a */ /* 0x000fe80000000000 */
[----:B------:R-:W-:Y:S06]  /*4b20*/  BAR.SYNC.DEFER_BLOCKING 0x0 ;  /* 0x0000000000007b1d */ /* 0x000fec0000010000 */
[----:B------:R-:W-:Y:S08]  /*4b30*/  LDSM.16.M88.4 R32, [R220] ;  /* 0x00000000dc20783b */ /* 0x000ff00000000200 */
[----:B------:R-:W2:Y:S08]  /*4b40*/  LDSM.16.M88.4 R16, [R221+0x9000] ;  /* 0x00900000dd10783b */ /* 0x000eb00000000200 */
[----:B------:R-:W3:Y:S08]  /*4b50*/  LDSM.16.M88.4 R28, [R220+0x800] ;  /* 0x00080000dc1c783b */ /* 0x000ef00000000200 */
[----:B------:R-:W4:Y:S08]  /*4b60*/  LDSM.16.M88.4 R132, [R221+0x9400] ;  /* 0x00940000dd84783b */ /* 0x000f300000000200 */
[----:B-1----:R-:W4:Y:S04]  /*4b70*/  LDL R38, [R1+0x18] ;  /* 0x0000180001267983 */ /* 0x002f280000100800 */
[----:B------:R-:W-:Y:S08]  /*4b80*/  LDSM.16.M88.4 R136, [R0] ;  /* 0x000000000088783b */ /* 0x000ff00000000200 */
[----:B------:R-:W1:Y:S01]  /*4b90*/  LDSM.16.M88.4 R140, [R222+0x9000] ;  /* 0x00900000de8c783b */ /* 0x000e620000000200 */
[-C--:B--2---:R-:W-:Y:S07]  /*4ba0*/  HMMA.16816.F32 R4, R32, R16.reuse, RZ ;  /* 0x000000102004723c */ /* 0x084fee00000018ff */
[----:B------:R-:W2:Y:S01]  /*4bb0*/  LDSM.16.M88.4 R144, [R0+0x800] ;  /* 0x000800000090783b */ /* 0x000ea20000000200 */
[C---:B---3--:R-:W-:Y:S07]  /*4bc0*/  HMMA.16816.F32 R8, R28.reuse, R16, RZ ;  /* 0x000000101c08723c */ /* 0x048fee00000018ff */
[----:B------:R3:W-:Y:S01]  /*4bd0*/  STL [R1+0x58], R37 ;  /* 0x0000582501007387 */ /* 0x0007e20000100800 */
[-C--:B------:R-:W-:Y:S03]  /*4be0*/  HMMA.16816.F32 R12, R28, R18.reuse, RZ ;  /* 0x000000121c0c723c */ /* 0x080fe600000018ff */
[----:B------:R-:W2:Y:S03]  /*4bf0*/  LDSM.16.M88.4 R148, [R222+0x9400] ;  /* 0x00940000de94783b */ /* 0x000ea60000000200 */
[C---:B------:R-:W-:Y:S05]  /*4c00*/  HMMA.16816.F32 R16, R32.reuse, R18, RZ ;  /* 0x000000122010723c */ /* 0x040fea00000018ff */
[----:B------:R-:W-:Y:S01]  /*4c10*/  LDSM.16.M88.4 R152, [R220+0x1000] ;  /* 0x00100000dc98783b */ /* 0x000fe20000000200 */
[-C--:B----4-:R-:W-:Y:S06]  /*4c20*/  HMMA.16816.F32 R20, R32, R132.reuse, RZ ;  /* 0x000000842014723c */ /* 0x090fec00000018ff */
[C---:B------:R-:W-:Y:S01]  /*4c30*/  HMMA.16816.F32 R24, R28.reuse, R132, RZ ;  /* 0x000000841c18723c */ /* 0x040fe200000018ff */
[----:B------:R-:W4:Y:S05]  /*4c40*/  LDSM.16.M88.4 R156, [R221+0xb000] ;  /* 0x00b00000dd9c783b */ /* 0x000f2a0000000200 */
[-C--:B------:R-:W-:Y:S03]  /*4c50*/  HMMA.16816.F32 R28, R28, R134.reuse, RZ ;  /* 0x000000861c1c723c */ /* 0x080fe600000018ff */
[----:B---3--:R-:W3:Y:S03]  /*4c60*/  LDL R37, [R1+0x1c] ;  /* 0x00001c0001257983 */ /* 0x008ee60000100800 */
[----:B------:R-:W-:Y:S01]  /*4c70*/  HMMA.16816.F32 R32, R32, R134, RZ ;  /* 0x000000862020723c */ /* 0x000fe200000018ff */
[----:B------:R2:W-:Y:S04]  /*4c80*/  STL [R1+0x54], R36 ;  /* 0x0000542401007387 */ /* 0x0005e80000100800 */
[----:B------:R-:W4:Y:S01]  /*4c90*/  LDSM.16.M88.4 R160, [R220+0x1800] ;  /* 0x00180000dca0783b */ /* 0x000f220000000200 */
[-C--:B-1----:R-:W-:Y:S06]  /*4ca0*/  HMMA.16816.F32 R4, R136, R140.reuse, R4 ;  /* 0x0000008c8804723c */ /* 0x082fec0000001804 */
[C---:B--2---:R-:W-:Y:S01]  /*4cb0*/  HMMA.16816.F32 R8, R144.reuse, R140, R8 ;  /* 0x0000008c9008723c */ /* 0x044fe20000001808 */
[----:B------:R-:W1:Y:S05]  /*4cc0*/  LDSM.16.M88.4 R164, [R221+0xb400] ;  /* 0x00b40000dda4783b */ /* 0x000e6a0000000200 */
[-C--:B------:R-:W-:Y:S03]  /*4cd0*/  HMMA.16816.F32 R12, R144, R142.reuse, R12 ;  /* 0x0000008e900c723c */ /* 0x080fe6000000180c */
[----:B------:R-:W-:Y:S03]  /*4ce0*/  LDSM.16.M88.4 R132, [R0+0x1000] ;  /* 0x001000000084783b */ /* 0x000fe60000000200 */
[C---:B------:R-:W-:Y:S05]  /*4cf0*/  HMMA.16816.F32 R16, R136.reuse, R142, R16 ;  /* 0x0000008e8810723c */ /* 0x040fea0000001810 */
[----:B------:R-:W2:Y:S01]  /*4d00*/  LDL R36, [R1+0x10] ;  /* 0x0000100001247983 */ /* 0x000ea20000100800 */
[-C--:B------:R-:W-:Y:S03]  /*4d10*/  HMMA.16816.F32 R20, R136, R148.reuse, R20 ;  /* 0x000000948814723c */ /* 0x080fe60000001814 */
[----:B------:R1:W-:Y:S03]  /*4d20*/  STL [R1+0x50], R3 ;  /* 0x0000500301007387 */ /* 0x0003e60000100800 */
[C---:B------:R-:W-:Y:S01]  /*4d30*/  HMMA.16816.F32 R24, R144.reuse, R148, R24 ;  /* 0x000000949018723c */ /* 0x040fe20000001818 */
[----:B------:R-:W1:Y:S05]  /*4d40*/  LDSM.16.M88.4 R140, [R222+0xb000] ;  /* 0x00b00000de8c783b */ /* 0x000e6a0000000200 */
[-C--:B------:R-:W-:Y:S03]  /*4d50*/  HMMA.16816.F32 R28, R144, R150.reuse, R28 ;  /* 0x00000096901c723c */ /* 0x080fe6000000181c */
[----:B------:R-:W1:Y:S03]  /*4d60*/  LDSM.16.M88.4 R168, [R0+0x1800] ;  /* 0x0018000000a8783b */ /* 0x000e660000000200 */
[----:B------:R-:W-:Y:S05]  /*4d70*/  HMMA.16816.F32 R32, R136, R150, R32 ;  /* 0x000000968820723c */ /* 0x000fea0000001820 */
[----:B------:R-:W1:Y:S01]  /*4d80*/  LDSM.16.M88.4 R144, [R222+0xb400] ;  /* 0x00b40000de90783b */ /* 0x000e620000000200 */
[-C--:B----4-:R-:W-:Y:S06]  /*4d90*/  HMMA.16816.F32 R4, R152, R156.reuse, R4 ;  /* 0x0000009c9804723c */ /* 0x090fec0000001804 */
[C---:B------:R-:W-:Y:S01]  /*4da0*/  HMMA.16816.F32 R8, R160.reuse, R156, R8 ;  /* 0x0000009ca008723c */ /* 0x040fe20000001808 */
[----:B-1----:R-:W4:Y:S04]  /*4db0*/  LDL R3, [R1+0x3c] ;  /* 0x00003c0001037983 */ /* 0x002f280000100800 */
[----:B------:R-:W-:Y:S01]  /*4dc0*/  LDSM.16.M88.4 R136, [R220+0x2000] ;  /* 0x00200000dc88783b */ /* 0x000fe20000000200 */
[-C--:B------:R-:W-:Y:S06]  /*4dd0*/  HMMA.16816.F32 R12, R160, R158.reuse, R12 ;  /* 0x0000009ea00c723c */ /* 0x080fec000000180c */
[C---:B------:R-:W-:Y:S01]  /*4de0*/  HMMA.16816.F32 R16, R152.reuse, R158, R16 ;  /* 0x0000009e9810723c */ /* 0x040fe20000001810 */
[----:B------:R1:W-:Y:S04]  /*4df0*/  STL [R1+0x4c], R2 ;  /* 0x00004c0201007387 */ /* 0x0003e80000100800 */
[----:B------:R-:W1:Y:S01]  /*4e00*/  LDSM.16.M88.4 R148, [R221+0xd000] ;  /* 0x00d00000dd94783b */ /* 0x000e620000000200 */
[-C--:B------:R-:W-:Y:S06]  /*4e10*/  HMMA.16816.F32 R20, R152, R164.reuse, R20 ;  /* 0x000000a49814723c */ /* 0x080fec0000001814 */
[C---:B------:R-:W-:Y:S01]  /*4e20*/  HMMA.16816.F32 R24, R160.reuse, R164, R24 ;  /* 0x000000a4a018723c */ /* 0x040fe20000001818 */
[----:B------:R-:W1:Y:S05]  /*4e30*/  LDSM.16.M88.4 R156, [R220+0x2800] ;  /* 0x00280000dc9c783b */ /* 0x000e6a0000000200 */
[-C--:B------:R-:W-:Y:S03]  /*4e40*/  HMMA.16816.F32 R28, R160, R166.reuse, R28 ;  /* 0x000000a6a01c723c */ /* 0x080fe6000000181c */
[----:B------:R-:W-:Y:S03]  /*4e50*/  LDSM.16.M88.4 R160, [R222+0xd000] ;  /* 0x00d00000dea0783b */ /* 0x000fe60000000200 */
[----:B------:R-:W-:Y:S05]  /*4e60*/  HMMA.16816.F32 R32, R152, R166, R32 ;  /* 0x000000a69820723c */ /* 0x000fea0000001820 */
[----:B-1----:R-:W4:Y:S01]  /*4e70*/  LDL R2, [R1+0x14] ;  /* 0x0000140001027983 */ /* 0x002f220000100800 */
[-C--:B------:R-:W-:Y:S03]  /*4e80*/  HMMA.16816.F32 R4, R132, R140.reuse, R4 ;  /* 0x0000008c8404723c */ /* 0x080fe60000001804 */
[----:B------:R-:W1:Y:S03]  /*4e90*/  LDSM.16.M88.4 R152, [R221+0xd400] ;  /* 0x00d40000dd98783b */ /* 0x000e660000000200 */
        /* <DEDUP_REMOVED lines=8> */
[----:B------:R-:W1:Y:S05]  /*4f20*/  LDSM.16.M88.4 R132, [R0+0x2800] ;  /* 0x002800000084783b */ /* 0x000e6a0000000200 */
[-C--:B------:R-:W-:Y:S05]  /*4f30*/  HMMA.16816.F32 R4, R136, R148.reuse, R4 ;  /* 0x000000948804723c */ /* 0x080fea0000001804 */
[----:B------:R-:W-:Y:S01]  /*4f40*/  @!P0 IADD3 R146, R233, 0x1, RZ ;  /* 0x00000001e9928810 */ /* 0x000fe20007ffe0ff */
[C---:B------:R-:W-:Y:S06]  /*4f50*/  HMMA.16816.F32 R8, R156.reuse, R148, R8 ;  /* 0x000000949c08723c */ /* 0x040fec0000001808 */
[-C--:B------:R-:W-:Y:S06]  /*4f60*/  HMMA.16816.F32 R12, R156, R150.reuse, R12 ;  /* 0x000000969c0c723c */ /* 0x080fec000000180c */
[C---:B------:R-:W-:Y:S06]  /*4f70*/  HMMA.16816.F32 R16, R136.reuse, R150, R16 ;  /* 0x000000968810723c */ /* 0x040fec0000001810 */
[-C--:B-1----:R-:W-:Y:S06]  /*4f80*/  HMMA.16816.F32 R20, R136, R152.reuse, R20 ;  /* 0x000000988814723c */ /* 0x082fec0000001814 */
[C---:B------:R-:W-:Y:S06]  /*4f90*/  HMMA.16816.F32 R24, R156.reuse, R152, R24 ;  /* 0x000000989c18723c */ /* 0x040fec0000001818 */
[-C--:B------:R-:W-:Y:S06]  /*4fa0*/  HMMA.16816.F32 R28, R156, R154.reuse, R28 ;  /* 0x0000009a9c1c723c */ /* 0x080fec000000181c */
[----:B------:R-:W-:Y:S06]  /*4fb0*/  HMMA.16816.F32 R32, R136, R154, R32 ;  /* 0x0000009a8820723c */ /* 0x000fec0000001820 */
[-C--:B------:R-:W-:Y:S06]  /*4fc0*/  HMMA.16816.F32 R4, R140, R160.reuse, R4 ;  /* 0x000000a08c04723c */ /* 0x080fec0000001804 */
[C---:B------:R-:W-:Y:S06]  /*4fd0*/  HMMA.16816.F32 R8, R132.reuse, R160, R8 ;  /* 0x000000a08408723c */ /* 0x040fec0000001808 */
[-C--:B------:R-:W-:Y:S06]  /*4fe0*/  HMMA.16816.F32 R12, R132, R162.reuse, R12 ;  /* 0x000000a2840c723c */ /* 0x080fec000000180c */
[C---:B------:R-:W-:Y:S01]  /*4ff0*/  HMMA.16816.F32 R16, R140.reuse, R162, R16 ;  /* 0x000000a28c10723c */ /* 0x040fe20000001810 */
[----:B------:R-:W4:Y:S05]  /*5000*/  LDL R163, [R1] ;  /* 0x0000000001a37983 */ /* 0x000f2a0000100800 */
[C---:B------:R-:W-:Y:S01]  /*5010*/  FFMA.FTZ R4, R246.reuse, UR5, R4 ;  /* 0x00000005f6047c23 */ /* 0x040fe20008010004 */
[C---:B------:R-:W-:Y:S01]  /*5020*/  FFMA.FTZ R5, R247.reuse, UR5, R5 ;  /* 0x00000005f7057c23 */ /* 0x040fe20008010005 */
[C---:B------:R-:W-:Y:S03]  /*5030*/  FFMA.FTZ R6, R246.reuse, UR5, R6 ;  /* 0x00000005f6067c23 */ /* 0x040fe60008010006 */
[C---:B------:R-:W-:Y:S01]  /*5040*/  FFMA.FTZ R7, R247.reuse, UR5, R7 ;  /* 0x00000005f7077c23 */ /* 0x040fe20008010007 */
[C---:B------:R-:W-:Y:S01]  /*5050*/  FFMA.FTZ R8, R246.reuse, UR5, R8 ;  /* 0x00000005f6087c23 */ /* 0x040fe20008010008 */
[C---:B------:R-:W-:Y:S01]  /*5060*/  FFMA.FTZ R9, R247.reuse, UR5, R9 ;  /* 0x00000005f7097c23 */ /* 0x040fe20008010009 */
[----:B------:R-:W-:Y:S01]  /*5070*/  FFMA.FTZ R10, R246, UR5, R10 ;  /* 0x00000005f60a7c23 */ /* 0x000fe2000801000a */
[----:B------:R-:W-:Y:S03]  /*5080*/  FFMA.FTZ R11, R247, UR5, R11 ;  /* 0x00000005f70b7c23 */ /* 0x000fe6000801000b */
[C---:B------:R-:W-:Y:S01]  /*5090*/  FFMA.FTZ R12, R248.reuse, UR5, R12 ;  /* 0x00000005f80c7c23 */ /* 0x040fe2000801000c */
[C---:B------:R-:W-:Y:S01]  /*50a0*/  FFMA.FTZ R13, R249.reuse, UR5, R13 ;  /* 0x00000005f90d7c23 */ /* 0x040fe2000801000d */
[----:B------:R-:W-:Y:S01]  /*50b0*/  FFMA.FTZ R14, R248, UR5, R14 ;  /* 0x00000005f80e7c23 */ /* 0x000fe2000801000e */
[C---:B------:R-:W-:Y:S01]  /*50c0*/  FFMA.FTZ R15, R249.reuse, UR5, R15 ;  /* 0x00000005f90f7c23 */ /* 0x040fe2000801000f */
[C---:B------:R-:W-:Y:S01]  /*50d0*/  FMUL.FTZ R138, R38.reuse, 1.4426950216293334961 ;  /* 0x3fb8aa3b268a7820 */ /* 0x040fe20000410000 */
[----:B------:R-:W-:Y:S01]  /*50e0*/  FSETP.NEU.FTZ.AND P1, PT, R38, -INF , PT ;  /* 0xff8000002600780b */ /* 0x000fe20003f3d000 */
[----:B------:R-:W-:Y:S02]  /*50f0*/  IMAD.MOV.U32 R38, RZ, RZ, 0x8 ;  /* 0x00000008ff267424 */ /* 0x000fe400078e00ff */
[----:B------:R-:W-:Y:S01]  /*5100*/  FFMA.FTZ R16, R248, UR5, R16 ;  /* 0x00000005f8107c23 */ /* 0x000fe20008010010 */
[C---:B------:R-:W-:Y:S01]  /*5110*/  FFMA.FTZ R17, R249.reuse, UR5, R17 ;  /* 0x00000005f9117c23 */ /* 0x040fe20008010011 */
[----:B------:R-:W-:Y:S01]  /*5120*/  FSEL R138, R138, RZ, P1 ;  /* 0x000000ff8a8a7208 */ /* 0x000fe20000800000 */
[----:B------:R-:W-:Y:S01]  /*5130*/  FFMA.FTZ R18, R248, UR5, R18 ;  /* 0x00000005f8127c23 */ /* 0x000fe20008010012 */
[----:B------:R-:W-:Y:S01]  /*5140*/  FFMA.FTZ R19, R249, UR5, R19 ;  /* 0x00000005f9137c23 */ /* 0x000fe20008010013 */
[C---:B---3--:R-:W-:Y:S01]  /*5150*/  FMUL.FTZ R137, R37.reuse, 1.4426950216293334961 ;  /* 0x3fb8aa3b25897820 */ /* 0x048fe20000410000 */
[----:B------:R-:W-:Y:S04]  /*5160*/  FSETP.NEU.FTZ.AND P1, PT, R37, -INF , PT ;  /* 0xff8000002500780b */ /* 0x000fe80003f3d000 */
[----:B------:R-:W-:Y:S01]  /*5170*/  FSEL R137, R137, RZ, P1 ;  /* 0x000000ff89897208 */ /* 0x000fe20000800000 */
[C---:B--2---:R-:W-:Y:S01]  /*5180*/  FMUL.FTZ R136, R36.reuse, 1.4426950216293334961 ;  /* 0x3fb8aa3b24887820 */ /* 0x044fe20000410000 */
[----:B------:R-:W-:Y:S04]  /*5190*/  FSETP.NEU.FTZ.AND P1, PT, R36, -INF , PT ;  /* 0xff8000002400780b */ /* 0x000fe80003f3d000 */
[----:B------:R-:W-:Y:S01]  /*51a0*/  FSEL R136, R136, RZ, P1 ;  /* 0x000000ff88887208 */ /* 0x000fe20000800000 */
[----:B----4-:R-:W-:Y:S01]  /*51b0*/  @!P0 VIADD R0, R3, UR9 ;  /* 0x0000000903008c36 */ /* 0x010fe20008000000 */
[----:B------:R-:W-:Y:S04]  /*51c0*/  MOV R3, 0x20 ;  /* 0x0000002000037802 */ /* 0x000fe80000000f00 */
[C---:B------:R-:W-:Y:S02]  /*51d0*/  @!P0 VIMNMX R145, R0.reuse, UR10, PT ;  /* 0x0000000a00918c48 */ /* 0x040fe4000bfe0100 */
[C---:B------:R-:W-:Y:S02]  /*51e0*/  @!P0 VIADDMNMX R144, R0.reuse, R38, UR10, PT ;  /* 0x0000000a00908e46 */ /* 0x040fe4000b800126 */
[----:B------:R-:W-:Y:S02]  /*51f0*/  @!P0 ISETP.GE.AND P2, PT, R233, R145, PT ;  /* 0x00000091e900820c */ /* 0x000fe40003f46270 */
[----:B------:R-:W-:Y:S01]  /*5200*/  @!P0 VIADDMNMX R139, R0, R3, UR10, PT ;  /* 0x0000000a008b8e46 */ /* 0x000fe2000b800103 */
[----:B------:R-:W-:Y:S01]  /*5210*/  IMAD.MOV.U32 R3, RZ, RZ, 0x28 ;  /* 0x00000028ff037424 */ /* 0x000fe200078e00ff */
[----:B------:R-:W-:Y:S02]  /*5220*/  @!P0 FSEL R4, R4, -INF , !P2 ;  /* 0xff80000004048808 */ /* 0x000fe40005000000 */
[----:B------:R-:W-:Y:S03]  /*5230*/  @!P0 ISETP.GE.AND P2, PT, R146, R145, PT ;  /* 0x000000919200820c */ /* 0x000fe60003f46270 */
[--C-:B------:R-:W-:Y:S01]  /*5240*/  FFMA.FTZ R4, R4, UR11, -R138.reuse ;  /* 0x0000000b04047c23 */ /* 0x100fe2000801088a */
[----:B------:R-:W-:Y:S02]  /*5250*/  @!P0 FSEL R5, R5, -INF , !P2 ;  /* 0xff80000005058808 */ /* 0x000fe40005000000 */
[-C--:B------:R-:W-:Y:S01]  /*5260*/  @!P0 ISETP.GE.AND P2, PT, R233, R144.reuse, PT ;  /* 0x00000090e900820c */ /* 0x080fe20003f46270 */
[----:B------:R1:W-:Y:S02]  /*5270*/  MUFU.EX2 R38, R4 ;  /* 0x0000000400267308 */ /* 0x0003e40000000800 */
[----:B------:R-:W-:Y:S01]  /*5280*/  FFMA.FTZ R5, R5, UR11, -R138 ;  /* 0x0000000b05057c23 */ /* 0x000fe2000801088a */
[----:B------:R-:W-:Y:S02]  /*5290*/  @!P0 FSEL R6, R6, -INF , !P2 ;  /* 0xff80000006068808 */ /* 0x000fe40005000000 */
[----:B------:R-:W-:Y:S03]  /*52a0*/  @!P0 ISETP.GE.AND P2, PT, R146, R144, PT ;  /* 0x000000909200820c */ /* 0x000fe60003f46270 */
[--C-:B------:R-:W-:Y:S01]  /*52b0*/  FFMA.FTZ R6, R6, UR11, -R137.reuse ;  /* 0x0000000b06067c23 */ /* 0x100fe20008010889 */
[----:B------:R-:W-:Y:S01]  /*52c0*/  @!P0 FSEL R7, R7, -INF , !P2 ;  /* 0xff80000007078808 */ /* 0x000fe20005000000 */
[----:B------:R-:W-:Y:S01]  /*52d0*/  MUFU.EX2 R37, R5 ;  /* 0x0000000500257308 */ /* 0x000fe20000000800 */
[-C--:B------:R-:W-:Y:S03]  /*52e0*/  @!P0 ISETP.GE.AND P2, PT, R233, R139.reuse, PT ;  /* 0x0000008be900820c */ /* 0x080fe60003f46270 */
[----:B------:R-:W-:Y:S01]  /*52f0*/  FFMA.FTZ R7, R7, UR11, -R137 ;  /* 0x0000000b07077c23 */ /* 0x000fe20008010889 */
[----:B------:R-:W-:Y:S02]  /*5300*/  @!P0 FSEL R8, R8, -INF , !P2 ;  /* 0xff80000008088808 */ /* 0x000fe40005000000 */
[----:B------:R-:W-:Y:S03]  /*5310*/  @!P0 ISETP.GE.AND P2, PT, R146, R139, PT ;  /* 0x0000008b9200820c */ /* 0x000fe60003f46270 */
[----:B------:R-:W-:Y:S01]  /*5320*/  MUFU.EX2 R153, R6 ;  /* 0x0000000600997308 */ /* 0x000fe20000000800 */
[----:B------:R-:W-:Y:S01]  /*5330*/  FSETP.NEU.FTZ.AND P1, PT, R2, -INF , PT ;  /* 0xff8000000200780b */ /* 0x000fe20003f3d000 */
[--C-:B-1----:R-:W-:Y:S01]  /*5340*/  FFMA.FTZ R4, R8, UR11, -R136.reuse ;  /* 0x0000000b08047c23 */ /* 0x102fe20008010888 */
[----:B------:R-:W-:Y:S02]  /*5350*/  @!P0 FSEL R9, R9, -INF , !P2 ;  /* 0xff80000009098808 */ /* 0x000fe40005000000 */
[----:B------:R-:W-:Y:S01]  /*5360*/  @!P0 VIADDMNMX R8, R0, R3, UR10, PT ;  /* 0x0000000a00088e46 */ /* 0x000fe2000b800103 */
[----:B------:R-:W-:Y:S04]  /*5370*/  FMUL.FTZ R0, R2, 1.4426950216293334961 ;  /* 0x3fb8aa3b02007820 */ /* 0x000fe80000410000 */
[----:B------:R-:W-:Y:S01]  /*5380*/  MUFU.EX2 R36, R7 ;  /* 0x0000000700247308 */ /* 0x000fe20000000800 */
[----:B------:R-:W-:Y:S01]  /*5390*/  FFMA.FTZ R9, R9, UR11, -R136 ;  /* 0x0000000b09097c23 */ /* 0x000fe20008010888 */
[-C--:B------:R-:W-:Y:S02]  /*53a0*/  @!P0 ISETP.GE.AND P2, PT, R233, R8.reuse, PT ;  /* 0x00000008e900820c */ /* 0x080fe40003f46270 */
[----:B------:R-:W-:Y:S02]  /*53b0*/  FSEL R0, R0, RZ, P1 ;  /* 0x000000ff00007208 */ /* 0x000fe40000800000 */
[----:B------:R-:W-:Y:S04]  /*53c0*/  @!P0 FSEL R10, R10, -INF , !P2 ;  /* 0xff8000000a0a8808 */ /* 0x000fe80005000000 */
[----:B------:R1:W-:Y:S01]  /*53d0*/  MUFU.EX2 R159, R4 ;  /* 0x00000004009f7308 */ /* 0x0003e20000000800 */
[-C--:B------:R-:W-:Y:S04]  /*53e0*/  @!P0 ISETP.GE.AND P1, PT, R146, R8.reuse, PT ;  /* 0x000000089200820c */ /* 0x080fe80003f26270 */
[----:B------:R-:W-:Y:S05]  /*53f0*/  @!P0 FSEL R11, R11, -INF , !P1 ;  /* 0xff8000000b0b8808 */ /* 0x000fea0004800000 */
[----:B------:R2:W-:Y:S01]  /*5400*/  MUFU.EX2 R158, R9 ;  /* 0x00000009009e7308 */ /* 0x0005e20000000800 */
[--C-:B------:R-:W-:Y:S09]  /*5410*/  FFMA.FTZ R11, R11, UR11, -R0.reuse ;  /* 0x0000000b0b0b7c23 */ /* 0x100ff20008010800 */
[----:B------:R-:W-:Y:S01]  /*5420*/  MUFU.EX2 R160, R11 ;  /* 0x0000000b00a07308 */ /* 0x000fe20000000800 */
[----:B-1----:R-:W1:Y:S01]  /*5430*/  LDSM.16.M88.4 R4, [R222+0xd400] ;  /* 0x00d40000de04783b */ /* 0x002e620000000200 */
[----:B--2---:R-:W-:Y:S01]  /*5440*/  FFMA.FTZ R9, R10, UR11, -R0 ;  /* 0x0000000b0a097c23 */ /* 0x004fe20008010800 */
[C---:B------:R-:W-:Y:S07]  /*5450*/  @!P0 IADD3 R10, R233.reuse, 0x8, RZ ;  /* 0x00000008e90a8810 */ /* 0x040fee0007ffe0ff */
[----:B------:R2:W-:Y:S01]  /*5460*/  MUFU.EX2 R161, R9 ;  /* 0x0000000900a17308 */ /* 0x0005e20000000800 */
[-C--:B------:R-:W-:Y:S04]  /*5470*/  @!P0 ISETP.GE.AND P1, PT, R10, R139.reuse, PT ;  /* 0x0000008b0a00820c */ /* 0x080fe80003f26270 */
[----:B------:R-:W-:Y:S05]  /*5480*/  @!P0 FSEL R12, R12, -INF , !P1 ;  /* 0xff8000000c0c8808 */ /* 0x000fea0004800000 */
[--C-:B------:R-:W-:Y:S04]  /*5490*/  FFMA.FTZ R12, R12, UR11, -R136.reuse ;  /* 0x0000000b0c0c7c23 */ /* 0x100fe80008010888 */
[----:B------:R-:W-:Y:S01]  /*54a0*/  MUFU.EX2 R155, R12 ;  /* 0x0000000c009b7308 */ /* 0x000fe20000000800 */
[----:B--2---:R-:W-:Y:S05]  /*54b0*/  @!P0 VIADD R9, R233, 0x9 ;  /* 0x00000009e9098836 */ /* 0x004fea0000000000 */
[----:B------:R-:W-:Y:S04]  /*54c0*/  @!P0 ISETP.GE.AND P1, PT, R9, R139, PT ;  /* 0x0000008b0900820c */ /* 0x000fe80003f26270 */
[----:B------:R-:W-:Y:S01]  /*54d0*/  @!P0 FSEL R13, R13, -INF , !P1 ;  /* 0xff8000000d0d8808 */ /* 0x000fe20004800000 */
[-C--:B-1----:R-:W-:Y:S03]  /*54e0*/  HMMA.16816.F32 R20, R140, R4.reuse, R20 ;  /* 0x000000048c14723c */ /* 0x082fe60000001814 */
[-C--:B------:R-:W-:Y:S01]  /*54f0*/  @!P0 ISETP.GE.AND P1, PT, R10, R8.reuse, PT ;  /* 0x000000080a00820c */ /* 0x080fe20003f26270 */
[----:B------:R-:W-:Y:S02]  /*5500*/  FFMA.FTZ R13, R13, UR11, -R136 ;  /* 0x0000000b0d0d7c23 */ /* 0x000fe40008010888 */
[C---:B------:R-:W-:Y:S02]  /*5510*/  HMMA.16816.F32 R24, R132.reuse, R4, R24 ;  /* 0x000000048418723c */ /* 0x040fe40000001818 */
[----:B------:R-:W-:Y:S03]  /*5520*/  MUFU.EX2 R154, R13 ;  /* 0x0000000d009a7308 */ /* 0x000fe60000000800 */
[----:B------:R-:W-:Y:S01]  /*5530*/  @!P0 FSEL R14, R14, -INF , !P1 ;  /* 0xff8000000e0e8808 */ /* 0x000fe20004800000 */
[-C--:B------:R-:W-:Y:S03]  /*5540*/  HMMA.16816.F32 R28, R132, R6.reuse, R28 ;  /* 0x00000006841c723c */ /* 0x080fe6000000181c */
[----:B------:R-:W-:Y:S02]  /*5550*/  @!P0 ISETP.GE.AND P1, PT, R9, R8, PT ;  /* 0x000000080900820c */ /* 0x000fe40003f26270 */
[----:B------:R-:W-:Y:S01]  /*5560*/  @!P0 VIADD R4, R233, 0x11 ;  /* 0x00000011e9048836 */ /* 0x000fe20000000000 */
[----:B------:R-:W-:Y:S01]  /*5570*/  HMMA.16816.F32 R32, R140, R6, R32 ;  /* 0x000000068c20723c */ /* 0x000fe20000001820 */
[----:B------:R-:W2:Y:S04]  /*5580*/  LDL R141, [R1+0x38] ;  /* 0x00003800018d7983 */ /* 0x000ea80000100800 */
[----:B------:R-:W-:Y:S01]  /*5590*/  @!P0 FSEL R15, R15, -INF , !P1 ;  /* 0xff8000000f0f8808 */ /* 0x000fe20004800000 */
[----:B------:R-:W-:Y:S01]  /*55a0*/  FFMA.FTZ R20, R250, UR5, R20 ;  /* 0x00000005fa147c23 */ /* 0x000fe20008010014 */
[-C--:B------:R-:W-:Y:S01]  /*55b0*/  @!P0 ISETP.GE.AND P1, PT, R10, R145.reuse, PT ;  /* 0x000000910a00820c */ /* 0x080fe20003f26270 */
[----:B------:R-:W-:Y:S01]  /*55c0*/  FFMA.FTZ R21, R251, UR5, R21 ;  /* 0x00000005fb157c23 */ /* 0x000fe20008010015 */
[----:B------:R-:W3:Y:S02]  /*55d0*/  LDL R140, [R1+0x34] ;  /* 0x00003400018c7983 */ /* 0x000ee40000100800 */
[----:B------:R-:W-:Y:S01]  /*55e0*/  @!P0 FSEL R16, R16, -INF , !P1 ;  /* 0xff80000010108808 */ /* 0x000fe20004800000 */
[C---:B------:R-:W-:Y:S01]  /*55f0*/  FFMA.FTZ R22, R250.reuse, UR5, R22 ;  /* 0x00000005fa167c23 */ /* 0x040fe20008010016 */
[-C--:B------:R-:W-:Y:S01]  /*5600*/  @!P0 ISETP.GE.AND P1, PT, R9, R145.reuse, PT ;  /* 0x000000910900820c */ /* 0x080fe20003f26270 */
[C---:B------:R-:W-:Y:S01]  /*5610*/  FFMA.FTZ R23, R251.reuse, UR5, R23 ;  /* 0x00000005fb177c23 */ /* 0x040fe20008010017 */
[C---:B------:R-:W-:Y:S01]  /*5620*/  FFMA.FTZ R24, R250.reuse, UR5, R24 ;  /* 0x00000005fa187c23 */ /* 0x040fe20008010018 */
[----:B------:R-:W-:Y:S01]  /*5630*/  FFMA.FTZ R25, R251, UR5, R25 ;  /* 0x00000005fb197c23 */ /* 0x000fe20008010019 */
[----:B------:R-:W-:Y:S01]  /*5640*/  @!P0 FSEL R17, R17, -INF , !P1 ;  /* 0xff80000011118808 */ /* 0x000fe20004800000 */
[----:B------:R-:W-:Y:S01]  /*5650*/  FFMA.FTZ R26, R250, UR5, R26 ;  /* 0x00000005fa1a7c23 */ /* 0x000fe2000801001a */
[-C--:B------:R-:W-:Y:S01]  /*5660*/  @!P0 ISETP.GE.AND P1, PT, R10, R144.reuse, PT ;  /* 0x000000900a00820c */ /* 0x080fe20003f26270 */
[----:B------:R-:W-:Y:S01]  /*5670*/  FFMA.FTZ R27, R251, UR5, R27 ;  /* 0x00000005fb1b7c23 */ /* 0x000fe2000801001b */
[----:B------:R-:W-:Y:S01]  /*5680*/  @!P0 IADD3 R5, R233, 0x18, RZ ;  /* 0x00000018e9058810 */ /* 0x000fe20007ffe0ff */
[----:B------:R-:W-:Y:S01]  /*5690*/  FFMA.FTZ R28, R252, UR5, R28 ;  /* 0x00000005fc1c7c23 */ /* 0x000fe2000801001c */
[----:B------:R-:W-:Y:S01]  /*56a0*/  @!P0 FSEL R18, R18, -INF , !P1 ;  /* 0xff80000012128808 */ /* 0x000fe20004800000 */
[C---:B------:R-:W-:Y:S01]  /*56b0*/  FFMA.FTZ R30, R252.reuse, UR5, R30 ;  /* 0x00000005fc1e7c23 */ /* 0x040fe2000801001e */
[-C--:B------:R-:W-:Y:S01]  /*56c0*/  @!P0 ISETP.GE.AND P1, PT, R9, R144.reuse, PT ;  /* 0x000000900900820c */ /* 0x080fe20003f26270 */
[----:B------:R-:W-:Y:S01]  /*56d0*/  FFMA.FTZ R29, R163, UR5, R29 ;  /* 0x00000005a31d7c23 */ /* 0x000fe2000801001d */
[----:B------:R-:W-:Y:S01]  /*56e0*/  @!P0 IADD3 R9, R233, 0x10, RZ ;  /* 0x00000010e9098810 */ /* 0x000fe20007ffe0ff */
[C---:B------:R-:W-:Y:S01]  /*56f0*/  FFMA.FTZ R32, R252.reuse, UR5, R32 ;  /* 0x00000005fc207c23 */ /* 0x040fe20008010020 */
[----:B------:R-:W-:Y:S01]  /*5700*/  @!P0 FSEL R19, R19, -INF , !P1 ;  /* 0xff80000013138808 */ /* 0x000fe20004800000 */
[----:B------:R-:W-:Y:S01]  /*5710*/  FFMA.FTZ R33, R163, UR5, R33 ;  /* 0x00000005a3217c23 */ /* 0x000fe20008010021 */
[-C--:B------:R-:W-:Y:S01]  /*5720*/  @!P0 ISETP.GE.AND P1, PT, R9, R145.reuse, PT ;  /* 0x000000910900820c */ /* 0x080fe20003f26270 */
[----:B------:R-:W-:Y:S01]  /*5730*/  FFMA.FTZ R34, R252, UR5, R34 ;  /* 0x00000005fc227c23 */ /* 0x000fe20008010022 */
[--C-:B------:R-:W-:Y:S01]  /*5740*/  FFMA.FTZ R16, R16, UR11, -R138.reuse ;  /* 0x0000000b10107c23 */ /* 0x100fe2000801088a */
[----:B------:R-:W-:Y:S01]  /*5750*/  FFMA.FTZ R17, R17, UR11, -R138 ;  /* 0x0000000b11117c23 */ /* 0x000fe2000801088a */
[----:B------:R-:W-:Y:S01]  /*5760*/  @!P0 FSEL R20, R20, -INF , !P1 ;  /* 0xff80000014148808 */ /* 0x000fe20004800000 */
[--C-:B------:R-:W-:Y:S01]  /*5770*/  FFMA.FTZ R18, R18, UR11, -R137.reuse ;  /* 0x0000000b12127c23 */ /* 0x100fe20008010889 */
[----:B------:R-:W-:Y:S01]  /*5780*/  @!P0 ISETP.GE.AND P1, PT, R4, R145, PT ;  /* 0x000000910400820c */ /* 0x000fe20003f26270 */
[----:B------:R-:W-:Y:S01]  /*5790*/  FFMA.FTZ R19, R19, UR11, -R137 ;  /* 0x0000000b13137c23 */ /* 0x000fe20008010889 */
[----:B------:R-:W-:Y:S01]  /*57a0*/  MUFU.EX2 R171, R16 ;  /* 0x0000001000ab7308 */ /* 0x000fe20000000800 */
[--C-:B------:R-:W-:Y:S01]  /*57b0*/  FFMA.FTZ R14, R14, UR11, -R0.reuse ;  /* 0x0000000b0e0e7c23 */ /* 0x100fe20008010800 */
[----:B------:R-:W-:Y:S01]  /*57c0*/  @!P0 FSEL R21, R21, -INF , !P1 ;  /* 0xff80000015158808 */ /* 0x000fe20004800000 */
[----:B------:R-:W-:Y:S01]  /*57d0*/  FFMA.FTZ R15, R15, UR11, -R0 ;  /* 0x0000000b0f0f7c23 */ /* 0x000fe20008010800 */
[-C--:B------:R-:W-:Y:S01]  /*57e0*/  @!P0 ISETP.GE.AND P1, PT, R9, R144.reuse, PT ;  /* 0x000000900900820c */ /* 0x080fe20003f26270 */
[----:B------:R-:W-:Y:S01]  /*57f0*/  FFMA.FTZ R31, R163, UR5, R31 ;  /* 0x00000005a31f7c23 */ /* 0x000fe2000801001f */
[--C-:B------:R-:W-:Y:S01]  /*5800*/  FFMA.FTZ R20, R20, UR11, -R138.reuse ;  /* 0x0000000b14147c23 */ /* 0x100fe2000801088a */
[----:B------:R-:W-:Y:S01]  /*5810*/  FFMA.FTZ R21, R21, UR11, -R138 ;  /* 0x0000000b15157c23 */ /* 0x000fe2000801088a */
[----:B------:R-:W-:Y:S02]  /*5820*/  @!P0 FSEL R22, R22, -INF , !P1 ;  /* 0xff80000016168808 */ /* 0x000fe40004800000 */
[----:B------:R-:W-:Y:S01]  /*5830*/  MUFU.EX2 R3, R18 ;  /* 0x0000001200037308 */ /* 0x000fe20000000800 */
[----:B------:R-:W-:Y:S01]  /*5840*/  @!P0 ISETP.GE.AND P1, PT, R4, R144, PT ;  /* 0x000000900400820c */ /* 0x000fe20003f26270 */
[----:B------:R-:W-:Y:S01]  /*5850*/  FFMA.FTZ R35, R163, UR5, R35 ;  /* 0x00000005a3237c23 */ /* 0x000fe20008010023 */
[--C-:B------:R-:W-:Y:S02]  /*5860*/  FFMA.FTZ R22, R22, UR11, -R137.reuse ;  /* 0x0000000b16167c23 */ /* 0x100fe40008010889 */
[----:B------:R-:W-:Y:S02]  /*5870*/  @!P0 FSEL R23, R23, -INF , !P1 ;  /* 0xff80000017178808 */ /* 0x000fe40004800000 */
[-C--:B------:R-:W-:Y:S03]  /*5880*/  @!P0 ISETP.GE.AND P1, PT, R9, R139.reuse, PT ;  /* 0x0000008b0900820c */ /* 0x080fe60003f26270 */
[----:B------:R-:W-:Y:S01]  /*5890*/  MUFU.EX2 R2, R19 ;  /* 0x0000001300027308 */ /* 0x000fe20000000800 */
[--C-:B------:R-:W-:Y:S01]  /*58a0*/  FFMA.FTZ R23, R23, UR11, -R137.reuse ;  /* 0x0000000b17177c23 */ /* 0x100fe20008010889 */
[----:B------:R-:W-:Y:S02]  /*58b0*/  @!P0 FSEL R24, R24, -INF , !P1 ;  /* 0xff80000018188808 */ /* 0x000fe40004800000 */
[-C--:B------:R-:W-:Y:S06]  /*58c0*/  @!P0 ISETP.GE.AND P1, PT, R4, R139.reuse, PT ;  /* 0x0000008b0400820c */ /* 0x080fec0003f26270 */
[----:B------:R-:W1:Y:S01]  /*58d0*/  MUFU.EX2 R169, R17 ;  /* 0x0000001100a97308 */ /* 0x000e620000000800 */
[----:B------:R-:W-:Y:S01]  /*58e0*/  @!P0 FSEL R25, R25, -INF , !P1 ;  /* 0xff80000019198808 */ /* 0x000fe20004800000 */
[--C-:B------:R-:W-:Y:S01]  /*58f0*/  FFMA.FTZ R24, R24, UR11, -R136.reuse ;  /* 0x0000000b18187c23 */ /* 0x100fe20008010888 */
[-C--:B------:R-:W-:Y:S03]  /*5900*/  @!P0 ISETP.GE.AND P1, PT, R9, R8.reuse, PT ;  /* 0x000000080900820c */ /* 0x080fe60003f26270 */
[----:B------:R-:W-:Y:S01]  /*5910*/  FFMA.FTZ R25, R25, UR11, -R136 ;  /* 0x0000000b19197c23 */ /* 0x000fe20008010888 */
[----:B------:R-:W-:Y:S03]  /*5920*/  @!P0 FSEL R26, R26, -INF , !P1 ;  /* 0xff8000001a1a8808 */ /* 0x000fe60004800000 */
[----:B------:R-:W-:Y:S01]  /*5930*/  MUFU.EX2 R157, R14 ;  /* 0x0000000e009d7308 */ /* 0x000fe20000000800 */
[----:B------:R-:W-:Y:S02]  /*5940*/  @!P0 ISETP.GE.AND P1, PT, R4, R8, PT ;  /* 0x000000080400820c */ /* 0x000fe40003f26270 */
[----:B------:R-:W-:Y:S01]  /*5950*/  @!P0 IADD3 R4, R233, 0x19, RZ ;  /* 0x00000019e9048810 */ /* 0x000fe20007ffe0ff */
[--C-:B------:R-:W-:Y:S01]  /*5960*/  FFMA.FTZ R26, R26, UR11, -R0.reuse ;  /* 0x0000000b1a1a7c23 */ /* 0x100fe20008010800 */
[----:B------:R-:W-:Y:S02]  /*5970*/  @!P0 FSEL R27, R27, -INF , !P1 ;  /* 0xff8000001b1b8808 */ /* 0x000fe40004800000 */
[-C--:B------:R-:W-:Y:S03]  /*5980*/  @!P0 ISETP.GE.AND P1, PT, R5, R139.reuse, PT ;  /* 0x0000008b0500820c */ /* 0x080fe60003f26270 */
[----:B------:R-:W4:Y:S01]  /*5990*/  MUFU.EX2 R156, R15 ;  /* 0x0000000f009c7308 */ /* 0x000f220000000800 */
[----:B------:R-:W-:Y:S01]  /*59a0*/  @!P0 ISETP.GE.AND P2, PT, R4, R144, PT ;  /* 0x000000900400820c */ /* 0x000fe20003f46270 */
[----:B------:R-:W-:Y:S01]  /*59b0*/  FFMA.FTZ R27, R27, UR11, -R0 ;  /* 0x0000000b1b1b7c23 */ /* 0x000fe20008010800 */
[----:B------:R-:W-:Y:S02]  /*59c0*/  @!P0 FSEL R28, R28, -INF , !P1 ;  /* 0xff8000001c1c8808 */ /* 0x000fe40004800000 */
[----:B------:R-:W-:Y:S02]  /*59d0*/  @!P0 ISETP.GE.AND P1, PT, R4, R139, PT ;  /* 0x0000008b0400820c */ /* 0x000fe40003f26270 */
[----:B-1----:R-:W-:Y:S03]  /*59e0*/  F2FP.F16.F32.PACK_AB R7, R169, R171 ;  /* 0x000000aba907723e */ /* 0x002fe600000000ff */
[----:B------:R-:W-:Y:S01]  /*59f0*/  MUFU.EX2 R167, R20 ;  /* 0x0000001400a77308 */ /* 0x000fe20000000800 */
[----:B------:R-:W-:Y:S01]  /*5a00*/  @!P0 FSEL R29, R29, -INF , !P1 ;  /* 0xff8000001d1d8808 */ /* 0x000fe20004800000 */
[--C-:B------:R-:W-:Y:S01]  /*5a10*/  FFMA.FTZ R28, R28, UR11, -R136.reuse ;  /* 0x0000000b1c1c7c23 */ /* 0x100fe20008010888 */
[----:B------:R-:W-:Y:S02]  /*5a20*/  @!P0 ISETP.GE.AND P1, PT, R5, R8, PT ;  /* 0x000000080500820c */ /* 0x000fe40003f26270 */
[----:B------:R-:W-:Y:S01]  /*5a30*/  F2FP.F16.F32.PACK_AB R6, R2, R3 ;  /* 0x000000030206723e */ /* 0x000fe200000000ff */
[----:B------:R-:W-:Y:S01]  /*5a40*/  FFMA.FTZ R136, R29, UR11, -R136 ;  /* 0x0000000b1d887c23 */ /* 0x000fe20008010888 */
[----:B------:R-:W-:Y:S03]  /*5a50*/  @!P0 FSEL R30, R30, -INF , !P1 ;  /* 0xff8000001e1e8808 */ /* 0x000fe60004800000 */
[----:B------:R-:W-:Y:S01]  /*5a60*/  MUFU.EX2 R166, R21 ;  /* 0x0000001500a67308 */ /* 0x000fe20000000800 */
[-C--:B------:R-:W-:Y:S02]  /*5a70*/  @!P0 ISETP.GE.AND P1, PT, R5, R145.reuse, PT ;  /* 0x000000910500820c */ /* 0x080fe40003f26270 */
[----:B------:R-:W-:Y:S01]  /*5a80*/  @!P0 FSEL R35, R35, -INF , !P2 ;  /* 0xff80000023238808 */ /* 0x000fe20005000000 */
[----:B------:R-:W-:Y:S01]  /*5a90*/  FFMA.FTZ R30, R30, UR11, -R0 ;  /* 0x0000000b1e1e7c23 */ /* 0x000fe20008010800 */
        /* <DEDUP_REMOVED lines=12> */
[----:B------:R-:W-:Y:S01]  /*5b60*/  F2FP.F16.F32.PACK_AB R4, R36, R153 ;  /* 0x000000992404723e */ /* 0x000fe200000000ff */
[--C-:B------:R-:W-:Y:S01]  /*5b70*/  FFMA.FTZ R34, R34, UR11, -R137.reuse ;  /* 0x0000000b22227c23 */ /* 0x100fe20008010889 */
[----:B------:R-:W-:Y:S01]  /*5b80*/  @!P0 FSEL R31, R31, -INF , !P1 ;  /* 0xff8000001f1f8808 */ /* 0x000fe20004800000 */
[----:B------:R-:W-:Y:S02]  /*5b90*/  FFMA.FTZ R137, R35, UR11, -R137 ;  /* 0x0000000b23897c23 */ /* 0x000fe40008010889 */
[----:B------:R4:W-:Y:S02]  /*5ba0*/  STS [R238+0x13400], R4 ;  /* 0x01340004ee007388 */ /* 0x0009e40000000800 */
[----:B------:R-:W-:Y:S01]  /*5bb0*/  MUFU.EX2 R164, R32 ;  /* 0x0000002000a47308 */ /* 0x000fe20000000800 */
[----:B------:R-:W-:Y:S01]  /*5bc0*/  FFMA.FTZ R0, R31, UR11, -R0 ;  /* 0x0000000b1f007c23 */ /* 0x000fe20008010800 */
[----:B------:R4:W-:Y:S04]  /*5bd0*/  STS [R237+0x13000], R7 ;  /* 0x01300007ed007388 */ /* 0x0009e80000000800 */
[----:B------:R4:W-:Y:S04]  /*5be0*/  STS [R237+0x13400], R6 ;  /* 0x01340006ed007388 */ /* 0x0009e80000000800 */
[----:B------:R-:W4:Y:S10]  /*5bf0*/  MUFU.EX2 R162, R138 ;  /* 0x0000008a00a27308 */ /* 0x000f340000000800 */
[----:B------:R4:W-:Y:S01]  /*5c00*/  MUFU.EX2 R143, R0 ;  /* 0x00000000008f7308 */ /* 0x0009e20000000800 */
[----:B-1----:R-:W-:Y:S05]  /*5c10*/  F2FP.F16.F32.PACK_AB R5, R158, R159 ;  /* 0x0000009f9e05723e */ /* 0x002fea00000000ff */
[----:B------:R1:W-:Y:S01]  /*5c20*/  STS [R238+0x14000], R5 ;  /* 0x01400005ee007388 */ /* 0x0003e20000000800 */
[----:B----4-:R-:W-:Y:S03]  /*5c30*/  F2FP.F16.F32.PACK_AB R4, R160, R161 ;  /* 0x000000a1a004723e */ /* 0x010fe600000000ff */
[----:B------:R-:W-:Y:S01]  /*5c40*/  MUFU.EX2 R165, R34 ;  /* 0x0000002200a57308 */ /* 0x000fe20000000800 */
[----:B------:R-:W-:Y:S01]  /*5c50*/  F2FP.F16.F32.PACK_AB R7, R154, R155 ;  /* 0x0000009b9a07723e */ /* 0x000fe200000000ff */
[----:B------:R4:W-:Y:S01]  /*5c60*/  STS [R238+0x14400], R4 ;  /* 0x01440004ee007388 */ /* 0x0009e20000000800 */
[----:B------:R-:W-:Y:S03]  /*5c70*/  F2FP.F16.F32.PACK_AB R6, R156, R157 ;  /* 0x0000009d9c06723e */ /* 0x000fe600000000ff */
[----:B------:R4:W-:Y:S01]  /*5c80*/  STS [R237+0x14000], R7 ;  /* 0x01400007ed007388 */ /* 0x0009e20000000800 */
[----:B------:R-:W-:Y:S03]  /*5c90*/  F2FP.F16.F32.PACK_AB R0, R162, R164 ;  /* 0x000000a4a200723e */ /* 0x000fe600000000ff */
[----:B------:R-:W-:Y:S01]  /*5ca0*/  MUFU.EX2 R163, R137 ;  /* 0x0000008900a37308 */ /* 0x000fe20000000800 */
[----:B------:R-:W-:Y:S09]  /*5cb0*/  STS [R237+0x14400], R6 ;  /* 0x01440006ed007388 */ /* 0x000ff20000000800 */
[----:B------:R-:W-:Y:S01]  /*5cc0*/  MUFU.EX2 R151, R24 ;  /* 0x0000001800977308 */ /* 0x000fe20000000800 */
[----:B-1----:R-:W-:Y:S09]  /*5cd0*/  F2FP.F16.F32.PACK_AB R5, R166, R167 ;  /* 0x000000a7a605723e */ /* 0x002ff200000000ff */
[----:B------:R-:W1:Y:S01]  /*5ce0*/  MUFU.EX2 R149, R25 ;  /* 0x0000001900957308 */ /* 0x000e620000000800 */
[----:B------:R1:W-:Y:S01]  /*5cf0*/  STS [R236+0x13000], R5 ;  /* 0x01300005ec007388 */ /* 0x0003e20000000800 */
[----:B----4-:R-:W-:Y:S05]  /*5d00*/  F2FP.F16.F32.PACK_AB R4, R168, R170 ;  /* 0x000000aaa804723e */ /* 0x010fea00000000ff */
[----:B------:R4:W-:Y:S03]  /*5d10*/  STS [R236+0x13400], R4 ;  /* 0x01340004ec007388 */ /* 0x0009e60000000800 */
[----:B------:R-:W-:Y:S01]  /*5d20*/  MUFU.EX2 R152, R26 ;  /* 0x0000001a00987308 */ /* 0x000fe20000000800 */
[----:B------:R4:W-:Y:S09]  /*5d30*/  STS [R235+0x13000], R0 ;  /* 0x01300000eb007388 */ /* 0x0009f20000000800 */
[----:B------:R-:W4:Y:S01]  /*5d40*/  MUFU.EX2 R150, R27 ;  /* 0x0000001b00967308 */ /* 0x000f220000000800 */
[----:B-1----:R-:W-:Y:S09]  /*5d50*/  F2FP.F16.F32.PACK_AB R7, R149, R151 ;  /* 0x000000979507723e */ /* 0x002ff200000000ff */
[----:B------:R-:W-:Y:S01]  /*5d60*/  MUFU.EX2 R147, R28 ;  /* 0x0000001c00937308 */ /* 0x000fe20000000800 */
[----:B------:R-:W-:Y:S05]  /*5d70*/  F2FP.F16.F32.PACK_AB R5, R163, R165 ;  /* 0x000000a5a305723e */ /* 0x000fea00000000ff */
[----:B------:R-:W-:Y:S04]  /*5d80*/  STS [R235+0x13400], R5 ;  /* 0x01340005eb007388 */ /* 0x000fe80000000800 */
[----:B------:R-:W1:Y:S01]  /*5d90*/  MUFU.EX2 R146, R136 ;  /* 0x0000008800927308 */ /* 0x000e620000000800 */
[----:B----4-:R-:W-:Y:S01]  /*5da0*/  F2FP.F16.F32.PACK_AB R6, R150, R152 ;  /* 0x000000989606723e */ /* 0x010fe200000000ff */
[----:B------:R-:W-:Y:S04]  /*5db0*/  STS [R236+0x14000], R7 ;  /* 0x01400007ec007388 */ /* 0x000fe80000000800 */
[----:B------:R-:W-:Y:S04]  /*5dc0*/  STS [R236+0x14400], R6 ;  /* 0x01440006ec007388 */ /* 0x000fe80000000800 */
[----:B------:R-:W4:Y:S01]  /*5dd0*/  MUFU.EX2 R148, R30 ;  /* 0x0000001e00947308 */ /* 0x000f220000000800 */
[----:B-1----:R-:W-:Y:S05]  /*5de0*/  F2FP.F16.F32.PACK_AB R4, R146, R147 ;  /* 0x000000939204723e */ /* 0x002fea00000000ff */
[----:B------:R-:W-:Y:S01]  /*5df0*/  STS [R235+0x14000], R4 ;  /* 0x01400004eb007388 */ /* 0x000fe20000000800 */
[----:B----4-:R-:W-:Y:S05]  /*5e00*/  F2FP.F16.F32.PACK_AB R0, R143, R148 ;  /* 0x000000948f00723e */ /* 0x010fea00000000ff */
[----:B------:R-:W-:Y:S04]  /*5e10*/  STS [R235+0x14400], R0 ;  /* 0x01440000eb007388 */ /* 0x000fe80000000800 */
[----:B------:R-:W1:Y:S08]  /*5e20*/  LDSM.16.M88.4 R32, [R223+UR4+0x6000] ;  /* 0x00600004df20783b */ /* 0x000e700008000200 */
[----:B------:R-:W4:Y:S08]  /*5e30*/  LDSM.16.M88.4 R28, [R223+UR4+0x6800] ;  /* 0x00680004df1c783b */ /* 0x000f300008000200 */
[----:B------:R-:W3:Y:S08]  /*5e40*/  LDSM.16.M88.4 R132, [R224] ;  /* 0x00000000e084783b */ /* 0x000ef00000000200 */
[----:B------:R-:W3:Y:S01]  /*5e50*/  LDSM.16.M88.4 R136, [R224+0x800] ;  /* 0x00080000e088783b */ /* 0x000ee20000000200 */
[-C--:B-1----:R-:W-:Y:S06]  /*5e60*/  HMMA.16816.F32 R4, R32, R172.reuse, RZ ;  /* 0x000000ac2004723c */ /* 0x082fec00000018ff */
[C---:B----4-:R-:W-:Y:S06]  /*5e70*/  HMMA.16816.F32 R8, R28.reuse, R172, RZ ;  /* 0x000000ac1c08723c */ /* 0x050fec00000018ff */
[-C--:B------:R-:W-:Y:S06]  /*5e80*/  HMMA.16816.F32 R12, R28, R174.reuse, RZ ;  /* 0x000000ae1c0c723c */ /* 0x080fec00000018ff */
[C---:B------:R-:W-:Y:S02]  /*5e90*/  HMMA.16816.F32 R16, R32.reuse, R174, RZ ;  /* 0x000000ae2010723c */ /* 0x040fe400000018ff */
[----:B--2---:R-:W-:Y:S04]  /*5ea0*/  IADD3 R144, P0, R141, UR15, RZ ;  /* 0x0000000f8d907c10 */ /* 0x004fe8000ff1e0ff */
[-C--:B------:R-:W-:Y:S01]  /*5eb0*/  HMMA.16816.F32 R20, R32, R176.reuse, RZ ;  /* 0x000000b02014723c */ /* 0x080fe200000018ff */
[----:B---3--:R-:W-:Y:S02]  /*5ec0*/  IADD3.X R145, R140, UR14, RZ, P0, !PT ;  /* 0x0000000e8c917c10 */ /* 0x008fe400087fe4ff */
[----:B------:R-:W-:Y:S03]  /*5ed0*/  PLOP3.LUT P0, PT, PT, PT, UP3, 0x80, 0x0 ;  /* 0x000000000000781c */ /* 0x000fe60003f0f038 */
[C---:B------:R-:W-:Y:S01]  /*5ee0*/  HMMA.16816.F32 R24, R28.reuse, R176, RZ ;  /* 0x000000b01c18723c */ /* 0x040fe200000018ff */
[----:B------:R-:W2:Y:S04]  /*5ef0*/  LDG.E R142, desc[UR6][R144.64] ;  /* 0x00000006908e7981 */ /* 0x000ea8000c1e1900 */
[----:B------:R-:W3:Y:S01]  /*5f00*/  LDG.E R141, desc[UR6][R144.64+0x20] ;  /* 0x00002006908d7981 */ /* 0x000ee2000c1e1900 */
[-C--:B------:R-:W-:Y:S03]  /*5f10*/  HMMA.16816.F32 R28, R28, R178.reuse, RZ ;  /* 0x000000b21c1c723c */ /* 0x080fe600000018ff */
[----:B------:R-:W5:Y:S03]  /*5f20*/  LDG.E R140, desc[UR6][R144.64+0x80] ;  /* 0x00008006908c7981 */ /* 0x000f66000c1e1900 */
[----:B------:R-:W-:Y:S01]  /*5f30*/  HMMA.16816.F32 R32, R32, R178, RZ ;  /* 0x000000b22020723c */ /* 0x000fe200000018ff */
[----:B------:R1:W5:Y:S05]  /*5f40*/  LDG.E R0, desc[UR6][R144.64+0xa0] ;  /* 0x0000a00690007981 */ /* 0x00036a000c1e1900 */
[-C--:B------:R-:W-:Y:S06]  /*5f50*/  HMMA.16816.F32 R4, R132, R180.reuse, R4 ;  /* 0x000000b48404723c */ /* 0x080fec0000001804 */
[C---:B------:R-:W-:Y:S06]  /*5f60*/  HMMA.16816.F32 R8, R136.reuse, R180, R8 ;  /* 0x000000b48808723c */ /* 0x040fec0000001808 */
        /* <DEDUP_REMOVED lines=43> */
[-C--:B------:R-:W-:Y:S04]  /*6220*/  HMMA.16816.F32 R20, R132, R216.reuse, R20 ;  /* 0x000000d88414723c */ /* 0x080fe80000001814 */
[----:B------:R-:W-:Y:S02]  /*6230*/  FADD.FTZ R4, -R142, R4 ;  /* 0x000000048e047221 */ /* 0x000fe40000010100 */
[C---:B------:R-:W-:Y:S05]  /*6240*/  HMMA.16816.F32 R24, R136.reuse, R216, R24 ;  /* 0x000000d88818723c */ /* 0x040fea0000001818 */
[----:B------:R-:W-:Y:S01]  /*6250*/  FMUL.FTZ R144, R37, R5 ;  /* 0x0000000525907220 */ /* 0x000fe20000410000 */
[-C--:B------:R-:W-:Y:S05]  /*6260*/  HMMA.16816.F32 R28, R136, R218.reuse, R28 ;  /* 0x000000da881c723c */ /* 0x080fea000000181c */
[----:B------:R-:W-:Y:S01]  /*6270*/  FMUL.FTZ R145, R38, R4 ;  /* 0x0000000426917220 */ /* 0x000fe20000410000 */
[----:B------:R-:W-:Y:S01]  /*6280*/  HMMA.16816.F32 R32, R132, R218, R32 ;  /* 0x000000da8420723c */ /* 0x000fe20000001820 */
[----:B------:R1:W5:Y:S04]  /*6290*/  LDL.LU R38, [R1+0x5c] ;  /* 0x00005c0001267983 */ /* 0x0003680000300800 */
[----:B------:R1:W5:Y:S01]  /*62a0*/  LDL.LU R37, [R1+0x58] ;  /* 0x0000580001257983 */ /* 0x0003620000300800 */
[C---:B------:R-:W-:Y:S01]  /*62b0*/  FADD.FTZ R4, -R142.reuse, R20 ;  /* 0x000000148e047221 */ /* 0x040fe20000010100 */
[C---:B------:R-:W-:Y:S01]  /*62c0*/  FADD.FTZ R21, -R142.reuse, R21 ;  /* 0x000000158e157221 */ /* 0x040fe20000010100 */
[----:B---3--:R-:W-:Y:S03]  /*62d0*/  FADD.FTZ R7, -R141, R7 ;  /* 0x000000078d077221 */ /* 0x008fe60000010100 */
[C---:B------:R-:W-:Y:S01]  /*62e0*/  FADD.FTZ R5, -R142.reuse, R17 ;  /* 0x000000118e057221 */ /* 0x040fe20000010100 */
[----:B------:R-:W-:Y:S01]  /*62f0*/  FADD.FTZ R16, -R142, R16 ;  /* 0x000000108e107221 */ /* 0x000fe20000010100 */
[----:B------:R-:W-:Y:S01]  /*6300*/  FMUL.FTZ R4, R167, R4 ;  /* 0x00000004a7047220 */ /* 0x000fe20000410000 */
[----:B------:R-:W-:Y:S01]  /*6310*/  FMUL.FTZ R21, R166, R21 ;  /* 0x00000015a6157220 */ /* 0x000fe20000410000 */
[----:B------:R-:W-:Y:S01]  /*6320*/  FMUL.FTZ R5, R169, R5 ;  /* 0x00000005a9057220 */ /* 0x000fe20000410000 */
[----:B------:R-:W-:Y:S01]  /*6330*/  FMUL.FTZ R16, R171, R16 ;  /* 0x00000010ab107220 */ /* 0x000fe20000410000 */
[----:B------:R-:W-:Y:S01]  /*6340*/  FMUL.FTZ R7, R36, R7 ;  /* 0x0000000724077220 */ /* 0x000fe20000410000 */
[----:B------:R-:W-:Y:S01]  /*6350*/  FADD.FTZ R133, -R141, R18 ;  /* 0x000000128d857221 */ /* 0x000fe20000010100 */
[----:B------:R1:W5:Y:S01]  /*6360*/  LDL.LU R36, [R1+0x54] ;  /* 0x0000540001247983 */ /* 0x0003620000300800 */
[----:B------:R-:W-:Y:S01]  /*6370*/  F2FP.F16.F32.PACK_AB R21, R21, R4 ;  /* 0x000000041515723e */ /* 0x000fe200000000ff */
[----:B------:R-:W-:Y:S01]  /*6380*/  FADD.FTZ R19, -R141, R19 ;  /* 0x000000138d137221 */ /* 0x000fe20000010100 */
[----:B------:R-:W-:Y:S01]  /*6390*/  F2FP.F16.F32.PACK_AB R20, R5, R16 ;  /* 0x000000100514723e */ /* 0x000fe200000000ff */
[----:B------:R-:W-:Y:S01]  /*63a0*/  FMUL.FTZ R133, R3, R133 ;  /* 0x0000008503857220 */ /* 0x000fe20000410000 */
[C---:B------:R-:W-:Y:S01]  /*63b0*/  FADD.FTZ R5, -R142.reuse, R32 ;  /* 0x000000208e057221 */ /* 0x040fe20000010100 */
[----:B------:R-:W-:Y:S01]  /*63c0*/  FADD.FTZ R33, -R142, R33 ;  /* 0x000000218e217221 */ /* 0x000fe20000010100 */
[----:B------:R-:W-:Y:S01]  /*63d0*/  FMUL.FTZ R132, R2, R19 ;  /* 0x0000001302847220 */ /* 0x000fe20000410000 */
[----:B------:R-:W-:Y:S01]  /*63e0*/  FADD.FTZ R6, -R141, R6 ;  /* 0x000000068d067221 */ /* 0x000fe20000010100 */
[----:B------:R-:W-:Y:S01]  /*63f0*/  FMUL.FTZ R5, R164, R5 ;  /* 0x00000005a4057220 */ /* 0x000fe20000410000 */
[----:B------:R-:W-:Y:S01]  /*6400*/  FMUL.FTZ R4, R162, R33 ;  /* 0x00000021a2047220 */ /* 0x000fe20000410000 */
[----:B------:R1:W5:Y:S01]  /*6410*/  LDL R164, [R1+0x20] ;  /* 0x0000200001a47983 */ /* 0x0003620000100800 */
[----:B------:R-:W-:Y:S01]  /*6420*/  FMUL.FTZ R153, R153, R6 ;  /* 0x0000000699997220 */ /* 0x000fe20000410000 */
[C---:B------:R-:W-:Y:S01]  /*6430*/  FADD.FTZ R22, -R141.reuse, R22 ;  /* 0x000000168d167221 */ /* 0x040fe20000010100 */
[C---:B------:R-:W-:Y:S01]  /*6440*/  FADD.FTZ R23, -R141.reuse, R23 ;  /* 0x000000178d177221 */ /* 0x040fe20000010100 */
[----:B------:R1:W5:Y:S01]  /*6450*/  LDL R162, [R1+0x24] ;  /* 0x0000240001a27983 */ /* 0x0003620000100800 */
[----:B------:R-:W-:Y:S01]  /*6460*/  F2FP.F16.F32.PACK_AB R18, R4, R5 ;  /* 0x000000050412723e */ /* 0x000fe200000000ff */
[C---:B------:R-:W-:Y:S01]  /*6470*/  FADD.FTZ R4, -R141.reuse, R34 ;  /* 0x000000228d047221 */ /* 0x040fe20000010100 */
[----:B------:R-:W-:Y:S01]  /*6480*/  FADD.FTZ R34, -R141, R35 ;  /* 0x000000238d227221 */ /* 0x000fe20000010100 */
[----:B------:R1:W5:Y:S01]  /*6490*/  LDL.LU R3, [R1+0x50] ;  /* 0x0000500001037983 */ /* 0x0003620000300800 */
[----:B------:R-:W-:Y:S01]  /*64a0*/  F2FP.F16.F32.PACK_AB R6, R144, R145 ;  /* 0x000000919006723e */ /* 0x000fe200000000ff */
[----:B------:R-:W-:Y:S01]  /*64b0*/  FMUL.FTZ R33, R170, R22 ;  /* 0x00000016aa217220 */ /* 0x000fe20000410000 */
[----:B------:R-:W-:Y:S01]  /*64c0*/  F2FP.F16.F32.PACK_AB R5, R7, R153 ;  /* 0x000000990705723e */ /* 0x000fe200000000ff */
[----:B------:R1:W5:Y:S01]  /*64d0*/  LDL.LU R2, [R1+0x4c] ;  /* 0x00004c0001027983 */ /* 0x0003620000300800 */
[----:B------:R-:W-:Y:S01]  /*64e0*/  FMUL.FTZ R32, R168, R23 ;  /* 0x00000017a8207220 */ /* 0x000fe20000410000 */
[----:B------:R-:W-:Y:S01]  /*64f0*/  FMUL.FTZ R35, R165, R4 ;  /* 0x00000004a5237220 */ /* 0x000fe20000410000 */
[----:B------:R-:W-:Y:S01]  /*6500*/  FMUL.FTZ R34, R163, R34 ;  /* 0x00000022a3227220 */ /* 0x000fe20000410000 */
[----:B------:R1:W5:Y:S01]  /*6510*/  LDL.64 R166, [R1+0x8] ;  /* 0x0000080001a67983 */ /* 0x0003620000100a00 */
[----:B------:R-:W-:Y:S05]  /*6520*/  @!P0 BRA `(.L_x_112) ;  /* 0x0000000000c48947 */ /* 0x000fea0003800000 */
[----:B------:R-:W2:Y:S01]  /*6530*/  LDC R4, c[0x0][0x240] ;  /* 0x00009000ff047b82 */ /* 0x000ea20000000800 */
[----:B------:R-:W-:Y:S01]  /*6540*/  ULOP3.LUT UR9, UR8, 0x1, URZ, 0xc0, !UPT ;  /* 0x0000000108097892 */ /* 0x000fe2000f8ec03f */
[----:B-----5:R-:W-:Y:S01]  /*6550*/  ISETP.GE.AND P3, PT, R166, UR38, PT ;  /* 0x00000026a6007c0c */ /* 0x020fe2000bf66270 */
[----:B------:R-:W-:Y:S01]  /*6560*/  UMOV UR41, 0xffffd000 ;  /* 0xffffd00000297882 */ /* 0x000fe20000000000 */
[----:B------:R-:W-:Y:S01]  /*6570*/  ISETP.GE.AND P2, PT, R164, UR38, PT ;  /* 0x00000026a4007c0c */ /* 0x000fe2000bf46270 */
[----:B------:R-:W-:Y:S01]  /*6580*/  UISETP.NE.U32.AND UP0, UPT, UR9, 0x1, UPT ;  /* 0x000000010900788c */ /* 0x000fe2000bf05070 */
[----:B------:R-:W-:Y:S03]  /*6590*/  ISETP.GE.AND P1, PT, R162, UR38, PT ;  /* 0x00000026a2007c0c */ /* 0x000fe6000bf26270 */
[----:B------:R-:W-:Y:S06]  /*65a0*/  USEL UR9, UR41, 0x3000, !UP0 ;  /* 0x0000300029097887 */ /* 0x000fec000c000000 */
[----:B------:R-:W-:Y:S02]  /*65b0*/  VIADD R232, R232, UR9 ;  /* 0x00000009e8e87c36 */ /* 0x000fe40008000000 */
[C---:B------:R-:W-:Y:S02]  /*65c0*/  @!P2 VIADD R19, R245.reuse, UR9 ;  /* 0x00000009f513ac36 */ /* 0x040fe40008000000 */
[----:B------:R-:W-:Y:S01]  /*65d0*/  VIADD R220, R220, UR9 ;  /* 0x00000009dcdc7c36 */ /* 0x000fe20008000000 */
[----:B------:R3:W-:Y:S04]  /*65e0*/  @P3 STS [R232], RZ ;  /* 0x000000ffe8003388 */ /* 0x0007e80000000800 */
[----:B------:R3:W-:Y:S01]  /*65f0*/  @P3 STS [R232+0x4], RZ ;  /* 0x000004ffe8003388 */ /* 0x0007e20000000800 */
[----:B--2---:R-:W-:Y:S03]  /*6600*/  IMAD.U32 R4, R4, -0x40, RZ ;  /* 0xffffffc004047824 */ /* 0x004fe600078e00ff */
[----:B------:R3:W-:Y:S02]  /*6610*/  @P3 STS [R232+0x8], RZ ;  /* 0x000008ffe8003388 */ /* 0x0007e40000000800 */
[C---:B------:R-:W-:Y:S02]  /*6620*/  LEA R241, P4, R4.reuse, R241, 0x1 ;  /* 0x000000f104f17211 */ /* 0x040fe400078808ff */
[----:B------:R3:W-:Y:S01]  /*6630*/  @P3 STS [R232+0xc], RZ ;  /* 0x00000cffe8003388 */ /* 0x0007e20000000800 */
[----:B------:R-:W-:Y:S02]  /*6640*/  SHF.R.S32.HI R7, RZ, 0x1f, R4 ;  /* 0x0000001fff077819 */ /* 0x000fe40000011404 */
[----:B------:R-:W-:Y:S01]  /*6650*/  @!P3 MOV R16, R241 ;  /* 0x000000f10010b202 */ /* 0x000fe20000000f00 */
[----:B------:R-:W-:Y:S01]  /*6660*/  @!P2 IMAD.MOV.U32 R22, RZ, RZ, R241 ;  /* 0x000000ffff16a224 */ /* 0x000fe200078e00f1 */
[----:B------:R-:W-:Y:S01]  /*6670*/  LEA.HI.X R239, R4, R239, R7, 0x1, P4 ;  /* 0x000000ef04ef7211 */ /* 0x000fe200020f0c07 */
[C---:B------:R-:W-:Y:S01]  /*6680*/  @!P1 VIADD R7, R245.reuse, UR9 ;  /* 0x00000009f5079c36 */ /* 0x040fe20008000000 */
[----:B------:R-:W-:Y:S02]  /*6690*/  IADD3 R4, R245, UR9, RZ ;  /* 0x00000009f5047c10 */ /* 0x000fe4000fffe0ff */
[-C--:B------:R-:W-:Y:S01]  /*66a0*/  @!P2 MOV R23, R239.reuse ;  /* 0x000000ef0017a202 */ /* 0x080fe20000000f00 */
[----:B------:R-:W-:Y:S01]  /*66b0*/  @!P3 IMAD.MOV.U32 R17, RZ, RZ, R239 ;  /* 0x000000ffff11b224 */ /* 0x000fe200078e00ef */
[----:B------:R-:W-:Y:S04]  /*66c0*/  MOV R245, R4 ;  /* 0x0000000400f57202 */ /* 0x000fe80000000f00 */
        /* <DEDUP_REMOVED lines=13> */
[----:B--2---:R-:W-:Y:S03]  /*67a0*/  @!P1 IMAD.MOV.U32 R16, RZ, RZ, R241 ;  /* 0x000000ffff109224 */ /* 0x004fe600078e00f1 */
        /* <DEDUP_REMOVED lines=9> */
.L_x_112:
[----:B------:R2:W-:Y:S01]  /*6840*/  STS [R238+0xf000], R6 ;  /* 0x00f00006ee007388 */ /* 0x0005e20000000800 */
[----:B------:R-:W-:Y:S01]  /*6850*/  F2FP.F16.F32.PACK_AB R4, R132, R133 ;  /* 0x000000858404723e */ /* 0x000fe200000000ff */
[C---:B-----5:R-:W-:Y:S01]  /*6860*/  FADD.FTZ R8, -R140.reuse, R8 ;  /* 0x000000088c087221 */ /* 0x060fe20000010100 */
[----:B------:R-:W-:Y:S01]  /*6870*/  FADD.FTZ R9, -R140, R9 ;  /* 0x000000098c097221 */ /* 0x000fe20000010100 */
[----:B------:R4:W-:Y:S01]  /*6880*/  STS [R238+0xf400], R5 ;  /* 0x00f40005ee007388 */ /* 0x0009e20000000800 */
[C---:B------:R-:W-:Y:S01]  /*6890*/  FADD.FTZ R11, -R0.reuse, R11 ;  /* 0x0000000b000b7221 */ /* 0x040fe20000010100 */
[----:B------:R-:W-:Y:S01]  /*68a0*/  FADD.FTZ R10, -R0, R10 ;  /* 0x0000000a000a7221 */ /* 0x000fe20000010100 */
[C---:B------:R-:W-:Y:S01]  /*68b0*/  FADD.FTZ R13, -R140.reuse, R13 ;  /* 0x0000000d8c0d7221 */ /* 0x040fe20000010100 */
[----:B------:R1:W-:Y:S01]  /*68c0*/  STS [R237+0xf400], R4 ;  /* 0x00f40004ed007388 */ /* 0x0003e20000000800 */
[----:B------:R-:W-:Y:S01]  /*68d0*/  FADD.FTZ R12, -R140, R12 ;  /* 0x0000000c8c0c7221 */ /* 0x000fe20000010100 */
[----:B------:R-:W-:Y:S01]  /*68e0*/  FMUL.FTZ R10, R161, R10 ;  /* 0x0000000aa10a7220 */ /* 0x000fe20000410000 */
[C---:B------:R-:W-:Y:S01]  /*68f0*/  FADD.FTZ R14, -R0.reuse, R14 ;  /* 0x0000000e000e7221 */ /* 0x040fe20000010100 */
[----:B------:R-:W-:Y:S01]  /*6900*/  STS [R237+0xf000], R20 ;  /* 0x00f00014ed007388 */ /* 0x000fe20000000800 */
[----:B------:R-:W-:Y:S01]  /*6910*/  FADD.FTZ R15, -R0, R15 ;  /* 0x0000000f000f7221 */ /* 0x000fe20000010100 */
[----:B------:R-:W-:Y:S01]  /*6920*/  FMUL.FTZ R12, R155, R12 ;  /* 0x0000000c9b0c7220 */ /* 0x000fe20000410000 */
[----:B------:R-:W-:Y:S01]  /*6930*/  FMUL.FTZ R14, R157, R14 ;  /* 0x0000000e9d0e7220 */ /* 0x000fe20000410000 */
[----:B------:R-:W-:Y:S01]  /*6940*/  FADD.FTZ R25, -R140, R25 ;  /* 0x000000198c197221 */ /* 0x000fe20000010100 */
[----:B------:R-:W-:Y:S01]  /*6950*/  FMUL.FTZ R15, R156, R15 ;  /* 0x0000000f9c0f7220 */ /* 0x000fe20000410000 */
[----:B------:R-:W-:Y:S01]  /*6960*/  FADD.FTZ R27, -R0, R27 ;  /* 0x0000001b001b7221 */ /* 0x000fe20000010100 */
[----:B------:R-:W-:Y:S01]  /*6970*/  FADD.FTZ R24, -R140, R24 ;  /* 0x000000188c187221 */ /* 0x000fe20000010100 */
[----:B------:R-:W-:Y:S01]  /*6980*/  FADD.FTZ R26, -R0, R26 ;  /* 0x0000001a001a7221 */ /* 0x000fe20000010100 */
[----:B---3--:R-:W-:Y:S01]  /*6990*/  F2FP.F16.F32.PACK_AB R17, R32, R33 ;  /* 0x000000212011723e */ /* 0x008fe200000000ff */
[C---:B------:R-:W-:Y:S01]  /*69a0*/  FADD.FTZ R31, -R0.reuse, R31 ;  /* 0x0000001f001f7221 */ /* 0x040fe20000010100 */
[----:B------:R-:W-:Y:S01]  /*69b0*/  FADD.FTZ R30, -R0, R30 ;  /* 0x0000001e001e7221 */ /* 0x000fe20000010100 */
[----:B------:R-:W-:Y:S01]  /*69c0*/  FADD.FTZ R29, -R140, R29 ;  /* 0x0000001d8c1d7221 */ /* 0x000fe20000010100 */
[----:B--2---:R-:W-:Y:S01]  /*69d0*/  FMUL.FTZ R6, R159, R8 ;  /* 0x000000089f067220 */ /* 0x004fe20000410000 */
[----:B------:R-:W-:Y:S01]  /*69e0*/  FMUL.FTZ R8, R154, R13 ;  /* 0x0000000d9a087220 */ /* 0x000fe20000410000 */
[----:B------:R-:W-:Y:S01]  /*69f0*/  FMUL.FTZ R24, R151, R24 ;  /* 0x0000001897187220 */ /* 0x000fe20000410000 */
[----:B------:R-:W-:Y:S01]  /*6a00*/  FMUL.FTZ R7, R149, R25 ;  /* 0x0000001995077220 */ /* 0x000fe20000410000 */
[----:B----4-:R-:W-:Y:S01]  /*6a10*/  FMUL.FTZ R5, R158, R9 ;  /* 0x000000099e057220 */ /* 0x010fe20000410000 */
[----:B------:R-:W-:Y:S01]  /*6a20*/  FMUL.FTZ R26, R152, R26 ;  /* 0x0000001a981a7220 */ /* 0x000fe20000410000 */
[----:B------:R-:W-:Y:S01]  /*6a30*/  F2FP.F16.F32.PACK_AB R8, R8, R12 ;  /* 0x0000000c0808723e */ /* 0x000fe200000000ff */
[----:B------:R-:W-:Y:S01]  /*6a40*/  FMUL.FTZ R0, R150, R27 ;  /* 0x0000001b96007220 */ /* 0x000fe20000410000 */
[----:B------:R-:W-:Y:S01]  /*6a50*/  FADD.FTZ R28, -R140, R28 ;  /* 0x0000001c8c1c7221 */ /* 0x000fe20000010100 */
[----:B-1----:R-:W-:Y:S01]  /*6a60*/  F2FP.F16.F32.PACK_AB R4, R5, R6 ;  /* 0x000000060504723e */ /* 0x002fe200000000ff */
[----:B------:R-:W-:Y:S01]  /*6a70*/  FMUL.FTZ R5, R160, R11 ;  /* 0x0000000ba0057220 */ /* 0x000fe20000410000 */
[----:B------:R-:W-:Y:S01]  /*6a80*/  F2FP.F16.F32.PACK_AB R16, R34, R35 ;  /* 0x000000232210723e */ /* 0x000fe200000000ff */
[----:B------:R-:W-:Y:S01]  /*6a90*/  FMUL.FTZ R28, R147, R28 ;  /* 0x0000001c931c7220 */ /* 0x000fe20000410000 */
[----:B------:R-:W-:Y:S01]  /*6aa0*/  FMUL.FTZ R9, R146, R29 ;  /* 0x0000001d92097220 */ /* 0x000fe20000410000 */
[----:B------:R1:W-:Y:S01]  /*6ab0*/  STS [R238+0x10000], R4 ;  /* 0x01000004ee007388 */ /* 0x0003e20000000800 */
[----:B------:R-:W-:Y:S01]  /*6ac0*/  F2FP.F16.F32.PACK_AB R5, R5, R10 ;  /* 0x0000000a0505723e */ /* 0x000fe200000000ff */
[----:B------:R-:W-:Y:S01]  /*6ad0*/  FMUL.FTZ R30, R148, R30 ;  /* 0x0000001e941e7220 */ /* 0x000fe20000410000 */
[----:B------:R-:W-:Y:S01]  /*6ae0*/  FMUL.FTZ R6, R143, R31 ;  /* 0x0000001f8f067220 */ /* 0x000fe20000410000 */
[----:B------:R-:W-:Y:S02]  /*6af0*/  F2FP.F16.F32.PACK_AB R7, R7, R24 ;  /* 0x000000180707723e */ /* 0x000fe400000000ff */
[----:B------:R-:W-:Y:S01]  /*6b00*/  STS [R238+0x10400], R5 ;  /* 0x01040005ee007388 */ /* 0x000fe20000000800 */
[----:B------:R-:W-:Y:S02]  /*6b10*/  F2FP.F16.F32.PACK_AB R0, R0, R26 ;  /* 0x0000001a0000723e */ /* 0x000fe400000000ff */
[----:B------:R-:W-:Y:S01]  /*6b20*/  F2FP.F16.F32.PACK_AB R9, R9, R28 ;  /* 0x0000001c0909723e */ /* 0x000fe200000000ff */
[----:B------:R-:W-:Y:S01]  /*6b30*/  STS [R237+0x10000], R8 ;  /* 0x01000008ed007388 */ /* 0x000fe20000000800 */
[----:B------:R-:W-:Y:S02]  /*6b40*/  F2FP.F16.F32.PACK_AB R6, R6, R30 ;  /* 0x0000001e0606723e */ /* 0x000fe400000000ff */
[----:B------:R-:W-:Y:S02]  /*6b50*/  MOV R152, R244 ;  /* 0x000000f400987202 */ /* 0x000fe40000000f00 */
[----:B------:R-:W-:Y:S02]  /*6b60*/  MOV R153, R243 ;  /* 0x000000f300997202 */ /* 0x000fe40000000f00 */
[----:B-1----:R-:W-:Y:S05]  /*6b70*/  F2FP.F16.F32.PACK_AB R4, R15, R14 ;  /* 0x0000000e0f04723e */ /* 0x002fea00000000ff */
        /* <DEDUP_REMOVED lines=13> */
[----:B------:R-:W2:Y:S04]  /*6c50*/  LDSM.16.MT88.4 R12, [R2+0x15000] ;  /* 0x01500000020c783b */ /* 0x000ea80000004200 */
[----:B------:R-:W3:Y:S04]  /*6c60*/  LDSM.16.MT88.4 R16, [R0+0x7000] ;  /* 0x007000000010783b */ /* 0x000ee80000004200 */
[----:B------:R-:W4:Y:S04]  /*6c70*/  LDSM.16.MT88.4 R20, [R0+0x8000] ;  /* 0x008000000014783b */ /* 0x000f280000004200 */
[----:B------:R-:W-:Y:S04]  /*6c80*/  LDSM.16.MT88.4 R24, [R2+0x13800] ;  /* 0x013800000218783b */ /* 0x000fe80000004200 */
[----:B------:R-:W4:Y:S04]  /*6c90*/  LDSM.16.MT88.4 R28, [R0+0x6400] ;  /* 0x00640000001c783b */ /* 0x000f280000004200 */
[----:B------:R-:W4:Y:S04]  /*6ca0*/  LDSM.16.MT88.4 R32, [R2+0x15800] ;  /* 0x015800000220783b */ /* 0x000f280000004200 */
[----:B------:R-:W4:Y:S04]  /*6cb0*/  LDSM.16.MT88.4 R132, [R0+0x7400] ;  /* 0x007400000084783b */ /* 0x000f280000004200 */
[----:B------:R-:W4:Y:S01]  /*6cc0*/  LDSM.16.MT88.4 R136, [R0+0x8400] ;  /* 0x008400000088783b */ /* 0x000f220000004200 */
[-C--:B-1----:R-:W-:Y:S06]  /*6cd0*/  HMMA.16816.F32 R36, R4, R8.reuse, R36 ;  /* 0x000000080424723c */ /* 0x082fec0000001824 */
[C---:B--2---:R-:W-:Y:S06]  /*6ce0*/  HMMA.16816.F32 R40, R12.reuse, R8, R40 ;  /* 0x000000080c28723c */ /* 0x044fec0000001828 */
[-C--:B------:R-:W-:Y:S06]  /*6cf0*/  HMMA.16816.F32 R44, R12, R10.reuse, R44 ;  /* 0x0000000a0c2c723c */ /* 0x080fec000000182c */
[C---:B------:R-:W-:Y:S01]  /*6d00*/  HMMA.16816.F32 R48, R4.reuse, R10, R48 ;  /* 0x0000000a0430723c */ /* 0x040fe20000001830 */
[----:B------:R-:W-:Y:S05]  /*6d10*/  LDSM.16.MT88.4 R8, [R0+0x6800] ;  /* 0x006800000008783b */ /* 0x000fea0000004200 */
[-C--:B---3--:R-:W-:Y:S06]  /*6d20*/  HMMA.16816.F32 R52, R4, R16.reuse, R52 ;  /* 0x000000100434723c */ /* 0x088fec0000001834 */
[C---:B------:R-:W-:Y:S06]  /*6d30*/  HMMA.16816.F32 R56, R12.reuse, R16, R56 ;  /* 0x000000100c38723c */ /* 0x040fec0000001838 */
[-C--:B------:R-:W-:Y:S06]  /*6d40*/  HMMA.16816.F32 R60, R12, R18.reuse, R60 ;  /* 0x000000120c3c723c */ /* 0x080fec000000183c */
[C---:B------:R-:W-:Y:S01]  /*6d50*/  HMMA.16816.F32 R64, R4.reuse, R18, R64 ;  /* 0x000000120440723c */ /* 0x040fe20000001840 */
[----:B------:R-:W-:Y:S05]  /*6d60*/  LDSM.16.MT88.4 R16, [R0+0x7800] ;  /* 0x007800000010783b */ /* 0x000fea0000004200 */
[-C--:B----4-:R-:W-:Y:S06]  /*6d70*/  HMMA.16816.F32 R68, R4, R20.reuse, R68 ;  /* 0x000000140444723c */ /* 0x090fec0000001844 */
        /* <DEDUP_REMOVED lines=54> */
[----:B------:R-:W-:Y:S09]  /*70e0*/  ISETP.GE.AND P1, PT, R162, UR38, PT ;  /* 0x00000026a2007c0c */ /* 0x000ff2000bf26270 */
[----:B------:R2:W-:Y:S04]  /*70f0*/  @P3 STS [R234+0x6000], RZ ;  /* 0x006000ffea003388 */ /* 0x0005e80000000800 */
[----:B------:R2:W-:Y:S04]  /*7100*/  @P3 STS [R234+0x6004], RZ ;  /* 0x006004ffea003388 */ /* 0x0005e80000000800 */
[----:B------:R2:W-:Y:S01]  /*7110*/  @P3 STS.64 [R234+0x6008], RZ ;  /* 0x006008ffea003388 */ /* 0x0005e20000000a00 */
[----:B-1----:R-:W-:Y:S05]  /*7120*/  IMAD.U32 R4, R4, -0x40, RZ ;  /* 0xffffffc004047824 */ /* 0x002fea00078e00ff */
[C---:B------:R-:W-:Y:S02]  /*7130*/  LEA R242, P4, R4.reuse, R242, 0x1 ;  /* 0x000000f204f27211 */ /* 0x040fe400078808ff */
[----:B------:R-:W-:Y:S02]  /*7140*/  SHF.R.S32.HI R5, RZ, 0x1f, R4 ;  /* 0x0000001fff057819 */ /* 0x000fe40000011404 */
[----:B------:R-:W-:Y:S01]  /*7150*/  @!P2 MOV R6, R242 ;  /* 0x000000f20006a202 */ /* 0x000fe20000000f00 */
[--C-:B------:R-:W-:Y:S01]  /*7160*/  @!P3 IMAD.MOV.U32 R8, RZ, RZ, R242.reuse ;  /* 0x000000ffff08b224 */ /* 0x100fe200078e00f2 */
[----:B------:R-:W-:Y:S01]  /*7170*/  LEA.HI.X R240, R4, R240, R5, 0x1, P4 ;  /* 0x000000f004f07211 */ /* 0x000fe200020f0c05 */
[----:B------:R-:W-:Y:S03]  /*7180*/  @!P1 IMAD.MOV.U32 R4, RZ, RZ, R242 ;  /* 0x000000ffff049224 */ /* 0x000fe600078e00f2 */
[----:B------:R-:W-:Y:S01]  /*7190*/  @!P1 MOV R5, R240 ;  /* 0x000000f000059202 */ /* 0x000fe20000000f00 */
[--C-:B------:R-:W-:Y:S02]  /*71a0*/  @!P3 IMAD.MOV.U32 R9, RZ, RZ, R240.reuse ;  /* 0x000000ffff09b224 */ /* 0x100fe400078e00f0 */
[----:B------:R-:W-:Y:S03]  /*71b0*/  @!P2 IMAD.MOV.U32 R7, RZ, RZ, R240 ;  /* 0x000000ffff07a224 */ /* 0x000fe600078e00f0 */
        /* <DEDUP_REMOVED lines=15> */
.L_x_113:
[----:B------:R-:W3:Y:S01]  /*72b0*/  LDL R160, [R1+0x40] ;  /* 0x0000400001a07983 */ /* 0x000ee20000100800 */
[----:B------:R-:W-:Y:S02]  /*72c0*/  ULOP3.LUT UR9, UR8, 0x1, URZ, 0xc0, !UPT ;  /* 0x0000000108097892 */ /* 0x000fe4000f8ec03f */
[----:B------:R-:W-:Y:S01]  /*72d0*/  UISETP.GT.AND UP2, UPT, UR8, UR18, UPT ;  /* 0x000000120800728c */ /* 0x000fe2000bf44270 */
[----:B------:R-:W4:Y:S01]  /*72e0*/  LDL R158, [R1+0x44] ;  /* 0x00004400019e7983 */ /* 0x000f220000100800 */
[----:B------:R-:W-:Y:S02]  /*72f0*/  UISETP.NE.U32.AND UP0, UPT, UR9, 0x1, UPT ;  /* 0x000000010900788c */ /* 0x000fe4000bf05070 */
[----:B------:R-:W-:Y:S01]  /*7300*/  UIADD3 UR8, UR8, -0x1, URZ ;  /* 0xffffffff08087890 */ /* 0x000fe2000fffe03f */
[----:B------:R-:W-:Y:S04]  /*7310*/  LDSM.16.M88.4 R24, [R225] ;  /* 0x00000000e118783b */ /* 0x000fe80000000200 */
[----:B--2---:R-:W1:Y:S04]  /*7320*/  LDSM.16.MT88.4 R8, [R0+0x9000] ;  /* 0x009000000008783b */ /* 0x004e680000004200 */
[----:B------:R-:W2:Y:S04]  /*7330*/  LDL R154, [R1+0x14] ;  /* 0x00001400019a7983 */ /* 0x000ea80000100800 */
[----:B------:R-:W5:Y:S04]  /*7340*/  LDL R155, [R1+0x10] ;  /* 0x00001000019b7983 */ /* 0x000f680000100800 */
[----:B------:R-:W5:Y:S04]  /*7350*/  LDL R156, [R1+0x1c] ;  /* 0x00001c00019c7983 */ /* 0x000f680000100800 */
[----:B------:R-:W1:Y:S04]  /*7360*/  LDSM.16.MT88.4 R16, [R0+0xb000] ;  /* 0x00b000000010783b */ /* 0x000e680000004200 */
[----:B------:R-:W5:Y:S04]  /*7370*/  LDL R157, [R1+0x18] ;  /* 0x00001800019d7983 */ /* 0x000f680000100800 */
[----:B------:R-:W1:Y:S04]  /*7380*/  LDSM.16.MT88.4 R28, [R0+0xd000] ;  /* 0x00d00000001c783b */ /* 0x000e680000004200 */
[----:B------:R-:W-:Y:S04]  /*7390*/  LDSM.16.M88.4 R32, [R226] ;  /* 0x00000000e220783b */ /* 0x000fe80000000200 */
[----:B------:R-:W1:Y:S04]  /*73a0*/  LDSM.16.MT88.4 R132, [R0+0x9400] ;  /* 0x009400000084783b */ /* 0x000e680000004200 */
[----:B------:R-:W1:Y:S02]  /*73b0*/  LDSM.16.MT88.4 R136, [R0+0xb400] ;  /* 0x00b400000088783b */ /* 0x000e640000004200 */
[C---:B-1----:R-:W-:Y:S02]  /*73c0*/  HMMA.16816.F32 R4, R24.reuse, R8, RZ ;  /* 0x000000081804723c */ /* 0x042fe400000018ff */
[----:B------:R-:W1:Y:S04]  /*73d0*/  LDSM.16.MT88.4 R140, [R0+0xd400] ;  /* 0x00d40000008c783b */ /* 0x000e680000004200 */
[----:B------:R-:W-:Y:S01]  /*73e0*/  LDSM.16.MT88.4 R144, [R0+0x9800] ;  /* 0x009800000090783b */ /* 0x000fe20000004200 */
[C---:B------:R-:W-:Y:S03]  /*73f0*/  HMMA.16816.F32 R8, R24.reuse, R10, RZ ;  /* 0x0000000a1808723c */ /* 0x040fe600000018ff */
[----:B------:R-:W-:Y:S04]  /*7400*/  LDSM.16.MT88.4 R148, [R0+0xb800] ;  /* 0x00b800000094783b */ /* 0x000fe80000004200 */
[----:B------:R-:W5:Y:S01]  /*7410*/  LDL R159, [R1+0x28] ;  /* 0x00002800019f7983 */ /* 0x000f620000100800 */
[C---:B------:R-:W-:Y:S06]  /*7420*/  HMMA.16816.F32 R12, R24.reuse, R16, RZ ;  /* 0x00000010180c723c */ /* 0x040fec00000018ff */
[C---:B------:R-:W-:Y:S06]  /*7430*/  HMMA.16816.F32 R16, R24.reuse, R18, RZ ;  /* 0x000000121810723c */ /* 0x040fec00000018ff */
[C---:B------:R-:W-:Y:S06]  /*7440*/  HMMA.16816.F32 R20, R24.reuse, R28, RZ ;  /* 0x0000001c1814723c */ /* 0x040fec00000018ff */
[----:B------:R-:W-:Y:S01]  /*7450*/  HMMA.16816.F32 R24, R24, R30, RZ ;  /* 0x0000001e1818723c */ /* 0x000fe200000018ff */
[----:B------:R-:W1:Y:S05]  /*7460*/  LDSM.16.M88.4 R28, [R228] ;  /* 0x00000000e41c783b */ /* 0x000e6a0000000200 */
[C---:B------:R-:W-:Y:S06]  /*7470*/  HMMA.16816.F32 R4, R32.reuse, R132, R4 ;  /* 0x000000842004723c */ /* 0x040fec0000001804 */
[C---:B------:R-:W-:Y:S01]  /*7480*/  HMMA.16816.F32 R8, R32.reuse, R134, R8 ;  /* 0x000000862008723c */ /* 0x040fe20000001808 */
[----:B------:R-:W1:Y:S05]  /*7490*/  LDSM.16.MT88.4 R132, [R0+0xd800] ;  /* 0x00d800000084783b */ /* 0x000e6a0000004200 */
[C---:B------:R-:W-:Y:S06]  /*74a0*/  HMMA.16816.F32 R12, R32.reuse, R136, R12 ;  /* 0x00000088200c723c */ /* 0x040fec000000180c */
[C---:B------:R-:W-:Y:S01]  /*74b0*/  HMMA.16816.F32 R16, R32.reuse, R138, R16 ;  /* 0x0000008a2010723c */ /* 0x040fe20000001810 */
[----:B------:R-:W-:Y:S05]  /*74c0*/  LDSM.16.MT88.4 R136, [R0+0x9c00] ;  /* 0x009c00000088783b */ /* 0x000fea0000004200 */
[C---:B-1----:R-:W-:Y:S06]  /*74d0*/  HMMA.16816.F32 R20, R32.reuse, R140, R20 ;  /* 0x0000008c2014723c */ /* 0x042fec0000001814 */
[----:B------:R-:W-:Y:S01]  /*74e0*/  HMMA.16816.F32 R24, R32, R142, R24 ;  /* 0x0000008e2018723c */ /* 0x000fe20000001818 */
[----:B------:R-:W1:Y:S04]  /*74f0*/  LDSM.16.M88.4 R32, [R227] ;  /* 0x00000000e320783b */ /* 0x000e680000000200 */
[----:B------:R-:W1:Y:S01]  /*7500*/  LDSM.16.MT88.4 R140, [R0+0xbc00] ;  /* 0x00bc0000008c783b */ /* 0x000e620000004200 */
[C---:B------:R-:W-:Y:S06]  /*7510*/  HMMA.16816.F32 R4, R28.reuse, R144, R4 ;  /* 0x000000901c04723c */ /* 0x040fec0000001804 */
[C---:B------:R-:W-:Y:S01]  /*7520*/  HMMA.16816.F32 R8, R28.reuse, R146, R8 ;  /* 0x000000921c08723c */ /* 0x040fe20000001808 */
[----:B------:R-:W1:Y:S05]  /*7530*/  LDSM.16.MT88.4 R144, [R0+0xdc00] ;  /* 0x00dc00000090783b */ /* 0x000e6a0000004200 */
[C---:B------:R-:W-:Y:S06]  /*7540*/  HMMA.16816.F32 R12, R28.reuse, R148, R12 ;  /* 0x000000941c0c723c */ /* 0x040fec000000180c */
[C---:B------:R-:W-:Y:S01]  /*7550*/  HMMA.16816.F32 R16, R28.reuse, R150, R16 ;  /* 0x000000961c10723c */ /* 0x040fe20000001810 */
[----:B------:R-:W-:Y:S05]  /*7560*/  LDSM.16.MT88.4 R148, [R0+0xe000] ;  /* 0x00e000000094783b */ /* 0x000fea0000004200 */
[C---:B------:R-:W-:Y:S06]  /*7570*/  HMMA.16816.F32 R20, R28.reuse, R132, R20 ;  /* 0x000000841c14723c */ /* 0x040fec0000001814 */
[----:B------:R-:W-:Y:S01]  /*7580*/  HMMA.16816.F32 R24, R28, R134, R24 ;  /* 0x000000861c18723c */ /* 0x000fe20000001818 */
[----:B------:R-:W-:Y:S04]  /*7590*/  LDSM.16.M88.4 R28, [R225+0x2000] ;  /* 0x00200000e11c783b */ /* 0x000fe80000000200 */
[----:B------:R-:W1:Y:S02]  /*75a0*/  LDSM.16.MT88.4 R132, [R0+0xa000] ;  /* 0x00a000000084783b */ /* 0x000e640000004200 */
[C---:B-1----:R-:W-:Y:S06]  /*75b0*/  HMMA.16816.F32 R4, R32.reuse, R136, R4 ;  /* 0x000000882004723c */ /* 0x042fec0000001804 */
[C---:B------:R-:W-:Y:S01]  /*75c0*/  HMMA.16816.F32 R8, R32.reuse, R138, R8 ;  /* 0x0000008a2008723c */ /* 0x040fe20000001808 */
[----:B------:R-:W1:Y:S05]  /*75d0*/  LDSM.16.MT88.4 R136, [R0+0xc000] ;  /* 0x00c000000088783b */ /* 0x000e6a0000004200 */
[C---:B------:R-:W-:Y:S06]  /*75e0*/  HMMA.16816.F32 R12, R32.reuse, R140, R12 ;  /* 0x0000008c200c723c */ /* 0x040fec000000180c */
[C---:B------:R-:W-:Y:S01]  /*75f0*/  HMMA.16816.F32 R16, R32.reuse, R142, R16 ;  /* 0x0000008e2010723c */ /* 0x040fe20000001810 */
[----:B------:R-:W-:Y:S05]  /*7600*/  LDSM.16.MT88.4 R140, [R0+0xa400] ;  /* 0x00a40000008c783b */ /* 0x000fea0000004200 */
[C---:B------:R-:W-:Y:S06]  /*7610*/  HMMA.16816.F32 R20, R32.reuse, R144, R20 ;  /* 0x000000902014723c */ /* 0x040fec0000001814 */
[----:B------:R-:W-:Y:S01]  /*7620*/  HMMA.16816.F32 R24, R32, R146, R24 ;  /* 0x000000922018723c */ /* 0x000fe20000001818 */
[----:B------:R-:W1:Y:S04]  /*7630*/  LDSM.16.M88.4 R32, [R226+0x2000] ;  /* 0x00200000e220783b */ /* 0x000e680000000200 */
[----:B------:R-:W-:Y:S01]  /*7640*/  LDSM.16.MT88.4 R144, [R0+0xa800] ;  /* 0x00a800000090783b */ /* 0x000fe20000004200 */
[C---:B------:R-:W-:Y:S06]  /*7650*/  HMMA.16816.F32 R4, R28.reuse, R132, R4 ;  /* 0x000000841c04723c */ /* 0x040fec0000001804 */
[C---:B------:R-:W-:Y:S01]  /*7660*/  HMMA.16816.F32 R8, R28.reuse, R134, R8 ;  /* 0x000000861c08723c */ /* 0x040fe20000001808 */
[----:B------:R-:W1:Y:S05]  /*7670*/  LDSM.16.MT88.4 R132, [R0+0xc400] ;  /* 0x00c400000084783b */ /* 0x000e6a0000004200 */
[C---:B-1----:R-:W-:Y:S06]  /*7680*/  HMMA.16816.F32 R12, R28.reuse, R136, R12 ;  /* 0x000000881c0c723c */ /* 0x042fec000000180c */
[C---:B------:R-:W-:Y:S01]  /*7690*/  HMMA.16816.F32 R16, R28.reuse, R138, R16 ;  /* 0x0000008a1c10723c */ /* 0x040fe20000001810 */
[----:B------:R-:W1:Y:S05]  /*76a0*/  LDSM.16.MT88.4 R136, [R0+0xe400] ;  /* 0x00e400000088783b */ /* 0x000e6a0000004200 */
[C---:B------:R-:W-:Y:S06]  /*76b0*/  HMMA.16816.F32 R20, R28.reuse, R148, R20 ;  /* 0x000000941c14723c */ /* 0x040fec0000001814 */
[----:B------:R-:W-:Y:S01]  /*76c0*/  HMMA.16816.F32 R24, R28, R150, R24 ;  /* 0x000000961c18723c */ /* 0x000fe20000001818 */
[----:B------:R-:W1:Y:S04]  /*76d0*/  LDSM.16.M88.4 R28, [R228+0x2000] ;  /* 0x00200000e41c783b */ /* 0x000e680000000200 */
[----:B------:R-:W3:Y:S01]  /*76e0*/  LDSM.16.MT88.4 R148, [R0+0xc800] ;  /* 0x00c800000094783b */ /* 0x000ee20000004200 */
[C---:B------:R-:W-:Y:S06]  /*76f0*/  HMMA.16816.F32 R4, R32.reuse, R140, R4 ;  /* 0x0000008c2004723c */ /* 0x040fec0000001804 */
[C---:B------:R-:W-:Y:S01]  /*7700*/  HMMA.16816.F32 R8, R32.reuse, R142, R8 ;  /* 0x0000008e2008723c */ /* 0x040fe20000001808 */
[----:B------:R-:W3:Y:S05]  /*7710*/  LDSM.16.MT88.4 R140, [R0+0xe800] ;  /* 0x00e80000008c783b */ /* 0x000eea0000004200 */
[C---:B------:R-:W-:Y:S06]  /*7720*/  HMMA.16816.F32 R12, R32.reuse, R132, R12 ;  /* 0x00000084200c723c */ /* 0x040fec000000180c */
[C---:B------:R-:W-:Y:S01]  /*7730*/  HMMA.16816.F32 R16, R32.reuse, R134, R16 ;  /* 0x000000862010723c */ /* 0x040fe20000001810 */
[----:B------:R-:W-:Y:S05]  /*7740*/  LDSM.16.MT88.4 R132, [R0+0xac00] ;  /* 0x00ac00000084783b */ /* 0x000fea0000004200 */
[C---:B-1----:R-:W-:Y:S06]  /*7750*/  HMMA.16816.F32 R20, R32.reuse, R136, R20 ;  /* 0x000000882014723c */ /* 0x042fec0000001814 */
[----:B------:R-:W-:Y:S01]  /*7760*/  HMMA.16816.F32 R24, R32, R138, R24 ;  /* 0x0000008a2018723c */ /* 0x000fe20000001818 */
[----:B------:R-:W1:Y:S04]  /*7770*/  LDSM.16.M88.4 R32, [R227+0x2000] ;  /* 0x00200000e320783b */ /* 0x000e680000000200 */
[----:B------:R-:W4:Y:S01]  /*7780*/  LDSM.16.MT88.4 R136, [R0+0xcc00] ;  /* 0x00cc00000088783b */ /* 0x000f220000004200 */
[C---:B------:R-:W-:Y:S06]  /*7790*/  HMMA.16816.F32 R4, R28.reuse, R144, R4 ;  /* 0x000000901c04723c */ /* 0x040fec0000001804 */
[C---:B------:R-:W-:Y:S01]  /*77a0*/  HMMA.16816.F32 R8, R28.reuse, R146, R8 ;  /* 0x000000921c08723c */ /* 0x040fe20000001808 */
[----:B------:R1:W5:Y:S05]  /*77b0*/  LDSM.16.MT88.4 R144, [R0+0xec00] ;  /* 0x00ec00000090783b */ /* 0x00036a0000004200 */
[C---:B---3--:R-:W-:Y:S06]  /*77c0*/  HMMA.16816.F32 R12, R28.reuse, R148, R12 ;  /* 0x000000941c0c723c */ /* 0x048fec000000180c */
[C---:B------:R-:W-:Y:S06]  /*77d0*/  HMMA.16816.F32 R16, R28.reuse, R150, R16 ;  /* 0x000000961c10723c */ /* 0x040fec0000001810 */
[C---:B------:R-:W-:Y:S06]  /*77e0*/  HMMA.16816.F32 R20, R28.reuse, R140, R20 ;  /* 0x0000008c1c14723c */ /* 0x040fec0000001814 */
[----:B------:R-:W-:Y:S01]  /*77f0*/  HMMA.16816.F32 R24, R28, R142, R24 ;  /* 0x0000008e1c18723c */ /* 0x000fe20000001818 */
[----:B------:R-:W-:Y:S01]  /*7800*/  LDSM.16.MT88.4 R140, [R3+0x1800] ;  /* 0x00180000038c783b */ /* 0x000fe20000004200 */
[----:B-1----:R-:W-:Y:S04]  /*7810*/  IMAD.U32 R0, RZ, RZ, UR16 ;  /* 0x00000010ff007e24 */ /* 0x002fe8000f8e00ff */
[C---:B------:R-:W-:Y:S05]  /*7820*/  HMMA.16816.F32 R4, R32.reuse, R132, R4 ;  /* 0x000000842004723c */ /* 0x040fea0000001804 */
[----:B------:R-:W-:Y:S01]  /*7830*/  @P0 IADD3 R30, P2, R160, UR13, RZ ;  /* 0x0000000da01e0c10 */ /* 0x000fe2000ff5e0ff */
[C---:B------:R-:W-:Y:S01]  /*7840*/  HMMA.16816.F32 R8, R32.reuse, R134, R8 ;  /* 0x000000862008723c */ /* 0x040fe20000001808 */
[----:B------:R-:W-:Y:S01]  /*7850*/  IMAD.U32 R132, RZ, RZ, UR16 ;  /* 0x00000010ff847e24 */ /* 0x000fe2000f8e00ff */
[----:B------:R-:W-:Y:S03]  /*7860*/  @UP3 UIADD3 UR13, UP1, UR13, -0x100, URZ ;  /* 0xffffff000d0d3890 */ /* 0x000fe6000ff3e03f */
[----:B----4-:R-:W-:Y:S01]  /*7870*/  @P0 IADD3.X R31, R158, UR12, RZ, P2, !PT ;  /* 0x0000000c9e1f0c10 */ /* 0x010fe200097fe4ff */
[C---:B------:R-:W-:Y:S01]  /*7880*/  HMMA.16816.F32 R12, R32.reuse, R136, R12 ;  /* 0x00000088200c723c */ /* 0x040fe2000000180c */
[----:B------:R-:W-:Y:S01]  /*7890*/  IMAD.U32 R134, RZ, RZ, UR17 ;  /* 0x00000011ff867e24 */ /* 0x000fe2000f8e00ff */
[----:B------:R-:W-:Y:S02]  /*78a0*/  @UP3 UIADD3.X UR12, UR12, -0x1, URZ, UP1, !UPT ;  /* 0xffffffff0c0c3890 */ /* 0x000fe40008ffe43f */
[----:B--2---:R-:W2:Y:S02]  /*78b0*/  @P0 LDG.E R154, desc[UR6][R30.64+0xa0] ;  /* 0x0000a0061e9a0981 */ /* 0x004ea4000c1e1900 */
[C---:B------:R-:W-:Y:S02]  /*78c0*/  HMMA.16816.F32 R16, R32.reuse, R138, R16 ;  /* 0x0000008a2010723c */ /* 0x040fe40000001810 */
[----:B-----5:R-:W3:Y:S04]  /*78d0*/  @P0 LDG.E R155, desc[UR6][R30.64+0x80] ;  /* 0x000080061e9b0981 */ /* 0x020ee8000c1e1900 */
[C---:B------:R-:W-:Y:S01]  /*78e0*/  HMMA.16816.F32 R20, R32.reuse, R144, R20 ;  /* 0x000000902014723c */ /* 0x040fe20000001814 */
[----:B------:R-:W4:Y:S04]  /*78f0*/  @P0 LDG.E R156, desc[UR6][R30.64+0x20] ;  /* 0x000020061e9c0981 */ /* 0x000f28000c1e1900 */
[----:B------:R1:W5:Y:S01]  /*7900*/  @P0 LDG.E R157, desc[UR6][R30.64] ;  /* 0x000000061e9d0981 */ /* 0x000362000c1e1900 */
[----:B------:R-:W-:Y:S03]  /*7910*/  HMMA.16816.F32 R24, R32, R146, R24 ;  /* 0x000000922018723c */ /* 0x000fe60000001818 */
[----:B------:R-:W-:Y:S04]  /*7920*/  LDSM.16.MT88.4 R136, [R3+0x2400] ;  /* 0x002400000388783b */ /* 0x000fe80000004200 */
[----:B------:R-:W-:Y:S01]  /*7930*/  IMAD.U32 R32, RZ, RZ, UR35 ;  /* 0x00000023ff207e24 */ /* 0x000fe2000f8e00ff */
[----:B------:R-:W-:Y:S03]  /*7940*/  LDSM.16.MT88.4 R144, [R3+0x1c00] ;  /* 0x001c00000390783b */ /* 0x000fe60000004200 */
[C---:B------:R-:W-:Y:S01]  /*7950*/  LEA R244, P1, R159.reuse, R152, 0x2 ;  /* 0x000000989ff47211 */ /* 0x040fe200078210ff */
[----:B-1----:R-:W-:Y:S02]  /*7960*/  IMAD.U32 R30, RZ, RZ, UR34 ;  /* 0x00000022ff1e7e24 */ /* 0x002fe4000f8e00ff */
[----:B------:R-:W-:Y:S01]  /*7970*/  IMAD.U32 R31, RZ, RZ, UR35 ;  /* 0x00000023ff1f7e24 */ /* 0x000fe2000f8e00ff */
        /* <DEDUP_REMOVED lines=10> */
[-C--:B------:R-:W-:Y:S01]  /*7a20*/  LEA.HI.X.SX32 R33, R31, R29.reuse, 0x2, P2 ;  /* 0x0000001d1f217211 */ /* 0x080fe200010f16ff */
[----:B-1----:R-:W-:Y:S02]  /*7a30*/  IMAD.U32 R4, RZ, RZ, UR33 ;  /* 0x00000021ff047e24 */ /* 0x002fe4000f8e00ff */
[----:B------:R-:W-:Y:S05]  /*7a40*/  IMAD.U32 R5, RZ, RZ, UR34 ;  /* 0x00000022ff057e24 */ /* 0x000fea000f8e00ff */
[-C--:B------:R-:W-:Y:S01]  /*7a50*/  LEA.HI.X.SX32 R31, R5, R29.reuse, 0x2, P1 ;  /* 0x0000001d051f7211 */ /* 0x080fe200008f16ff */
[----:B--2---:R-:W-:Y:S04]  /*7a60*/  @P0 STL [R1+0x14], R154 ;  /* 0x0000149a01000387 */ /* 0x004fe80000100800 */
[----:B---3--:R-:W-:Y:S04]  /*7a70*/  @P0 STL [R1+0x10], R155 ;  /* 0x0000109b01000387 */ /* 0x008fe80000100800 */
[----:B----4-:R-:W-:Y:S04]  /*7a80*/  @P0 STL [R1+0x1c], R156 ;  /* 0x00001c9c01000387 */ /* 0x010fe80000100800 */
[----:B-----5:R-:W-:Y:S01]  /*7a90*/  @P0 STL [R1+0x18], R157 ;  /* 0x0000189d01000387 */ /* 0x020fe20000100800 */
[-C--:B------:R-:W-:Y:S04]  /*7aa0*/  LEA R34, P0, R134, R28.reuse, 0x2 ;  /* 0x0000001c86227211 */ /* 0x080fe800078010ff */
[-C--:B------:R-:W-:Y:S01]  /*7ab0*/  LEA.HI.X.SX32 R35, R0, R29.reuse, 0x2, P0 ;  /* 0x0000001d00237211 */ /* 0x080fe200000f16ff */
[----:B------:R-:W-:Y:S01]  /*7ac0*/  IMAD.U32 R0, RZ, RZ, UR33 ;  /* 0x00000021ff007e24 */ /* 0x000fe2000f8e00ff */
[-C--:B------:R-:W-:Y:S03]  /*7ad0*/  LEA R4, P0, R4, R28.reuse, 0x2 ;  /* 0x0000001c04047211 */ /* 0x080fe600078010ff */
        /* <DEDUP_REMOVED lines=92> */
[----:B------:R-:W5:Y:S04]  /*80a0*/  LDSM.16.MT88.4 R132, [R2+0x11800] ;  /* 0x011800000284783b */ /* 0x000f680000004200 */
[----:B------:R-:W5:Y:S01]  /*80b0*/  LDSM.16.MT88.4 R24, [R3+0x1400] ;  /* 0x001400000318783b */ /* 0x000f620000004200 */
        /* <DEDUP_REMOVED lines=18> */
[C---:B-----5:R-:W-:Y:S06]  /*81e0*/  HMMA.16816.F32 R88, R132.reuse, R20, R88 ;  /* 0x000000148458723c */ /* 0x060fec0000001858 */
        /* <DEDUP_REMOVED lines=11> */
[----:B------:R4:W5:Y:S05]  /*82a0*/  LDSM.16.MT88.4 R132, [R3+0x2c00] ;  /* 0x002c00000384783b */ /* 0x00096a0000004200 */
        /* <DEDUP_REMOVED lines=22> */
[-C--:B-----5:R-:W-:Y:S06]  /*8410*/  HMMA.16816.F32 R116, R20, R132.reuse, R116 ;  /* 0x000000841474723c */ /* 0x0a0fec0000001874 */
        /* <DEDUP_REMOVED lines=177> */
.L_x_115:
[----:B------:R-:W-:Y:S01]  /*8f30*/  @UP0 UIADD3 UR11, UR39, UR40, URZ ;  /* 0x00000028270b0290 */ /* 0x000fe2000fffe03f */
        /* <DEDUP_REMOVED lines=18> */
.L_x_116:
[----:B------:R-:W-:Y:S01]  /*9060*/  BAR.SYNC.DEFER_BLOCKING 0x0 ;  /* 0x0000000000007b1d */ /* 0x000fe20000010000 */
[----:B------:R-:W-:Y:S01]  /*9070*/  USHF.R.S32.HI UR11, URZ, 0x1f, UR5 ;  /* 0x0000001f3f0b7899 */ /* 0x000fe20008011405 */
[----:B-1----:R-:W-:Y:S01]  /*9080*/  SHF.R.S32.HI R4, RZ, 0x1f, R3 ;  /* 0x0000001fff047819 */ /* 0x002fe20000011403 */
[----:B--2---:R-:W-:Y:S01]  /*9090*/  IMAD.U32 R0, RZ, RZ, UR8 ;  /* 0x00000008ff007e24 */ /* 0x004fe2000f8e00ff */
        /* <DEDUP_REMOVED lines=33> */
[----:B------:R-:W-:Y:S01]  /*92b0*/  IMAD R3, R25, UR8, RZ ;  /* 0x0000000819037c24 */ /* 0x000fe2000f8e02ff */
[----:B------:R-:W-:Y:S01]  /*92c0*/  MOV R5, R24 ;  /* 0x0000001800057202 */ /* 0x000fe20000000f00 */
[----:B------:R-:W2:Y:S01]  /*92d0*/  LDS.128 R16, [R234+0xd000] ;  /* 0x00d00000ea107984 */ /* 0x000ea20000000c00 */
[----:B------:R-:W-:Y:S01]  /*92e0*/  IMAD.MOV.U32 R4, RZ, RZ, R8 ;  /* 0x000000ffff047224 */ /* 0x000fe200078e0008 */
[----:B------:R-:W-:Y:S01]  /*92f0*/  ISETP.GE.AND P1, PT, R164, UR15, PT ;  /* 0x0000000fa4007c0c */ /* 0x000fe2000bf26270 */
[----:B------:R-:W-:Y:S01]  /*9300*/  IMAD R3, R0, UR9, R3 ;  /* 0x0000000900037c24 */ /* 0x000fe2000f8e0203 */
[----:B------:R-:W-:Y:S01]  /*9310*/  ISETP.GE.AND P0, PT, R162, UR15, PT ;  /* 0x0000000fa2007c0c */ /* 0x000fe2000bf06270 */
[----:B------:R-:W-:Y:S01]  /*9320*/  IMAD.WIDE.U32 R10, R0, UR8, R4 ;  /* 0x00000008000a7c25 */ /* 0x000fe2000f8e0004 */
[----:B------:R-:W-:-:S03]  /*9330*/  ULDC.64 UR16, c[0x0][0x3f0] ;  /* 0x0000fc0000107ab9 */ /* 0x000fc60000000a00 */
[----:B------:R-:W-:Y:S01]  /*9340*/  IMAD.IADD R3, R3, 0x1, R11 ;  /* 0x0000000103037824 */ /* 0x000fe200078e020b */
[----:B------:R-:W3:Y:S01]  /*9350*/  @!P2 LDS.128 R12, [R234+0x9000] ;  /* 0x00900000ea0ca984 */ /* 0x000ee20000000c00 */
[----:B------:R-:W-:-:S04]  /*9360*/  LEA R4, P5, R10, UR16, 0x1 ;  /* 0x000000100a047c11 */ /* 0x000fc8000f8a08ff */
[----:B------:R-:W-:-:S05]  /*9370*/  LEA.HI.X R5, R10, UR17, R3, 0x1, P5 ;  /* 0x000000110a057c11 */ /* 0x000fca000a8f0c03 */
[----:B-----5:R1:W-:Y:S04]  /*9380*/  @!P1 STG.E.128 desc[UR6][R4.64+0x40], R20 ;  /* 0x0000401404009986 */ /* 0x0203e8000c101d06 */
[----:B--2---:R2:W-:Y:S04]  /*9390*/  @!P0 STG.E.128 desc[UR6][R4.64+0x80], R16 ;  /* 0x0000801004008986 */ /* 0x0045e8000c101d06 */
[----:B---3--:R2:W-:Y:S02]  /*93a0*/  @!P2 STG.E.128 desc[UR6][R4.64], R12 ;  /* 0x0000000c0400a986 */ /* 0x0085e4000c101d06 */
.L_x_118:
[----:B------:R-:W-:Y:S05]  /*93b0*/  BSYNC B0 ;  /* 0x0000000000007941 */ /* 0x000fea0003800000 */
.L_x_117:
[----:B------:R-:W-:Y:S04]  /*93c0*/  BSSY B0, `(.L_x_119) ;  /* 0x0000014000007945 */ /* 0x000fe80003800000 */
[----:B------:R-:W-:Y:S05]  /*93d0*/  @P3 BRA `(.L_x_120) ;  /* 0x0000000000483947 */ /* 0x000fea0003800000 */
[----:B------:R-:W-:Y:S01]  /*93e0*/  IADD3 R3, P0, R0, 0x40, RZ ;  /* 0x0000004000037810 */ /* 0x000fe20007f1e0ff */
[----:B------:R-:W-:Y:S01]  /*93f0*/  ULDC UR10, c[0x0][0x2d0] ;  /* 0x0000b400000a7ab9 */ /* 0x000fe20000000800 */
[----:B-12---:R-:W-:Y:S01]  /*9400*/  MOV R5, R24 ;  /* 0x0000001800057202 */ /* 0x006fe20000000f00 */
[----:B------:R-:W-:Y:S01]  /*9410*/  ULDC.64 UR16, c[0x0][0x3f0] ;  /* 0x0000fc0000107ab9 */ /* 0x000fe20000000a00 */
[----:B------:R-:W-:Y:S01]  /*9420*/  ISETP.GE.AND P2, PT, R166, UR10, PT ;  /* 0x0000000aa6007c0c */ /* 0x000fe2000bf46270 */
[----:B------:R-:W-:Y:S01]  /*9430*/  IMAD.X R4, RZ, RZ, R25, P0 ;  /* 0x000000ffff047224 */ /* 0x000fe200000e0619 */
[----:B------:R-:W-:Y:S02]  /*9440*/  ISETP.GE.AND P1, PT, R164, UR10, PT ;  /* 0x0000000aa4007c0c */ /* 0x000fe4000bf26270 */
[----:B------:R-:W-:Y:S01]  /*9450*/  ISETP.GE.AND P0, PT, R162, UR10, PT ;  /* 0x0000000aa2007c0c */ /* 0x000fe2000bf06270 */
[----:B------:R-:W-:Y:S02]  /*9460*/  IMAD R10, R4, UR8, RZ ;  /* 0x00000008040a7c24 */ /* 0x000fe4000f8e02ff */
[----:B------:R-:W-:-:S04]  /*9470*/  IMAD.MOV.U32 R4, RZ, RZ, R8 ;  /* 0x000000ffff047224 */ /* 0x000fc800078e0008 */
[----:B------:R-:W-:-:S04]  /*9480*/  IMAD.WIDE.U32 R8, R3, UR8, R4 ;  /* 0x0000000803087c25 */ /* 0x000fc8000f8e0004 */
[----:B------:R-:W-:Y:S01]  /*9490*/  IMAD R3, R3, UR9, R10 ;  /* 0x0000000903037c24 */ /* 0x000fe2000f8e020a */
[----:B------:R-:W-:-:S03]  /*94a0*/  LEA R4, P5, R8, UR16, 0x1 ;  /* 0x0000001008047c11 */ /* 0x000fc6000f8a08ff */
[----:B------:R-:W-:-:S05]  /*94b0*/  IMAD.IADD R3, R3, 0x1, R9 ;  /* 0x0000000103037824 */ /* 0x000fca00078e0209 */
[----:B------:R-:W-:-:S05]  /*94c0*/  LEA.HI.X R5, R8, UR17, R3, 0x1, P5 ;  /* 0x0000001108057c11 */ /* 0x000fca000a8f0c03 */
[----:B------:R1:W-:Y:S04]  /*94d0*/  @!P2 STG.E.128 desc[UR6][R4.64], R36 ;  /* 0x000000240400a986 */ /* 0x0003e8000c101d06 */
[----:B---3--:R1:W-:Y:S04]  /*94e0*/  @!P1 STG.E.128 desc[UR6][R4.64+0x40], R32 ;  /* 0x0000402004009986 */ /* 0x0083e8000c101d06 */
[----:B----4-:R1:W-:Y:S02]  /*94f0*/  @!P0 STG.E.128 desc[UR6][R4.64+0x80], R28 ;  /* 0x0000801c04008986 */ /* 0x0103e4000c101d06 */
.L_x_120:
[----:B------:R-:W-:Y:S05]  /*9500*/  BSYNC B0 ;  /* 0x0000000000007941 */ /* 0x000fea0003800000 */
.L_x_119:
[----:B-1----:R1:W1:Y:S01]  /*9510*/  LDS.128 R20, [R234+0xf000] ;  /* 0x00f00000ea147984 */ /* 0x0022620000000c00 */
[----:B------:R-:W-:Y:S01]  /*9520*/  IMAD.U32 R3, RZ, RZ, UR12 ;  /* 0x0000000cff037e24 */ /* 0x000fe2000f8e00ff */
[----:B------:R-:W-:Y:S01]  /*9530*/  UIMAD UR11, UR11, UR12, URZ ;  /* 0x0000000c0b0b72a4 */ /* 0x000fe2000f8e023f */
[----:B------:R-:W-:Y:S01]  /*9540*/  BSSY B0, `(.L_x_121) ;  /* 0x0000020000007945 */ /* 0x000fe20003800000 */
[----:B--2---:R2:W1:Y:S01]  /*9550*/  LDS.128 R16, [R234+0x11000] ;  /* 0x01100000ea107984 */ /* 0x0044620000000c00 */
[----:B------:R-:W-:Y:S01]  /*9560*/  IMAD.WIDE.U32 R6, R3, UR5, R6 ;  /* 0x0000000503067c25 */ /* 0x000fe2000f8e0006 */
[----:B------:R-:W-:Y:S02]  /*9570*/  UIMAD UR5, UR5, UR13, UR11 ;  /* 0x0000000d050572a4 */ /* 0x000fe4000f8e020b */
[----:B------:R2:W1:Y:S01]  /*9580*/  LDS.128 R12, [R234+0x13000] ;  /* 0x01300000ea0c7984 */ /* 0x0004620000000c00 */
[----:B------:R-:W-:Y:S01]  /*9590*/  USHF.R.S32.HI UR10, URZ, 0x1f, UR59 ;  /* 0x0000001f3f0a7899 */ /* 0x000fe2000801143b */
[----:B------:R-:W-:Y:S01]  /*95a0*/  IADD3 R6, P0, R6, UR14, RZ ;  /* 0x0000000e06067c10 */ /* 0x000fe2000ff1e0ff */
[----:B------:R-:W-:Y:S01]  /*95b0*/  ULDC.64 UR8, c[0x0][0x470] ;  /* 0x00011c0000087ab9 */ /* 0x000fe20000000a00 */
[----:B------:R-:W-:Y:S01]  /*95c0*/  IMAD.U32 R3, RZ, RZ, UR5 ;  /* 0x00000005ff037e24 */ /* 0x000fe2000f8e00ff */
[----:B------:R-:W-:-:S04]  /*95d0*/  UIMAD UR5, UR10, UR8, URZ ;  /* 0x000000080a0572a4 */ /* 0x000fc8000f8e023f */
        /* <DEDUP_REMOVED lines=12> */
[----:B------:R-:W-:Y:S01]  /*96a0*/  ISETP.GE.AND P1, PT, R164, UR5, PT ;  /* 0x00000005a4007c0c */ /* 0x000fe2000bf26270 */
[----:B------:R-:W-:Y:S01]  /*96b0*/  ULDC.64 UR8, c[0x0][0x3f8] ;  /* 0x0000fe0000087ab9 */ /* 0x000fe20000000a00 */
[----:B------:R-:W-:Y:S01]  /*96c0*/  ISETP.GE.AND P0, PT, R162, UR5, PT ;  /* 0x00000005a2007c0c */ /* 0x000fe2000bf06270 */
[----:B------:R-:W-:-:S04]  /*96d0*/  IMAD R4, R0, UR13, R10 ;  /* 0x0000000d00047c24 */ /* 0x000fc8000f8e020a */
[----:B------:R-:W-:Y:S01]  /*96e0*/  IMAD.IADD R5, R4, 0x1, R9 ;  /* 0x0000000104057824 */ /* 0x000fe200078e0209 */
[----:B------:R-:W-:-:S04]  /*96f0*/  LEA R4, P4, R8, UR8, 0x1 ;  /* 0x0000000808047c11 */ /* 0x000fc8000f8808ff */
[----:B------:R-:W-:-:S05]  /*9700*/  LEA.HI.X R5, R8, UR9, R5, 0x1, P4 ;  /* 0x0000000908057c11 */ /* 0x000fca000a0f0c05 */
[----:B-1----:R1:W-:Y:S04]  /*9710*/  @!P2 STG.E.128 desc[UR6][R4.64], R20 ;  /* 0x000000140400a986 */ /* 0x0023e8000c101d06 */
[----:B------:R1:W-:Y:S04]  /*9720*/  @!P1 STG.E.128 desc[UR6][R4.64+0x40], R16 ;  /* 0x0000401004009986 */ /* 0x0003e8000c101d06 */
[----:B------:R1:W-:Y:S02]  /*9730*/  @!P0 STG.E.128 desc[UR6][R4.64+0x80], R12 ;  /* 0x0000800c04008986 */ /* 0x0003e4000c101d06 */
.L_x_122:
[----:B------:R-:W-:Y:S05]  /*9740*/  BSYNC B0 ;  /* 0x0000000000007941 */ /* 0x000fea0003800000 */
.L_x_121:
        /* <DEDUP_REMOVED lines=18> */
.L_x_98:
[----:B------:R-:W-:Y:S05]  /*9870*/  BSYNC B1 ;  /* 0x0000000000017941 */ /* 0x000fea0003800000 */
.L_x_84:
        /* <DEDUP_REMOVED lines=8> */
.L_x_123:
[----:B------:R-:W-:Y:S05]  /*9900*/  EXIT ;  /* 0x000000000000794d */ /* 0x000fea0003800000 */
.L_x_125:
        /* <DEDUP_REMOVED lines=15> */
.L_x_671:


//--------------------- .text._ZN5flash27flash_bwd_convert_dq_kernelI23Flash_bwd_kernel_traitsILi96ELi64ELi128ELi8ELi2ELi4ELi4ELb1ELb0EN7cutlass6half_tE19Flash_kernel_traitsILi96ELi64ELi128ELi8ES3_EEEEvNS_16Flash_bwd_paramsEi --------------------------
	.section	.text._ZN5flash27flash_bwd_convert_dq_kernelI23Flash_bwd_kernel_traitsILi96ELi64ELi128ELi8ELi2ELi4ELi4ELb1ELb0EN7cutlass6half_tE19Flash_kernel_traitsILi96ELi64ELi128ELi8ES3_EEEEvNS_16Flash_bwd_paramsEi,"ax",@progbits
	.align	128
        .global         _ZN5flash27flash_bwd_convert_dq_kernelI23Flash_bwd_kernel_traitsILi96ELi64ELi128ELi8ELi2ELi4ELi4ELb1ELb0EN7cutlass6half_tE19Flash_kernel_traitsILi96ELi64ELi128ELi8ES3_EEEEvNS_16Flash_bwd_paramsEi
        .type           _ZN5flash27flash_bwd_convert_dq_kernelI23Flash_bwd_kernel_traitsILi96ELi64ELi128ELi8ELi2ELi4ELi4ELb1ELb0EN7cutlass6half_tE19Flash_kernel_traitsILi96ELi64ELi128ELi8ES3_EEEEvNS_16Flash_bwd_paramsEi,@function
        .size           _ZN5flash27flash_bwd_convert_dq_kernelI23Flash_bwd_kernel_traitsILi96ELi64ELi128ELi8ELi2ELi4ELi4ELb1ELb0EN7cutlass6half_tE19Flash_kernel_traitsILi96ELi64ELi128ELi8ES3_EEEEvNS_16Flash_bwd_paramsEi,(.L_x_672 - _ZN5flash27flash_bwd_convert_dq_kernelI23Flash_bwd_kernel_traitsILi96ELi64ELi128ELi8ELi2ELi4ELi4ELb1ELb0EN7cutlass6half_tE19Flash_kernel_traitsILi96ELi64ELi128ELi8ES3_EEEEvNS_16Flash_bwd_paramsEi)
        .other          _ZN5flash27flash_bwd_convert_dq_kernelI23Flash_bwd_kernel_traitsILi96ELi64ELi128ELi8ELi2ELi4ELi4ELb1ELb0EN7cutlass6half_tE19Flash_kernel_traitsILi96ELi64ELi128ELi8ES3_EEEEvNS_16Flash_bwd_paramsEi,@"STO_CUDA_ENTRY STV_DEFAULT"
_ZN5flash27flash_bwd_convert_dq_kernelI23Flash_bwd_kernel_traitsILi96ELi64ELi128ELi8ELi2ELi4ELi4ELb1ELb0EN7cutlass6half_tE19Flash_kernel_traitsILi96ELi64ELi128ELi8ES3_EEEEvNS_16Flash_bwd_paramsEi:
.text._ZN5flash27flash_bwd_convert_dq_kernelI23Flash_bwd_kernel_traitsILi96ELi64ELi128ELi8ELi2ELi4ELi4ELb1ELb0EN7cutlass6half_tE19Flash_kernel_traitsILi96ELi64ELi128ELi8ES3_EEEEvNS_16Flash_bwd_paramsEi:
[----:B------:R-:W-:Y:S08]  /*0000*/  LDC R1, c[0x0][0x28] ;  /* 0x00000a00ff017b82 */ /* 0x000ff00000000800 */
[----:B------:R-:W0:Y:S01]  /*0010*/  S2UR UR16, SR_CTAID.Y ;  /* 0x00000000001079c3 */ /* 0x000e220000002600 */
[----:B------:R-:W-:Y:S01]  /*0020*/  ULDC.64 UR4, c[0x0][0x2f0] ;  /* 0x0000bc0000047ab9 */ /* 0x000fe20000000a00 */
[----:B------:R-:W-:Y:S01]  /*0030*/  ULDC.64 UR22, c[0x0][0x208] ;  /* 0x0000820000167ab9 */ /* 0x000fe20000000a00 */
[----:B------:R-:W-:-:S04]  /*0040*/  UISETP.NE.U32.AND UP0, UPT, UR4, URZ, UPT ;  /* 0x0000003f0400728c */ /* 0x000fc8000bf05070 */
[----:B------:R-:W-:-:S03]  /*0050*/  UISETP.NE.AND.EX UP0, UPT, UR5, URZ, UPT, UP0 ;  /* 0x0000003f0500728c */ /* 0x000fc6000bf05300 */
[----:B------:R-:W-:-:S03]  /*0060*/  ULDC.64 UR4, c[0x0][0x2f0] ;  /* 0x0000bc0000047ab9 */ /* 0x000fc60000000a00 */
[----:B------:R-:W-:Y:S01]  /*0070*/  PLOP3.LUT P0, PT, PT, PT, UP0, 0x80, 0x0 ;  /* 0x000000000000781c */ /* 0x000fe20003f0f008 */
[----:B0-----:R-:W-:-:S06]  /*0080*/  UIMAD.WIDE UR4, UR16, 0x4, UR4 ;  /* 0x00000004100478a5 */ /* 0x001fcc000f8e0204 */
[----:B------:R-:W-:Y:S02]  /*0090*/  IMAD.U32 R2, RZ, RZ, UR4 ;  /* 0x00000004ff027e24 */ /* 0x000fe4000f8e00ff */
[----:B------:R-:W-:-:S05]  /*00a0*/  IMAD.U32 R3, RZ, RZ, UR5 ;  /* 0x00000005ff037e24 */ /* 0x000fca000f8e00ff */
[----:B------:R-:W2:Y:S04]  /*00b0*/  @P0 LDG.E R4, desc[UR22][R2.64] ;  /* 0x0000001602040981 */ /* 0x000ea8000c1e1900 */
[----:B------:R-:W3:Y:S01]  /*00c0*/  @P0 LDG.E R0, desc[UR22][R2.64+0x4] ;  /* 0x0000041602000981 */ /* 0x000ee2000c1e1900 */
[----:B------:R-:W0:Y:S01]  /*00d0*/  S2UR UR5, SR_CTAID.X ;  /* 0x00000000000579c3 */ /* 0x000e220000002500 */
[----:B------:R-:W-:Y:S01]  /*00e0*/  UMOV UR8, 0xffffffff ;  /* 0xffffffff00087882 */ /* 0x000fe20000000000 */
[----:B0-----:R-:W-:Y:S01]  /*00f0*/  USHF.L.U32 UR5, UR5, 0x6, URZ ;  /* 0x0000000605057899 */ /* 0x001fe2000800063f */
[----:B--2---:R-:W-:Y:S02]  /*0100*/  @P0 R2UR UR8, R4 ;  /* 0x00000000040802ca */ /* 0x004fe400000e0000 */
[----:B---3--:R-:W-:-:S13]  /*0110*/  @P0 R2UR UR6, R0 ;  /* 0x00000000000602ca */ /* 0x008fda00000e0000 */
[----:B------:R-:W-:-:S07]  /*0120*/  @UP0 UIADD3 UR6, UR6, -UR8, URZ ;  /* 0x8000000806060290 */ /* 0x000fce000fffe03f */
[----:B------:R-:W-:Y:S02]  /*0130*/  @!UP0 ULDC UR6, c[0x0][0x2c4] ;  /* 0x0000b10000068ab9 */ /* 0x000fe40000000800 */
[----:B------:R-:W-:-:S06]  /*0140*/  UISETP.GT.AND UP1, UPT, UR6, UR5, UPT ;  /* 0x000000050600728c */ /* 0x000fcc000bf24270 */
[----:B------:R-:W-:-:S13]  /*0150*/  PLOP3.LUT P0, PT, PT, PT, UP1, 0x80, 0x0 ;  /* 0x000000000000781c */ /* 0x000fda0003f0f018 */
[----:B------:R-:W-:Y:S05]  /*0160*/  @!P0 EXIT ;  /* 0x000000000000894d */ /* 0x000fea0003800000 */
[----:B------:R-:W-:Y:S01]  /*0170*/  UISETP.NE.AND UP1, UPT, UR8, -0x1, UPT ;  /* 0xffffffff0800788c */ /* 0x000fe2000bf25270 */
[----:B------:R-:W0:Y:S01]  /*0180*/  S2R R19, SR_TID.X ;  /* 0x0000000000137919 */ /* 0x000e220000002100 */
[----:B------:R-:W1:Y:S01]  /*0190*/  S2UR UR25, SR_CTAID.Z ;  /* 0x00000000001979c3 */ /* 0x000e620000002700 */
[----:B------:R-:W-:Y:S01]  /*01a0*/  UMOV UR4, URZ ;  /* 0x0000003f00047c82 */ /* 0x000fe20008000000 */
[----:B------:R-:W-:Y:S01]  /*01b0*/  HFMA2.MMA R16, -RZ, RZ, 0, 0 ;  /* 0x00000000ff107435 */ /* 0x000fe200000001ff */
[----:B------:R-:W-:Y:S02]  /*01c0*/  CS2R R8, SRZ ;  /* 0x0000000000087805 */ /* 0x000fe4000001ff00 */
[----:B------:R-:W-:Y:S02]  /*01d0*/  PLOP3.LUT P0, PT, PT, PT, UP1, 0x80, 0x0 ;  /* 0x000000000000781c */ /* 0x000fe40003f0f018 */
[----:B------:R-:W-:Y:S01]  /*01e0*/  CS2R R48, SRZ ;  /* 0x0000000000307805 */ /* 0x000fe2000001ff00 */
[----:B------:R-:W-:Y:S01]  /*01f0*/  IMAD.MOV.U32 R50, RZ, RZ, RZ ;  /* 0x000000ffff327224 */ /* 0x000fe200078e00ff */
[----:B------:R-:W-:Y:S01]  /*0200*/  CS2R R12, SRZ ;  /* 0x00000000000c7805 */ /* 0x000fe2000001ff00 */
[----:B------:R-:W-:Y:S01]  /*0210*/  IMAD.MOV.U32 R14, RZ, RZ, RZ ;  /* 0x000000ffff0e7224 */ /* 0x000fe200078e00ff */
[----:B------:R-:W-:Y:S01]  /*0220*/  @UP1 ULDC.64 UR12, c[0x0][0x448] ;  /* 0x00011200000c1ab9 */ /* 0x000fe20000000a00 */
[----:B------:R-:W-:Y:S01]  /*0230*/  @UP1 UMOV UR14, UR8 ;  /* 0x00000008000e1c82 */ /* 0x000fe20008000000 */
[----:B------:R-:W-:Y:S01]  /*0240*/  @UP1 UIMAD.WIDE.U32 UR10, UR8, UR12, URZ ;  /* 0x0000000c080a12a5 */ /* 0x000fe2000f8e003f */
[----:B------:R-:W-:-:S02]  /*0250*/  CS2R R2, SRZ ;  /* 0x0000000000027805 */ /* 0x000fc4000001ff00 */
[----:B------:R-:W-:Y:S01]  /*0260*/  CS2R R4, SRZ ;  /* 0x0000000000047805 */ /* 0x000fe2000001ff00 */
[----:B------:R-:W-:Y:S01]  /*0270*/  IMAD.MOV.U32 R7, RZ, RZ, RZ ;  /* 0x000000ffff077224 */ /* 0x000fe200078e00ff */
[----:B------:R-:W-:Y:S01]  /*0280*/  @UP1 UIMAD UR7, UR8, UR13, UR11 ;  /* 0x0000000d080712a4 */ /* 0x000fe2000f8e020b */
[----:B------:R-:W-:Y:S11]  /*0290*/  @P0 BRA `(.L_x_126) ;  /* 0x00000000001c0947 */ /* 0x000ff60003800000 */
[----:B------:R-:W-:Y:S01]  /*02a0*/  USHF.R.S32.HI UR7, URZ, 0x1f, UR16 ;  /* 0x0000001f3f077899 */ /* 0x000fe20008011410 */
[----:B------:R-:W-:Y:S01]  /*02b0*/  ULDC.64 UR8, c[0x0][0x430] ;  /* 0x00010c0000087ab9 */ /* 0x000fe20000000a00 */
[----:B------:R-:W-:Y:S02]  /*02c0*/  UMOV UR14, 0xffffffff ;  /* 0xffffffff000e7882 */ /* 0x000fe40000000000 */
[----:B------:R-:W-:Y:S02]  /*02d0*/  UIMAD UR7, UR7, UR8, URZ ;  /* 0x00000008070772a4 */ /* 0x000fe4000f8e023f */
[----:B------:R-:W-:Y:S02]  /*02e0*/  UIMAD.WIDE.U32 UR10, UR16, UR8, URZ ;  /* 0x00000008100a72a5 */ /* 0x000fe4000f8e003f */
[----:B------:R-:W-:-:S04]  /*02f0*/  UIMAD UR7, UR16, UR9, UR7 ;  /* 0x00000009100772a4 */ /* 0x000fc8000f8e0207 */
[----:B------:R-:W-:-:S12]  /*0300*/  UIADD3 UR7, UR11, UR7, URZ ;  /* 0x000000070b077290 */ /* 0x000fd8000fffe03f */
.L_x_126:
[----:B------:R-:W-:Y:S01]  /*0310*/  ULDC UR28, c[0x0][0x490] ;  /* 0x00012400001c7ab9 */ /* 0x000fe20000000800 */
[----:B0-----:R-:W-:Y:S01]  /*0320*/  SHF.R.S32.HI R6, RZ, 0x1f, R19 ;  /* 0x0000001fff067819 */ /* 0x001fe20000011413 */
[----:B------:R-:W-:Y:S01]  /*0330*/  UISETP.GE.AND UP2, UPT, UR28, 0x1, UPT ;  /* 0x000000011c00788c */ /* 0x000fe2000bf46270 */
[----:B------:R-:W-:Y:S01]  /*0340*/  CS2R R42, SRZ ;  /* 0x00000000002a7805 */ /* 0x000fe2000001ff00 */
[----:B------:R-:W-:Y:S01]  /*0350*/  USHF.R.S32.HI UR20, URZ, 0x1f, UR5 ;  /* 0x0000001f3f147899 */ /* 0x000fe20008011405 */
[----:B------:R-:W-:Y:S02]  /*0360*/  LEA.HI R6, R6, R19, RZ, 0x5 ;  /* 0x0000001306067211 */ /* 0x000fe400078f28ff */
[----:B------:R-:W-:Y:S01]  /*0370*/  CS2R R10, SRZ ;  /* 0x00000000000a7805 */ /* 0x000fe2000001ff00 */
[----:B------:R-:W-:Y:S01]  /*0380*/  IMAD.MOV.U32 R17, RZ, RZ, RZ ;  /* 0x000000ffff117224 */ /* 0x000fe200078e00ff */
[----:B------:R-:W-:Y:S01]  /*0390*/  PLOP3.LUT P0, PT, PT, PT, UP2, 0x80, 0x0 ;  /* 0x000000000000781c */ /* 0x000fe20003f0f028 */
[----:B------:R-:W-:Y:S01]  /*03a0*/  IMAD.MOV.U32 R44, RZ, RZ, RZ ;  /* 0x000000ffff2c7224 */ /* 0x000fe200078e00ff */
[----:B------:R-:W-:Y:S01]  /*03b0*/  MOV R36, RZ ;  /* 0x000000ff00247202 */ /* 0x000fe20000000f00 */
[----:B------:R-:W-:Y:S01]  /*03c0*/  IMAD.MOV.U32 R0, RZ, RZ, RZ ;  /* 0x000000ffff007224 */ /* 0x000fe200078e00ff */
[----:B------:R-:W-:Y:S01]  /*03d0*/  MOV R15, RZ ;  /* 0x000000ff000f7202 */ /* 0x000fe20000000f00 */
[----:B------:R-:W-:Y:S01]  /*03e0*/  IMAD.MOV.U32 R51, RZ, RZ, RZ ;  /* 0x000000ffff337224 */ /* 0x000fe200078e00ff */
[----:B------:R-:W-:-:S07]  /*03f0*/  SHF.R.S32.HI R18, RZ, 0x5, R6 ;  /* 0x00000005ff127819 */ /* 0x000fce0000011406 */
[----:B------:R-:W-:Y:S05]  /*0400*/  @!P0 BRA `(.L_x_127) ;  /* 0x0000000800bc8947 */ /* 0x000fea0003800000 */
[----:B------:R-:W-:Y:S01]  /*0410*/  UIMAD.WIDE UR12, UR16, 0x80, URZ ;  /* 0x00000080100c78a5 */ /* 0x000fe2000f8e023f */
[----:B------:R-:W-:Y:S01]  /*0420*/  LOP3.LUT R6, R6, 0xffffffe0, RZ, 0xc0, !PT ;  /* 0xffffffe006067812 */ /* 0x000fe200078ec0ff */
[----:B------:R-:W-:Y:S01]  /*0430*/  ULDC UR17, c[0x0][0x2d4] ;  /* 0x0000b50000117ab9 */ /* 0x000fe20000000800 */
[----:B------:R-:W-:Y:S01]  /*0440*/  ULDC UR32, c[0x0][0x270] ;  /* 0x00009c0000207ab9 */ /* 0x000fe20000000800 */
[----:B------:R-:W-:Y:S01]  /*0450*/  ULDC UR33, c[0x0][0x2dc] ;  /* 0x0000b70000217ab9 */ /* 0x000fe20000000800 */
[----:B------:R-:W-:Y:S01]  /*0460*/  USEL UR19, UR12, URZ, UP0 ;  /* 0x0000003f0c137287 */ /* 0x000fe20008000000 */
[----:B------:R-:W-:Y:S01]  /*0470*/  IMAD.IADD R9, R19, 0x1, -R6 ;  /* 0x0000000113097824 */ /* 0x000fe200078e0a06 */
[----:B------:R-:W-:Y:S02]  /*0480*/  UIMAD.WIDE UR16, UR16, UR17, URZ ;  /* 0x00000011101072a5 */ /* 0x000fe4000f8e023f */
[----:B------:R-:W-:Y:S02]  /*0490*/  UIMAD.WIDE UR8, UR32, UR33, URZ ;  /* 0x00000021200872a5 */ /* 0x000fe4000f8e023f */
[----:B------:R-:W-:-:S02]  /*04a0*/  USEL UR26, UR13, URZ, UP0 ;  /* 0x0000003f0d1a7287 */ /* 0x000fc40008000000 */
[----:B------:R-:W-:Y:S02]  /*04b0*/  UIADD3 UR19, UP0, UR5, UR19, URZ ;  /* 0x0000001305137290 */ /* 0x000fe4000ff1e03f */
[----:B------:R-:W-:Y:S02]  /*04c0*/  UIMAD UR27, UR17, UR32, URZ ;  /* 0x00000020111b72a4 */ /* 0x000fe4000f8e023f */
[----:B------:R-:W-:Y:S02]  /*04d0*/  USHF.R.S32.HI UR21, URZ, 0x1f, UR32 ;  /* 0x0000001f3f157899 */ /* 0x000fe40008011420 */
[----:B------:R-:W-:Y:S02]  /*04e0*/  UIMAD UR17, UR9, UR14, URZ ;  /* 0x0000000e091172a4 */ /* 0x000fe4000f8e023f */
[----:B------:R-:W-:Y:S02]  /*04f0*/  UIADD3.X UR20, UR20, UR26, URZ, UP0, !UPT ;  /* 0x0000001a14147290 */ /* 0x000fe400087fe43f */
[----:B------:R-:W-:-:S02]  /*0500*/  UIMAD.WIDE.U32 UR12, UR16, UR32, URZ ;  /* 0x00000020100c72a5 */ /* 0x000fc4000f8e003f */
[----:B------:R-:W-:Y:S02]  /*0510*/  UIMAD UR27, UR16, UR21, UR27 ;  /* 0x00000015101b72a4 */ /* 0x000fe4000f8e021b */
[----:B------:R-:W-:Y:S02]  /*0520*/  UIMAD UR4, UR8, UR4, UR17 ;  /* 0x00000004080472a4 */ /* 0x000fe4000f8e0211 */
[----:B------:R-:W-:Y:S02]  /*0530*/  UIMAD UR29, UR32, UR33, URZ ;  /* 0x00000021201d72a4 */ /* 0x000fe4000f8e023f */
[----:B------:R-:W-:Y:S02]  /*0540*/  UIMAD.WIDE.U32 UR16, UR19, UR32, URZ ;  /* 0x00000020131072a5 */ /* 0x000fe4000f8e003f */
[----:B------:R-:W-:Y:S02]  /*0550*/  UIMAD UR32, UR20, UR32, URZ ;  /* 0x00000020142072a4 */ /* 0x000fe4000f8e023f */
[----:B------:R-:W-:Y:S01]  /*0560*/  UIMAD.WIDE.U32 UR14, UR8, UR14, URZ ;  /* 0x0000000e080e72a5 */ /* 0x000fe2000f8e003f */
[----:B------:R-:W-:Y:S01]  /*0570*/  IMAD R9, R18, UR29, R9 ;  /* 0x0000001d12097c24 */ /* 0x000fe2000f8e0209 */
[----:B------:R-:W-:Y:S01]  /*0580*/  UIMAD.WIDE.U32 UR30, UR12, UR33, URZ ;  /* 0x000000210c1e72a5 */ /* 0x000fe2000f8e003f */
[----:B------:R-:W-:Y:S01]  /*0590*/  IMAD.U32 R31, RZ, RZ, UR29 ;  /* 0x0000001dff1f7e24 */ /* 0x000fe2000f8e00ff */
[----:B------:R-:W-:-:S02]  /*05a0*/  UIMAD UR32, UR21, UR19, UR32 ;  /* 0x00000013152072a4 */ /* 0x000fc4000f8e0220 */
[----:B------:R-:W-:Y:S01]  /*05b0*/  UIADD3 UR26, UR13, UR27, URZ ;  /* 0x0000001b0d1a7290 */ /* 0x000fe2000fffe03f */
[----:B------:R-:W-:Y:S01]  /*05c0*/  SHF.R.S32.HI R6, RZ, 0x1f, R9 ;  /* 0x0000001fff067819 */ /* 0x000fe20000011409 */
[----:B------:R-:W-:Y:S02]  /*05d0*/  USEL UR13, UR30, UR14, !UP1 ;  /* 0x0000000e1e0d7287 */ /* 0x000fe4000c800000 */
[----:B------:R-:W-:Y:S02]  /*05e0*/  UIADD3 UR14, UR17, UR32, URZ ;  /* 0x00000020110e7290 */ /* 0x000fe4000fffe03f */
[----:B------:R-:W-:Y:S02]  /*05f0*/  UIADD3 UR4, UR15, UR4, URZ ;  /* 0x000000040f047290 */ /* 0x000fe4000fffe03f */
[----:B------:R-:W-:Y:S02]  /*0600*/  USHF.R.S32.HI UR24, URZ, 0x1f, UR33 ;  /* 0x0000001f3f187899 */ /* 0x000fe40008011421 */
[----:B------:R-:W-:-:S02]  /*0610*/  UIMAD UR26, UR26, UR33, URZ ;  /* 0x000000211a1a72a4 */ /* 0x000fc4000f8e023f */
[----:B------:R-:W-:Y:S02]  /*0620*/  UIMAD UR15, UR14, UR33, URZ ;  /* 0x000000210e0f72a4 */ /* 0x000fe4000f8e023f */
[----:B-1----:R-:W-:Y:S02]  /*0630*/  UIMAD UR18, UR25, UR33, URZ ;  /* 0x00000021191272a4 */ /* 0x002fe4000f8e023f */
[----:B------:R-:W-:Y:S02]  /*0640*/  UIMAD.WIDE.U32 UR34, UR16, UR33, URZ ;  /* 0x00000021102272a5 */ /* 0x000fe4000f8e003f */
[----:B------:R-:W-:Y:S02]  /*0650*/  UIMAD UR15, UR24, UR16, UR15 ;  /* 0x00000010180f72a4 */ /* 0x000fe4000f8e020f */
[----:B------:R-:W-:Y:S02]  /*0660*/  UIMAD UR26, UR24, UR12, UR26 ;  /* 0x0000000c181a72a4 */ /* 0x000fe4000f8e021a */
[----:B------:R-:W-:-:S02]  /*0670*/  UIMAD UR17, UR20, UR8, URZ ;  /* 0x00000008141172a4 */ /* 0x000fc4000f8e023f */
[----:B------:R-:W-:Y:S02]  /*0680*/  UIADD3 UR20, UP0, UR18, UR13, URZ ;  /* 0x0000000d12147290 */ /* 0x000fe4000ff1e03f */
[----:B------:R-:W-:Y:S02]  /*0690*/  UIADD3 UR12, UR35, UR15, URZ ;  /* 0x0000000f230c7290 */ /* 0x000fe4000fffe03f */
[----:B------:R-:W-:Y:S02]  /*06a0*/  @!UP1 UIADD3 UR4, UR31, UR26, URZ ;  /* 0x0000001a1f049290 */ /* 0x000fe4000fffe03f */
[----:B------:R-:W-:Y:S02]  /*06b0*/  USHF.L.U32 UR11, UR29, 0x3, URZ ;  /* 0x000000031d0b7899 */ /* 0x000fe4000800063f */
[----:B------:R-:W-:Y:S02]  /*06c0*/  USHF.L.U32 UR14, UR34, 0x2, URZ ;  /* 0x00000002220e7899 */ /* 0x000fe4000800063f */
[----:B------:R-:W-:-:S02]  /*06d0*/  USHF.L.U64.HI UR15, UR34, 0x2, UR12 ;  /* 0x00000002220f7899 */ /* 0x000fc4000801020c */
[----:B------:R-:W-:Y:S02]  /*06e0*/  ULEA.HI.X.SX32 UR21, UR18, UR4, 0x1, UP0 ;  /* 0x0000000412157291 */ /* 0x000fe400080f0e3f */
[----:B------:R-:W-:Y:S02]  /*06f0*/  UIADD3 UR36, UR11, 0x20, UR11 ;  /* 0x000000200b247890 */ /* 0x000fe4000fffe00b */
[----:B------:R-:W-:Y:S02]  /*0700*/  UIMAD UR9, UR9, UR19, UR17 ;  /* 0x00000013090972a4 */ /* 0x000fe4000f8e0211 */
[----:B------:R-:W-:Y:S02]  /*0710*/  UIMAD.WIDE UR16, UR11, 0x4, UR14 ;  /* 0x000000040b1078a5 */ /* 0x000fe4000f8e020e */
[----:B------:R-:W-:Y:S01]  /*0720*/  UIMAD.WIDE.U32 UR20, UR8, UR19, UR20 ;  /* 0x00000013081472a5 */ /* 0x000fe2000f8e0014 */
[----:B------:R-:W-:Y:S01]  /*0730*/  IMAD.U32 R37, RZ, RZ, UR36 ;  /* 0x00000024ff257e24 */ /* 0x000fe2000f8e00ff */
[----:B------:R-:W-:Y:S01]  /*0740*/  UIADD3 UR12, UR11, UR36, URZ ;  /* 0x000000240b0c7290 */ /* 0x000fe2000fffe03f */
[----:B------:R-:W-:Y:S01]  /*0750*/  IMAD.U32 R29, RZ, RZ, UR9 ;  /* 0x00000009ff1d7e24 */ /* 0x000fe2000f8e00ff */
[----:B------:R-:W-:-:S02]  /*0760*/  UIMAD.WIDE UR14, UR18, 0x4, UR14 ;  /* 0x00000004120e78a5 */ /* 0x000fc4000f8e020e */
[----:B------:R-:W-:Y:S01]  /*0770*/  UIMAD.WIDE UR16, UR18, 0x4, UR16 ;  /* 0x00000004121078a5 */ /* 0x000fe2000f8e0210 */
[C---:B------:R-:W-:Y:S01]  /*0780*/  IADD3 R18, P0, R9.reuse, UR20, RZ ;  /* 0x0000001409127c10 */ /* 0x040fe2000ff1e0ff */
[----:B------:R-:W-:Y:S02]  /*0790*/  UIADD3 UR18, UR11, UR12, URZ ;  /* 0x0000000c0b127290 */ /* 0x000fe4000fffe03f */
[----:B------:R-:W-:Y:S01]  /*07a0*/  IMAD.U32 R27, RZ, RZ, UR12 ;  /* 0x0000000cff1b7e24 */ /* 0x000fe2000f8e00ff */
[----:B------:R-:W-:Y:S01]  /*07b0*/  MOV R35, UR15 ;  /* 0x0000000f00237c02 */ /* 0x000fe20008000f00 */
[----:B------:R-:W-:Y:S01]  /*07c0*/  IMAD.U32 R34, RZ, RZ, UR14 ;  /* 0x0000000eff227e24 */ /* 0x000fe2000f8e00ff */
[----:B------:R-:W-:Y:S01]  /*07d0*/  UIADD3 UR9, UR11, UR18, URZ ;  /* 0x000000120b097290 */ /* 0x000fe2000fffe03f */
[----:B------:R-:W-:Y:S01]  /*07e0*/  IADD3.X R29, R6, UR21, R29, P0, !PT ;  /* 0x00000015061d7c10 */ /* 0x000fe200087fe41d */
[----:B------:R-:W-:Y:S01]  /*07f0*/  IMAD.U32 R32, RZ, RZ, UR16 ;  /* 0x00000010ff207e24 */ /* 0x000fe2000f8e00ff */
[C---:B------:R-:W-:Y:S01]  /*0800*/  SHF.L.U32 R28, R18.reuse, 0x2, RZ ;  /* 0x00000002121c7819 */ /* 0x040fe200000006ff */
[----:B------:R-:W-:Y:S01]  /*0810*/  IMAD.U32 R33, RZ, RZ, UR17 ;  /* 0x00000011ff217e24 */ /* 0x000fe2000f8e00ff */
[----:B------:R-:W-:Y:S01]  /*0820*/  UIADD3 UR14, UR11, UR9, URZ ;  /* 0x000000090b0e7290 */ /* 0x000fe2000fffe03f */
[----:B------:R-:W-:Y:S01]  /*0830*/  SHF.L.U64.HI R29, R18, 0x2, R29 ;  /* 0x00000002121d7819 */ /* 0x000fe2000001021d */
[----:B------:R-:W-:Y:S01]  /*0840*/  IMAD.WIDE R34, R9, 0x4, R34 ;  /* 0x0000000409227825 */ /* 0x000fe200078e0222 */
[----:B------:R-:W-:-:S02]  /*0850*/  USHF.L.U32 UR15, UR13, 0x2, URZ ;  /* 0x000000020d0f7899 */ /* 0x000fc4000800063f */
[----:B------:R-:W-:Y:S01]  /*0860*/  USHF.L.U64.HI UR4, UR13, 0x2, UR4 ;  /* 0x000000020d047899 */ /* 0x000fe20008010204 */
[----:B------:R-:W-:Y:S01]  /*0870*/  IMAD.WIDE R32, R9, 0x4, R32 ;  /* 0x0000000409207825 */ /* 0x000fe200078e0220 */
[----:B------:R-:W-:Y:S01]  /*0880*/  MOV R9, UR11 ;  /* 0x0000000b00097c02 */ /* 0x000fe20008000f00 */
[----:B------:R-:W-:Y:S01]  /*0890*/  UIADD3 UR11, UR11, UR14, URZ ;  /* 0x0000000e0b0b7290 */ /* 0x000fe2000fffe03f */
[----:B------:R-:W-:Y:S01]  /*08a0*/  IADD3 R45, P0, R34, UR15, RZ ;  /* 0x0000000f222d7c10 */ /* 0x000fe2000ff1e0ff */
[----:B------:R-:W-:Y:S01]  /*08b0*/  IMAD.WIDE R30, R31, 0x20, R28 ;  /* 0x000000201f1e7825 */ /* 0x000fe200078e021c */
[----:B------:R-:W-:Y:S01]  /*08c0*/  IADD3 R46, P1, R32, UR15, RZ ;  /* 0x0000000f202e7c10 */ /* 0x000fe2000ff3e0ff */
[----:B------:R-:W-:Y:S01]  /*08d0*/  ULDC.64 UR16, c[0x0][0x488] ;  /* 0x0001220000107ab9 */ /* 0x000fe20000000a00 */
[----:B------:R-:W-:Y:S01]  /*08e0*/  IADD3.X R47, R35, UR4, RZ, P0, !PT ;  /* 0x00000004232f7c10 */ /* 0x000fe200087fe4ff */
[----:B------:R-:W-:Y:S01]  /*08f0*/  IMAD.U32 R25, RZ, RZ, UR18 ;  /* 0x00000012ff197e24 */ /* 0x000fe2000f8e00ff */
[----:B------:R-:W-:Y:S01]  /*0900*/  IADD3.X R6, R33, UR4, RZ, P1, !PT ;  /* 0x0000000421067c10 */ /* 0x000fe20008ffe4ff */
[----:B------:R-:W-:Y:S01]  /*0910*/  IMAD.U32 R23, RZ, RZ, UR9 ;  /* 0x00000009ff177e24 */ /* 0x000fe2000f8e00ff */
[----:B------:R-:W-:Y:S01]  /*0920*/  USHF.L.U64.HI UR8, UR16, 0x2, UR17 ;  /* 0x0000000210087899 */ /* 0x000fe20008010211 */
[----:B------:R-:W-:Y:S01]  /*0930*/  IMAD.U32 R19, RZ, RZ, UR11 ;  /* 0x0000000bff137e24 */ /* 0x000fe2000f8e00ff */
[----:B------:R-:W-:Y:S01]  /*0940*/  UMOV UR4, URZ ;  /* 0x0000003f00047c82 */ /* 0x000fe20008000000 */
[----:B------:R-:W-:Y:S01]  /*0950*/  IMAD.U32 R21, RZ, RZ, UR14 ;  /* 0x0000000eff157e24 */ /* 0x000fe2000f8e00ff */
[----:B------:R-:W-:Y:S01]  /*0960*/  ULDC.64 UR12, c[0x0][0x400] ;  /* 0x00010000000c7ab9 */ /* 0x000fe20000000a00 */
[----:B------:R-:W-:Y:S01]  /*0970*/  IMAD.WIDE R30, R9, 0x4, R30 ;  /* 0x00000004091e7825 */ /* 0x000fe200078e021e */
[----:B------:R-:W-:-:S03]  /*0980*/  HFMA2.MMA R9, -RZ, RZ, 0, 0 ;  /* 0x00000000ff097435 */ /* 0x000fc600000001ff */
[----:B------:R-:W-:-:S04]  /*0990*/  IMAD.WIDE R18, R19, 0x4, R28 ;  /* 0x0000000413127825 */ /* 0x000fc800078e021c */
[----:B------:R-:W-:-:S04]  /*09a0*/  IMAD.WIDE R20, R21, 0x4, R28 ;  /* 0x0000000415147825 */ /* 0x000fc800078e021c */
[----:B------:R-:W-:-:S04]  /*09b0*/  IMAD.WIDE R22, R23, 0x4, R28 ;  /* 0x0000000417167825 */ /* 0x000fc800078e021c */
[----:B------:R-:W-:-:S04]  /*09c0*/  IMAD.WIDE R24, R25, 0x4, R28 ;  /* 0x0000000419187825 */ /* 0x000fc800078e021c */
[----:B------:R-:W-:-:S04]  /*09d0*/  IMAD.WIDE R26, R27, 0x4, R28 ;  /* 0x000000041b1a7825 */ /* 0x000fc800078e021c */
[----:B------:R-:W-:-:S07]  /*09e0*/  IMAD.WIDE R28, R37, 0x4, R28 ;  /* 0x00000004251c7825 */ /* 0x000fce00078e021c */
.L_x_128:
[----:B------:R-:W-:Y:S01]  /*09f0*/  IADD3 R40, P0, R30, UR12, RZ ;  /* 0x0000000c1e287c10 */ /* 0x000fe2000ff1e0ff */
[----:B------:R-:W-:-:S03]  /*0a00*/  IMAD.U32 R39, RZ, RZ, UR29 ;  /* 0x0000001dff277e24 */ /* 0x000fc6000f8e00ff */
[----:B------:R-:W-:Y:S01]  /*0a10*/  IADD3.X R41, R31, UR13, RZ, P0, !PT ;  /* 0x0000000d1f297c10 */ /* 0x000fe200087fe4ff */
[----:B------:R-:W-:Y:S02]  /*0a20*/  IMAD.U32 R33, RZ, RZ, UR29 ;  /* 0x0000001dff217e24 */ /* 0x000fe4000f8e00ff */
[----:B------:R-:W-:Y:S02]  /*0a30*/  IMAD.WIDE R38, R39, 0x20, R40 ;  /* 0x0000002027267825 */ /* 0x000fe400078e0228 */
[----:B------:R-:W2:Y:S04]  /*0a40*/  LDG.E R52, desc[UR22][R40.64] ;  /* 0x0000001628347981 */ /* 0x000ea8000c1e1900 */
[----:B------:R0:W3:Y:S02]  /*0a50*/  LDG.E R53, desc[UR22][R38.64] ;  /* 0x0000001626357981 */ /* 0x0000e4000c1e1900 */
[----:B0-----:R-:W-:-:S05]  /*0a60*/  IMAD.WIDE R38, R33, 0x20, R38 ;  /* 0x0000002021267825 */ /* 0x001fca00078e0226 */
[----:B------:R0:W4:Y:S01]  /*0a70*/  LDG.E R37, desc[UR22][R38.64] ;  /* 0x0000001626257981 */ /* 0x000122000c1e1900 */
[----:B------:R-:W-:-:S04]  /*0a80*/  IMAD.WIDE R32, R33, 0x20, R38 ;  /* 0x0000002021207825 */ /* 0x000fc800078e0226 */
[----:B------:R-:W-:Y:S01]  /*0a90*/  IMAD.U32 R35, RZ, RZ, UR29 ;  /* 0x0000001dff237e24 */ /* 0x000fe2000f8e00ff */
[----:B------:R-:W-:-:S03]  /*0aa0*/  MOV R41, UR29 ;  /* 0x0000001d00297c02 */ /* 0x000fc60008000f00 */
[----:B------:R-:W-:Y:S02]  /*0ab0*/  IMAD.WIDE R34, R35, 0x20, R32 ;  /* 0x0000002023227825 */ /* 0x000fe400078e0220 */
[----:B------:R-:W5:Y:S01]  /*0ac0*/  LDG.E R33, desc[UR22][R32.64] ;  /* 0x0000001620217981 */ /* 0x000f62000c1e1900 */
[----:B0-----:R-:W-:Y:S01]  /*0ad0*/  IADD3 R38, P0, R45, UR12, RZ ;  /* 0x0000000c2d267c10 */ /* 0x001fe2000ff1e0ff */
[----:B------:R-:W-:Y:S02]  /*0ae0*/  IMAD.WIDE R40, R41, 0x20, R34 ;  /* 0x0000002029287825 */ /* 0x000fe400078e0222 */
[----:B------:R0:W5:Y:S01]  /*0af0*/  LDG.E R32, desc[UR22][R34.64] ;  /* 0x0000001622207981 */ /* 0x000162000c1e1900 */
[----:B------:R-:W-:-:S03]  /*0b00*/  IADD3.X R39, R47, UR13, RZ, P0, !PT ;  /* 0x0000000d2f277c10 */ /* 0x000fc600087fe4ff */
[----:B------:R-:W5:Y:S01]  /*0b10*/  LDG.E R40, desc[UR22][R40.64] ;  /* 0x0000001628287981 */ /* 0x000f62000c1e1900 */
[----:B0-----:R-:W-:-:S03]  /*0b20*/  IADD3 R34, P0, R46, UR12, RZ ;  /* 0x0000000c2e227c10 */ /* 0x001fc6000ff1e0ff */
[----:B------:R-:W5:Y:S01]  /*0b30*/  LDG.E R41, desc[UR22][R38.64+0x100] ;  /* 0x0001001626297981 */ /* 0x000f62000c1e1900 */
[----:B------:R-:W-:Y:S01]  /*0b40*/  IADD3.X R35, R6, UR13, RZ, P0, !PT ;  /* 0x0000000d06237c10 */ /* 0x000fe200087fe4ff */
[----:B--2---:R-:W-:Y:S02]  /*0b50*/  FADD.FTZ R42, R52, R42 ;  /* 0x0000002a342a7221 */ /* 0x004fe40000010000 */
[----:B------:R-:W2:Y:S01]  /*0b60*/  LDG.E R52, desc[UR22][R38.64] ;  /* 0x0000001626347981 */ /* 0x000ea2000c1e1900 */
[----:B---3--:R-:W-:-:S03]  /*0b70*/  FADD.FTZ R0, R53, R0 ;  /* 0x0000000035007221 */ /* 0x008fc60000010000 */
[----:B------:R-:W3:Y:S04]  /*0b80*/  LDG.E R53, desc[UR22][R38.64+0x80] ;  /* 0x0000801626357981 */ /* 0x000ee8000c1e1900 */
[----:B------:R-:W3:Y:S01]  /*0b90*/  LDG.E R38, desc[UR22][R34.64] ;  /* 0x0000001622267981 */ /* 0x000ee2000c1e1900 */
[----:B----4-:R-:W-:-:S03]  /*0ba0*/  FADD.FTZ R44, R37, R44 ;  /* 0x0000002c252c7221 */ /* 0x010fc60000010000 */
[----:B------:R-:W4:Y:S01]  /*0bb0*/  LDG.E R37, desc[UR22][R34.64+0x80] ;  /* 0x0000801622257981 */ /* 0x000f22000c1e1900 */
[----:B-----5:R-:W-:-:S03]  /*0bc0*/  FADD.FTZ R36, R33, R36 ;  /* 0x0000002421247221 */ /* 0x020fc60000010000 */
[----:B------:R-:W5:Y:S01]  /*0bd0*/  LDG.E R34, desc[UR22][R34.64+0x100] ;  /* 0x0001001622227981 */ /* 0x000f62000c1e1900 */
[----:B------:R-:W-:Y:S01]  /*0be0*/  FADD.FTZ R17, R32, R17 ;  /* 0x0000001120117221 */ /* 0x000fe20000010000 */
[----:B------:R-:W-:-:S04]  /*0bf0*/  IADD3 R32, P0, R24, UR12, RZ ;  /* 0x0000000c18207c10 */ /* 0x000fc8000ff1e0ff */
[----:B------:R-:W-:Y:S01]  /*0c00*/  IADD3.X R33, R25, UR13, RZ, P0, !PT ;  /* 0x0000000d19217c10 */ /* 0x000fe200087fe4ff */
[----:B------:R-:W-:Y:S01]  /*0c10*/  FADD.FTZ R11, R40, R11 ;  /* 0x0000000b280b7221 */ /* 0x000fe20000010000 */
[----:B------:R-:W-:-:S03]  /*0c20*/  IADD3 R40, P0, R22, UR12, RZ ;  /* 0x0000000c16287c10 */ /* 0x000fc6000ff1e0ff */
[----:B------:R-:W5:Y:S01]  /*0c30*/  LDG.E R39, desc[UR22][R32.64] ;  /* 0x0000001620277981 */ /* 0x000f62000c1e1900 */
[----:B------:R-:W-:Y:S01]  /*0c40*/  FADD.FTZ R14, R41, R14 ;  /* 0x0000000e290e7221 */ /* 0x000fe20000010000 */
[----:B------:R-:W-:Y:S02]  /*0c50*/  IADD3.X R41, R23, UR13, RZ, P0, !PT ;  /* 0x0000000d17297c10 */ /* 0x000fe400087fe4ff */
[----:B------:R0:W5:Y:S04]  /*0c60*/  LDG.E R33, desc[UR22][R32.64+0x80] ;  /* 0x0000801620217981 */ /* 0x000168000c1e1900 */
[----:B------:R-:W5:Y:S04]  /*0c70*/  LDG.E R35, desc[UR22][R40.64] ;  /* 0x0000001628237981 */ /* 0x000f68000c1e1900 */
[----:B------:R1:W5:Y:S01]  /*0c80*/  LDG.E R41, desc[UR22][R40.64+0x80] ;  /* 0x0000801628297981 */ /* 0x000362000c1e1900 */
[----:B--2---:R-:W-:Y:S01]  /*0c90*/  FADD.FTZ R15, R52, R15 ;  /* 0x0000000f340f7221 */ /* 0x004fe20000010000 */
[----:B------:R-:W-:Y:S01]  /*0ca0*/  IADD3 R52, P0, R20, UR12, RZ ;  /* 0x0000000c14347c10 */ /* 0x000fe2000ff1e0ff */
[----:B---3--:R-:W-:-:S03]  /*0cb0*/  FADD.FTZ R10, R53, R10 ;  /* 0x0000000a350a7221 */ /* 0x008fc60000010000 */
[----:B------:R-:W-:Y:S01]  /*0cc0*/  IADD3.X R53, R21, UR13, RZ, P0, !PT ;  /* 0x0000000d15357c10 */ /* 0x000fe200087fe4ff */
[----:B----4-:R-:W-:-:S04]  /*0cd0*/  FADD.FTZ R43, R37, R43 ;  /* 0x0000002b252b7221 */ /* 0x010fc80000010000 */
[----:B------:R-:W2:Y:S01]  /*0ce0*/  LDG.E R37, desc[UR22][R52.64] ;  /* 0x0000001634257981 */ /* 0x000ea2000c1e1900 */
[----:B------:R-:W-:Y:S01]  /*0cf0*/  FADD.FTZ R51, R38, R51 ;  /* 0x0000003326337221 */ /* 0x000fe20000010000 */
[----:B------:R-:W-:Y:S01]  /*0d00*/  IADD3 R38, P0, R18, UR12, RZ ;  /* 0x0000000c12267c10 */ /* 0x000fe2000ff1e0ff */
[----:B-----5:R-:W-:Y:S01]  /*0d10*/  FADD.FTZ R49, R34, R49 ;  /* 0x0000003122317221 */ /* 0x020fe20000010000 */
[----:B------:R-:W3:Y:S01]  /*0d20*/  LDG.E R53, desc[UR22][R52.64+0x80] ;  /* 0x0000801634357981 */ /* 0x000ee2000c1e1900 */
[----:B------:R-:W-:Y:S01]  /*0d30*/  FADD.FTZ R8, R39, R8 ;  /* 0x0000000827087221 */ /* 0x000fe20000010000 */
[----:B------:R-:W-:Y:S02]  /*0d40*/  IADD3.X R39, R19, UR13, RZ, P0, !PT ;  /* 0x0000000d13277c10 */ /* 0x000fe400087fe4ff */
[----:B0-----:R-:W-:-:S03]  /*0d50*/  IADD3 R32, P0, R28, UR12, RZ ;  /* 0x0000000c1c207c10 */ /* 0x001fc6000ff1e0ff */
[----:B------:R-:W4:Y:S01]  /*0d60*/  LDG.E R34, desc[UR22][R38.64] ;  /* 0x0000001626227981 */ /* 0x000f22000c1e1900 */
[----:B------:R-:W-:Y:S01]  /*0d70*/  FADD.FTZ R16, R33, R16 ;  /* 0x0000001021107221 */ /* 0x000fe20000010000 */
[----:B------:R-:W-:Y:S02]  /*0d80*/  IADD3.X R33, R29, UR13, RZ, P0, !PT ;  /* 0x0000000d1d217c10 */ /* 0x000fe400087fe4ff */
[----:B-1----:R-:W-:Y:S01]  /*0d90*/  IADD3 R40, P0, R26, UR12, RZ ;  /* 0x0000000c1a287c10 */ /* 0x002fe2000ff1e0ff */
[----:B------:R-:W-:Y:S02]  /*0da0*/  FADD.FTZ R5, R35, R5 ;  /* 0x0000000523057221 */ /* 0x000fe40000010000 */
[----:B------:R-:W5:Y:S04]  /*0db0*/  LDG.E R35, desc[UR22][R32.64] ;  /* 0x0000001620237981 */ /* 0x000f68000c1e1900 */
[----:B------:R-:W5:Y:S01]  /*0dc0*/  LDG.E R38, desc[UR22][R38.64+0x80] ;  /* 0x0000801626267981 */ /* 0x000f62000c1e1900 */
[----:B------:R-:W-:Y:S01]  /*0dd0*/  FADD.FTZ R50, R41, R50 ;  /* 0x0000003229327221 */ /* 0x000fe20000010000 */
[----:B------:R-:W-:-:S02]  /*0de0*/  IADD3.X R41, R27, UR13, RZ, P0, !PT ;  /* 0x0000000d1b297c10 */ /* 0x000fc400087fe4ff */
[----:B------:R-:W5:Y:S04]  /*0df0*/  LDG.E R32, desc[UR22][R32.64+0x80] ;  /* 0x0000801620207981 */ /* 0x000f68000c1e1900 */
[----:B------:R-:W5:Y:S01]  /*0e00*/  LDG.E R52, desc[UR22][R40.64] ;  /* 0x0000001628347981 */ /* 0x000f62000c1e1900 */
[----:B--2---:R-:W-:-:S03]  /*0e10*/  FADD.FTZ R4, R37, R4 ;  /* 0x0000000425047221 */ /* 0x004fc60000010000 */
[----:B------:R-:W2:Y:S01]  /*0e20*/  LDG.E R37, desc[UR22][R40.64+0x80] ;  /* 0x0000801628257981 */ /* 0x000ea2000c1e1900 */
[----:B------:R-:W-:-:S04]  /*0e30*/  UIADD3 UR4, UR4, 0x1, URZ ;  /* 0x0000000104047890 */ /* 0x000fc8000fffe03f */
[----:B------:R-:W-:-:S06]  /*0e40*/  UISETP.GE.AND UP0, UPT, UR4, UR28, UPT ;  /* 0x0000001c0400728c */ /* 0x000fcc000bf06270 */
[----:B------:R-:W-:Y:S01]  /*0e50*/  PLOP3.LUT P0, PT, PT, PT, UP0, 0x80, 0x0 ;  /* 0x000000000000781c */ /* 0x000fe20003f0f008 */
[----:B------:R-:W-:Y:S01]  /*0e60*/  ULEA UR12, UP1, UR16, UR12, 0x2 ;  /* 0x0000000c100c7291 */ /* 0x000fe2000f82103f */
[----:B---3--:R-:W-:-:S03]  /*0e70*/  FADD.FTZ R48, R53, R48 ;  /* 0x0000003035307221 */ /* 0x008fc60000010000 */
[----:B------:R-:W-:Y:S01]  /*0e80*/  UIADD3.X UR13, UR13, UR8, URZ, UP1, !UPT ;  /* 0x000000080d0d7290 */ /* 0x000fe20008ffe43f */
[----:B----4-:R-:W-:Y:S01]  /*0e90*/  FADD.FTZ R3, R34, R3 ;  /* 0x0000000322037221 */ /* 0x010fe20000010000 */
[----:B-----5:R-:W-:Y:S01]  /*0ea0*/  FADD.FTZ R2, R35, R2 ;  /* 0x0000000223027221 */ /* 0x020fe20000010000 */
[----:B------:R-:W-:Y:S01]  /*0eb0*/  FADD.FTZ R9, R38, R9 ;  /* 0x0000000926097221 */ /* 0x000fe20000010000 */
[----:B------:R-:W-:Y:S01]  /*0ec0*/  FADD.FTZ R13, R32, R13 ;  /* 0x0000000d200d7221 */ /* 0x000fe20000010000 */
[----:B------:R-:W-:Y:S01]  /*0ed0*/  FADD.FTZ R7, R52, R7 ;  /* 0x0000000734077221 */ /* 0x000fe20000010000 */
[----:B--2---:R-:W-:Y:S02]  /*0ee0*/  FADD.FTZ R12, R37, R12 ;  /* 0x0000000c250c7221 */ /* 0x004fe40000010000 */
[----:B------:R-:W-:Y:S05]  /*0ef0*/  @!P0 BRA `(.L_x_128) ;  /* 0xfffffff800bc8947 */ /* 0x000fea000383ffff */
.L_x_127:
[----:B------:R-:W0:Y:S01]  /*0f00*/  S2R R26, SR_TID.X ;  /* 0x00000000001a7919 */ /* 0x000e220000002100 */
[----:B------:R-:W2:Y:S01]  /*0f10*/  S2UR UR8, SR_CgaCtaId ;  /* 0x00000000000879c3 */ /* 0x000ea20000008800 */
[----:B------:R-:W-:Y:S01]  /*0f20*/  UMOV UR4, 0x400 ;  /* 0x0000040000047882 */ /* 0x000fe20000000000 */
[----:B------:R-:W-:Y:S01]  /*0f30*/  ULDC UR9, c[0x0][0x390] ;  /* 0x0000e40000097ab9 */ /* 0x000fe20000000800 */
[----:B------:R-:W-:Y:S01]  /*0f40*/  UIADD3 UR6, -UR5, UR6, URZ ;  /* 0x0000000605067290 */ /* 0x000fe2000fffe13f */
        /* <DEDUP_REMOVED lines=20> */
[----:B--2---:R-:W-:Y:S01]  /*1090*/  ULEA UR4, UR8, UR4, 0x18 ;  /* 0x0000000408047291 */ /* 0x004fe2000f8ec03f */
[----:B------:R-:W-:-:S02]  /*10a0*/  F2FP.F16.F32.PACK_AB R12, R12, R13 ;  /* 0x0000000d0c0c723e */ /* 0x000fc400000000ff */
[----:B------:R-:W-:Y:S02]  /*10b0*/  F2FP.F16.F32.PACK_AB R3, R3, R16 ;  /* 0x000000100303723e */ /* 0x000fe400000000ff */
[----:B------:R-:W-:Y:S02]  /*10c0*/  F2FP.F16.F32.PACK_AB R9, R9, R48 ;  /* 0x000000300909723e */ /* 0x000fe400000000ff */
[----:B0-----:R-:W-:-:S04]  /*10d0*/  SHF.R.S32.HI R23, RZ, 0x1f, R26 ;  /* 0x0000001fff177819 */ /* 0x001fc8000001141a */
[CC--:B------:R-:W-:Y:S02]  /*10e0*/  LEA.HI R29, R23.reuse, R26.reuse, RZ, 0x2 ;  /* 0x0000001a171d7211 */ /* 0x0c0fe400078f10ff */
[CC--:B------:R-:W-:Y:S02]  /*10f0*/  LEA.HI R20, R23.reuse, R26.reuse, RZ, 0x5 ;  /* 0x0000001a17147211 */ /* 0x0c0fe400078f28ff */
[--C-:B------:R-:W-:Y:S02]  /*1100*/  SHF.R.S32.HI R18, RZ, 0x2, R29.reuse ;  /* 0x00000002ff127819 */ /* 0x100fe4000001141d */
[----:B------:R-:W-:Y:S02]  /*1110*/  SHF.R.S32.HI R19, RZ, 0x1f, R29 ;  /* 0x0000001fff137819 */ /* 0x000fe4000001141d */
[----:B------:R-:W-:Y:S02]  /*1120*/  LEA.HI R21, R23, R26, RZ, 0x3 ;  /* 0x0000001a17157211 */ /* 0x000fe400078f18ff */
[----:B------:R-:W-:-:S02]  /*1130*/  LEA.HI R19, R19, R18, RZ, 0x3 ;  /* 0x0000001213137211 */ /* 0x000fc400078f18ff */
[----:B------:R-:W-:Y:S02]  /*1140*/  LEA.HI R24, R23, R26, RZ, 0x7 ;  /* 0x0000001a17187211 */ /* 0x000fe400078f38ff */
[----:B------:R-:W-:Y:S02]  /*1150*/  LOP3.LUT R19, R19, 0xfffffff8, RZ, 0xc0, !PT ;  /* 0xfffffff813137812 */ /* 0x000fe400078ec0ff */
[----:B------:R-:W-:-:S03]  /*1160*/  LOP3.LUT R27, R29, 0xfffffffc, RZ, 0xc0, !PT ;  /* 0xfffffffc1d1b7812 */ /* 0x000fc600078ec0ff */
[----:B------:R-:W-:Y:S01]  /*1170*/  IMAD.IADD R6, R18, 0x1, -R19 ;  /* 0x0000000112067824 */ /* 0x000fe200078e0a13 */
[----:B------:R-:W-:Y:S01]  /*1180*/  SHF.R.S32.HI R19, RZ, 0x5, R20 ;  /* 0x00000005ff137819 */ /* 0x000fe20000011414 */
[----:B------:R-:W-:Y:S01]  /*1190*/  IMAD.IADD R31, R26, 0x1, -R27 ;  /* 0x000000011a1f7824 */ /* 0x000fe200078e0a1b */
[----:B------:R-:W-:Y:S02]  /*11a0*/  SHF.R.U32.HI R27, RZ, 0x4, R24 ;  /* 0x00000004ff1b7819 */ /* 0x000fe40000011618 */
[----:B------:R-:W-:Y:S02]  /*11b0*/  LEA.HI R20, R6, R6, RZ, 0x1 ;  /* 0x0000000606147211 */ /* 0x000fe400078f08ff */
[----:B------:R-:W-:Y:S02]  /*11c0*/  SHF.R.S32.HI R22, RZ, 0x1f, R19 ;  /* 0x0000001fff167819 */ /* 0x000fe40000011413 */
[----:B------:R-:W-:Y:S02]  /*11d0*/  LOP3.LUT R25, R20, 0x3fffffe, RZ, 0xc0, !PT ;  /* 0x03fffffe14197812 */ /* 0x000fe400078ec0ff */
[----:B------:R-:W-:-:S02]  /*11e0*/  LEA.HI R23, R22, R19, RZ, 0x2 ;  /* 0x0000001316177211 */ /* 0x000fc400078f10ff */
[----:B------:R-:W-:Y:S01]  /*11f0*/  SHF.R.S32.HI R22, RZ, 0x3, R21 ;  /* 0x00000003ff167819 */ /* 0x000fe20000011415 */
[----:B------:R-:W-:Y:S01]  /*1200*/  IMAD.IADD R25, R6, 0x1, -R25 ;  /* 0x0000000106197824 */ /* 0x000fe200078e0a19 */
[----:B------:R-:W-:Y:S02]  /*1210*/  LOP3.LUT R6, R23, 0x7ffffc, RZ, 0xc0, !PT ;  /* 0x007ffffc17067812 */ /* 0x000fe400078ec0ff */
[----:B------:R-:W-:Y:S01]  /*1220*/  SHF.R.S32.HI R21, RZ, 0x1, R20 ;  /* 0x00000001ff157819 */ /* 0x000fe20000011414 */
[----:B------:R-:W-:Y:S01]  /*1230*/  IMAD.SHL.U32 R22, R22, 0x40, RZ ;  /* 0x0000004016167824 */ /* 0x000fe200078e00ff */
[----:B------:R-:W-:Y:S02]  /*1240*/  IADD3 R20, R19, -R6, RZ ;  /* 0x8000000613147210 */ /* 0x000fe40007ffe0ff */
[----:B------:R-:W-:Y:S01]  /*1250*/  LEA.HI R23, R29, R18, RZ, 0x1 ;  /* 0x000000121d177211 */ /* 0x000fe200078f08ff */
[C---:B------:R-:W-:Y:S01]  /*1260*/  IMAD.SHL.U32 R6, R21.reuse, 0x40, RZ ;  /* 0x0000004015067824 */ /* 0x040fe200078e00ff */
[----:B------:R-:W-:Y:S01]  /*1270*/  LOP3.LUT P0, RZ, R21, 0x2, RZ, 0xc0, !PT ;  /* 0x0000000215ff7812 */ /* 0x000fe2000780c0ff */
[----:B------:R-:W-:Y:S01]  /*1280*/  IMAD R26, R20, 0x100, R31 ;  /* 0x00000100141a7824 */ /* 0x000fe200078e021f */
[----:B------:R-:W-:-:S02]  /*1290*/  LOP3.LUT R29, R23, 0x7fffffe, RZ, 0xc0, !PT ;  /* 0x07fffffe171d7812 */ /* 0x000fc400078ec0ff */
[----:B------:R-:W-:Y:S01]  /*12a0*/  LOP3.LUT R20, R6, 0xc0, RZ, 0xc0, !PT ;  /* 0x000000c006147812 */ /* 0x000fe200078ec0ff */
[----:B------:R-:W-:Y:S01]  /*12b0*/  IMAD R26, R25, 0x10, R26 ;  /* 0x00000010191a7824 */ /* 0x000fe200078e021a */
[----:B------:R-:W-:Y:S01]  /*12c0*/  LOP3.LUT R23, R22, 0xc0, RZ, 0xc0, !PT ;  /* 0x000000c016177812 */ /* 0x000fe200078ec0ff */
[----:B------:R-:W-:Y:S01]  /*12d0*/  IMAD.IADD R24, R18, 0x1, -R29 ;  /* 0x0000000112187824 */ /* 0x000fe200078e0a1d */
[----:B------:R-:W-:Y:S01]  /*12e0*/  LOP3.LUT R27, R20, 0x8, R27, 0xf8, !PT ;  /* 0x00000008141b7812 */ /* 0x000fe200078ef81b */
[----:B------:R-:W-:Y:S01]  /*12f0*/  FMUL.FTZ R25, R36, UR9 ;  /* 0x0000000924197c20 */ /* 0x000fe20008410000 */
[----:B------:R-:W-:Y:S01]  /*1300*/  SHF.R.U32.HI R20, RZ, 0x3, R20 ;  /* 0x00000003ff147819 */ /* 0x000fe20000011614 */
[----:B------:R-:W-:Y:S01]  /*1310*/  IMAD R19, R19, 0x8, R24 ;  /* 0x0000000813137824 */ /* 0x000fe200078e0218 */
[----:B------:R-:W-:Y:S01]  /*1320*/  SHF.L.U32 R6, R31, 0x3, RZ ;  /* 0x000000031f067819 */ /* 0x000fe200000006ff */
[----:B------:R-:W-:Y:S01]  /*1330*/  FMUL.FTZ R24, R11, UR9 ;  /* 0x000000090b187c20 */ /* 0x000fe20008410000 */
[----:B------:R-:W-:Y:S01]  /*1340*/  LOP3.LUT R27, R27, R20, RZ, 0x3c, !PT ;  /* 0x000000141b1b7212 */ /* 0x000fe200078e3cff */
[----:B------:R-:W-:Y:S01]  /*1350*/  FMUL.FTZ R11, R10, UR9 ;  /* 0x000000090a0b7c20 */ /* 0x000fe20008410000 */
[----:B------:R-:W-:-:S02]  /*1360*/  SHF.R.U32.HI R22, RZ, 0x3, R23 ;  /* 0x00000003ff167819 */ /* 0x000fc40000011617 */
[----:B------:R-:W-:Y:S02]  /*1370*/  LOP3.LUT R23, R23, 0x18, R6, 0xf8, !PT ;  /* 0x0000001817177812 */ /* 0x000fe400078ef806 */
[----:B------:R-:W-:Y:S01]  /*1380*/  LEA R21, R26, R27, 0x1 ;  /* 0x0000001b1a157211 */ /* 0x000fe200078e08ff */
[----:B------:R-:W-:Y:S01]  /*1390*/  FMUL.FTZ R26, R43, UR9 ;  /* 0x000000092b1a7c20 */ /* 0x000fe20008410000 */
[----:B------:R-:W-:Y:S01]  /*13a0*/  LOP3.LUT R20, R23, R22, RZ, 0x3c, !PT ;  /* 0x0000001617147212 */ /* 0x000fe200078e3cff */
[----:B------:R-:W-:Y:S01]  /*13b0*/  FMUL.FTZ R22, R51, UR9 ;  /* 0x0000000933167c20 */ /* 0x000fe20008410000 */
[----:B------:R-:W-:Y:S01]  /*13c0*/  FMUL.FTZ R23, R0, UR9 ;  /* 0x0000000900177c20 */ /* 0x000fe20008410000 */
[----:B------:R-:W-:Y:S02]  /*13d0*/  LEA R21, R21, UR4, 0x1 ;  /* 0x0000000415157c11 */ /* 0x000fe4000f8e08ff */
[----:B------:R-:W-:Y:S01]  /*13e0*/  F2FP.F16.F32.PACK_AB R26, R26, R11 ;  /* 0x0000000b1a1a723e */ /* 0x000fe200000000ff */
[----:B------:R-:W-:Y:S01]  /*13f0*/  FMUL.FTZ R11, R7, UR9 ;  /* 0x00000009070b7c20 */ /* 0x000fe20008410000 */
[----:B------:R-:W-:Y:S01]  /*1400*/  F2FP.F16.F32.PACK_AB R0, R22, R15 ;  /* 0x0000000f1600723e */ /* 0x000fe200000000ff */
[----:B------:R-:W-:Y:S01]  /*1410*/  VIADD R8, R21, 0x20 ;  /* 0x0000002015087836 */ /* 0x000fe20000000000 */
[----:B------:R-:W-:Y:S01]  /*1420*/  F2FP.F16.F32.PACK_AB R10, R23, R42 ;  /* 0x0000002a170a723e */ /* 0x000fe200000000ff */
[----:B------:R-:W-:Y:S01]  /*1430*/  @P0 VIADD R8, R21, 0xffffffe0 ;  /* 0xffffffe015080836 */ /* 0x000fe20000000000 */
[----:B------:R-:W-:Y:S01]  /*1440*/  F2FP.F16.F32.PACK_AB R25, R25, R44 ;  /* 0x0000002c1919723e */ /* 0x000fe200000000ff */
[----:B------:R0:W-:Y:S01]  /*1450*/  STS [R21], R0 ;  /* 0x0000000015007388 */ /* 0x0001e20000000800 */
[----:B------:R-:W-:-:S02]  /*1460*/  F2FP.F16.F32.PACK_AB R17, R24, R17 ;  /* 0x000000111811723e */ /* 0x000fc400000000ff */
[----:B------:R-:W-:Y:S01]  /*1470*/  F2FP.F16.F32.PACK_AB R2, R11, R2 ;  /* 0x000000020b02723e */ /* 0x000fe200000000ff */
[----:B------:R0:W-:Y:S01]  /*1480*/  STS [R21+0x200], R10 ;  /* 0x0002000a15007388 */ /* 0x0001e20000000800 */
[----:B------:R-:W-:-:S03]  /*1490*/  ISETP.GE.AND P0, PT, R18, UR6, PT ;  /* 0x0000000612007c0c */ /* 0x000fc6000bf06270 */
[----:B------:R0:W-:Y:S04]  /*14a0*/  STS [R8], R25 ;  /* 0x0000001908007388 */ /* 0x0001e80000000800 */
        /* <DEDUP_REMOVED lines=9> */
[----:B------:R-:W-:Y:S06]  /*1540*/  BAR.SYNC.DEFER_BLOCKING 0x0 ;  /* 0x0000000000007b1d */ /* 0x000fec0000010000 */
[----:B-1----:R-:W-:Y:S05]  /*1550*/  @P0 EXIT ;  /* 0x000000000000094d */ /* 0x002fea0003800000 */
[----:B------:R-:W-:Y:S01]  /*1560*/  USHF.R.S32.HI UR6, URZ, 0x1f, UR5 ;  /* 0x0000001f3f067899 */ /* 0x000fe20008011405 */
[----:B------:R-:W-:Y:S01]  /*1570*/  SHF.R.S32.HI R7, RZ, 0x1f, R6 ;  /* 0x0000001fff077819 */ /* 0x000fe20000011406 */
[----:B------:R-:W-:Y:S01]  /*1580*/  ULDC UR9, c[0x0][0x2d0] ;  /* 0x0000b40000097ab9 */ /* 0x000fe20000000800 */
[----:B------:R-:W-:Y:S01]  /*1590*/  ULDC.64 UR14, c[0x0][0x448] ;  /* 0x00011200000e7ab9 */ /* 0x000fe20000000a00 */
[----:B------:R-:W-:Y:S01]  /*15a0*/  ISETP.GE.AND P0, PT, R6, UR9, PT ;  /* 0x0000000906007c0c */ /* 0x000fe2000bf06270 */
[----:B------:R-:W-:Y:S02]  /*15b0*/  UIMAD UR6, UR6, UR14, URZ ;  /* 0x0000000e060672a4 */ /* 0x000fe4000f8e023f */
[----:B0-----:R-:W-:Y:S01]  /*15c0*/  MOV R3, UR14 ;  /* 0x0000000e00037c02 */ /* 0x001fe20008000f00 */
[----:B------:R-:W-:Y:S01]  /*15d0*/  IMAD.U32 R19, R19, 0x20, R20 ;  /* 0x0000002013137824 */ /* 0x000fe200078e0014 */
[----:B------:R-:W-:Y:S01]  /*15e0*/  ULDC.64 UR12, c[0x0][0x460] ;  /* 0x00011800000c7ab9 */ /* 0x000fe20000000a00 */
[----:B------:R-:W-:Y:S01]  /*15f0*/  UIMAD UR8, UR5, UR15, UR6 ;  /* 0x0000000f050872a4 */ /* 0x000fe2000f8e0206 */
[----:B------:R-:W-:Y:S01]  /*1600*/  SHF.R.S32.HI R0, RZ, 0x1f, R18 ;  /* 0x0000001fff007819 */ /* 0x000fe20000011412 */
[----:B------:R-:W-:Y:S01]  /*1610*/  IMAD.WIDE.U32 R2, R3, UR5, R6 ;  /* 0x0000000503027c25 */ /* 0x000fe2000f8e0006 */
[----:B------:R-:W-:Y:S01]  /*1620*/  LEA R4, R19, UR4, 0x1 ;  /* 0x0000000413047c11 */ /* 0x000fe2000f8e08ff */
[----:B------:R-:W-:-:S02]  /*1630*/  USHF.R.S32.HI UR6, URZ, 0x1f, UR25 ;  /* 0x0000001f3f067899 */ /* 0x000fc40008011419 */
[----:B------:R-:W-:Y:S01]  /*1640*/  IMAD.U32 R5, RZ, RZ, UR8 ;  /* 0x00000008ff057e24 */ /* 0x000fe2000f8e00ff */
[----:B------:R-:W-:Y:S01]  /*1650*/  IADD3 R2, P1, R2, UR10, RZ ;  /* 0x0000000a02027c10 */ /* 0x000fe2000ff3e0ff */
[----:B------:R-:W0:Y:S01]  /*1660*/  LDS.128 R12, [R4+0x1000] ;  /* 0x00100000040c7984 */ /* 0x000e220000000c00 */
[----:B------:R-:W-:Y:S02]  /*1670*/  UIMAD UR6, UR6, UR12, URZ ;  /* 0x0000000c060672a4 */ /* 0x000fe4000f8e023f */
[----:B------:R-:W-:Y:S01]  /*1680*/  IADD3.X R3, R3, UR7, R5, P1, !PT ;  /* 0x0000000703037c10 */ /* 0x000fe20008ffe405 */
[----:B------:R-:W1:Y:S01]  /*1690*/  @!P0 LDS.128 R8, [R4] ;  /* 0x0000000004088984 */ /* 0x000e620000000c00 */
[----:B------:R-:W-:Y:S01]  /*16a0*/  MOV R5, UR12 ;  /* 0x0000000c00057c02 */ /* 0x000fe20008000f00 */
[----:B------:R-:W-:-:S03]  /*16b0*/  UIMAD UR6, UR25, UR13, UR6 ;  /* 0x0000000d190672a4 */ /* 0x000fc6000f8e0206 */
[----:B------:R-:W-:Y:S01]  /*16c0*/  ULDC.64 UR12, c[0x0][0x3e8] ;  /* 0x0000fa00000c7ab9 */ /* 0x000fe20000000a00 */
[----:B------:R-:W-:-:S04]  /*16d0*/  IMAD.WIDE.U32 R2, R5, UR25, R2 ;  /* 0x0000001905027c25 */ /* 0x000fc8000f8e0002 */
[----:B------:R-:W-:Y:S02]  /*16e0*/  IMAD R5, R0, UR14, RZ ;  /* 0x0000000e00057c24 */ /* 0x000fe4000f8e02ff */
[----:B------:R-:W-:Y:S02]  /*16f0*/  VIADD R3, R3, UR6 ;  /* 0x0000000603037c36 */ /* 0x000fe40008000000 */
[C---:B------:R-:W-:Y:S02]  /*1700*/  IMAD R5, R18.reuse, UR15, R5 ;  /* 0x0000000f12057c24 */ /* 0x040fe4000f8e0205 */
[----:B------:R-:W-:-:S04]  /*1710*/  IMAD.WIDE.U32 R18, R18, UR14, R2 ;  /* 0x0000000e12127c25 */ /* 0x000fc8000f8e0002 */
[C---:B------:R-:W-:Y:S01]  /*1720*/  VIADD R0, R6.reuse, 0x20 ;  /* 0x0000002006007836 */ /* 0x040fe20000000000 */
[----:B------:R-:W-:Y:S01]  /*1730*/  IADD3 R3, R19, R5, RZ ;  /* 0x0000000513037210 */ /* 0x000fe20007ffe0ff */
[----:B------:R-:W-:Y:S01]  /*1740*/  VIADD R6, R6, 0x40 ;  /* 0x0000004006067836 */ /* 0x000fe20000000000 */
[----:B------:R-:W-:Y:S02]  /*1750*/  LEA R2, P2, R18, UR12, 0x1 ;  /* 0x0000000c12027c11 */ /* 0x000fe4000f8408ff */
[----:B------:R-:W-:Y:S02]  /*1760*/  ISETP.GE.AND P1, PT, R0, UR9, PT ;  /* 0x0000000900007c0c */ /* 0x000fe4000bf26270 */
[----:B------:R-:W-:Y:S02]  /*1770*/  LEA.HI.X R3, R18, UR13, R3, 0x1, P2 ;  /* 0x0000000d12037c11 */ /* 0x000fe400090f0c03 */
[----:B------:R-:W-:-:S09]  /*1780*/  ISETP.GE.AND P2, PT, R6, UR9, PT ;  /* 0x0000000906007c0c */ /* 0x000fd2000bf46270 */
[----:B0-----:R0:W-:Y:S04]  /*1790*/  @!P1 STG.E.128 desc[UR22][R2.64+0x40], R12 ;  /* 0x0000400c02009986 */ /* 0x0011e8000c101d16 */
[----:B-1----:R0:W-:Y:S01]  /*17a0*/  @!P0 STG.E.128 desc[UR22][R2.64], R8 ;  /* 0x0000000802008986 */ /* 0x0021e2000c101d16 */
[----:B------:R-:W-:Y:S05]  /*17b0*/  @P2 EXIT ;  /* 0x000000000000294d */ /* 0x000fea0003800000 */
[----:B------:R-:W1:Y:S04]  /*17c0*/  LDS.128 R4, [R4+0x2000] ;  /* 0x0020000004047984 */ /* 0x000e680000000c00 */
[----:B-1----:R-:W-:Y:S01]  /*17d0*/  STG.E.128 desc[UR22][R2.64+0x80], R4 ;  /* 0x0000800402007986 */ /* 0x002fe2000c101d16 */
[----:B------:R-:W-:Y:S05]  /*17e0*/  EXIT ;  /* 0x000000000000794d */ /* 0x000fea0003800000 */
.L_x_129:
        /* <DEDUP_REMOVED lines=9> */
.L_x_672:


//--------------------- .text._ZN5flash44flash_bwd_dq_dk_dv_loop_seqk_parallel_kernelI23Flash_bwd_kernel_traitsILi96ELi64ELi128ELi8ELi2ELi4ELi4ELb1ELb0EN7cutlass6half_tE19Flash_kernel_traitsILi96ELi64ELi128ELi8ES3_EELb1ELb1ELb0ELb0ELb0ELb0ELb0EEEvNS_16Flash_bwd_paramsE --------------------------
	.section	.text._ZN5flash44flash_bwd_dq_dk_dv_loop_seqk_parallel_kernelI23Flash_bwd_kernel_traitsILi96ELi64ELi128ELi8ELi2ELi4ELi4ELb1ELb0EN7cutlass6half_tE19Flash_kernel_traitsILi96ELi64ELi128ELi8ES3_EELb1ELb1ELb0ELb0ELb0ELb0ELb0EEEvNS_16Flash_bwd_paramsE,"ax",@progbits
	.align	128
        .global         _ZN5flash44flash_bwd_dq_dk_dv_loop_seqk_parallel_kernelI23Flash_bwd_kernel_traitsILi96ELi64ELi128ELi8ELi2ELi4ELi4ELb1ELb0EN7cutlass6half_tE19Flash_kernel_traitsILi96ELi64ELi128ELi8ES3_EELb1ELb1ELb0ELb0ELb0ELb0ELb0EEEvNS_16Flash_bwd_paramsE
        .type           _ZN5flash44flash_bwd_dq_dk_dv_loop_seqk_parallel_kernelI23Flash_bwd_kernel_traitsILi96ELi64ELi128ELi8ELi2ELi4ELi4ELb1ELb0EN7cutlass6half_tE19Flash_kernel_traitsILi96ELi64ELi128ELi8ES3_EELb1ELb1ELb0ELb0ELb0ELb0ELb0EEEvNS_16Flash_bwd_paramsE,@function
        .size           _ZN5flash44flash_bwd_dq_dk_dv_loop_seqk_parallel_kernelI23Flash_bwd_kernel_traitsILi96ELi64ELi128ELi8ELi2ELi4ELi4ELb1ELb0EN7cutlass6half_tE19Flash_kernel_traitsILi96ELi64ELi128ELi8ES3_EELb1ELb1ELb0ELb0ELb0ELb0ELb0EEEvNS_16Flash_bwd_paramsE,(.L_x_673 - _ZN5flash44flash_bwd_dq_dk_dv_loop_seqk_parallel_kernelI23Flash_bwd_kernel_traitsILi96ELi64ELi128ELi8ELi2ELi4ELi4ELb1ELb0EN7cutlass6half_tE19Flash_kernel_traitsILi96ELi64ELi128ELi8ES3_EELb1ELb1ELb0ELb0ELb0ELb0ELb0EEEvNS_16Flash_bwd_paramsE)
        .other          _ZN5flash44flash_bwd_dq_dk_dv_loop_seqk_parallel_kernelI23Flash_bwd_kernel_traitsILi96ELi64ELi128ELi8ELi2ELi4ELi4ELb1ELb0EN7cutlass6half_tE19Flash_kernel_traitsILi96ELi64ELi128ELi8ES3_EELb1ELb1ELb0ELb0ELb0ELb0ELb0EEEvNS_16Flash_bwd_paramsE,@"STO_CUDA_ENTRY STV_DEFAULT"
_ZN5flash44flash_bwd_dq_dk_dv_loop_seqk_parallel_kernelI23Flash_bwd_kernel_traitsILi96ELi64ELi128ELi8ELi2ELi4ELi4ELb1ELb0EN7cutlass6half_tE19Flash_kernel_traitsILi96ELi64ELi128ELi8ES3_EELb1ELb1ELb0ELb0ELb0ELb0ELb0EEEvNS_16Flash_bwd_paramsE:
.text._ZN5flash44flash_bwd_dq_dk_dv_loop_seqk_parallel_kernelI23Flash_bwd_kernel_traitsILi96ELi64ELi128ELi8ELi2ELi4ELi4ELb1ELb0EN7cutlass6half_tE19Flash_kernel_traitsILi96ELi64ELi128ELi8ES3_EELb1ELb1ELb0ELb0ELb0ELb0ELb0EEEvNS_16Flash_bwd_paramsE:
        /* <DEDUP_REMOVED lines=16> */
[----:B------:R-:W-:Y:S01]  /*0100*/  IMAD.MOV.U32 R228, RZ, RZ, 0x20 ;  /* 0x00000020ffe47424 */ /* 0x000fe200078e00ff */
[----:B------:R-:W-:Y:S01]  /*0110*/  UMOV UR61, 0xffffd000 ;  /* 0xffffd000003d7882 */ /* 0x000fe20000000000 */
[----:B------:R-:W-:-:S04]  /*0120*/  IMAD.MOV.U32 R237, RZ, RZ, -0x10 ;  /* 0xfffffff0ffed7424 */ /* 0x000fc800078e00ff */
[----:B------:R-:W3:Y:S08]  /*0130*/  S2UR UR58, SR_CTAID.Z ;  /* 0x00000000003a79c3 */ /* 0x000ef00000002700 */
[----:B------:R-:W4:Y:S01]  /*0140*/  S2UR UR47, SR_CTAID.Y ;  /* 0x00000000002f79c3 */ /* 0x000f220000002600 */
[----:B--2---:R-:W-:-:S04]  /*0150*/  ULEA UR4, UR4, UR5, 0x18 ;  /* 0x0000000504047291 */ /* 0x004fc8000f8ec03f */
[----:B------:R-:W-:Y:S01]  /*0160*/  UIADD3 UR5, UR4, 0xf000, URZ ;  /* 0x0000f00004057890 */ /* 0x000fe2000fffe03f */
        /* <DEDUP_REMOVED lines=10> */
[----:B------:R-:W-:Y:S01]  /*0210*/  IMAD.IADD R10, R4, 0x1, -R6 ;  /* 0x00000001040a7824 */ /* 0x000fe200078e0a06 */
        /* <DEDUP_REMOVED lines=10> */
[----:B------:R-:W-:Y:S02]  /*02c0*/  LEA.HI R6, R5, R9, RZ, 0x1 ;  /* 0x0000000905067211 */ /* 0x000fe400078f08ff */
[-C--:B------:R-:W-:Y:S02]  /*02d0*/  LEA.HI R4, R2, R0.reuse, RZ, 0x1 ;  /* 0x0000000002047211 */ /* 0x080fe400078f08ff */
[----:B------:R-:W-:Y:S02]  /*02e0*/  LEA.HI R2, R3, R0, RZ, 0x2 ;  /* 0x0000000003027211 */ /* 0x000fe400078f10ff */
[----:B------:R-:W-:Y:S02]  /*02f0*/  LOP3.LUT R3, R6, 0x7fffffe, RZ, 0xc0, !PT ;  /* 0x07fffffe06037812 */ /* 0x000fe400078ec0ff */
[----:B------:R-:W-:-:S02]  /*0300*/  SHF.R.S32.HI R11, RZ, 0x3, R17 ;  /* 0x00000003ff0b7819 */ /* 0x000fc40000011411 */
[----:B------:R-:W-:Y:S01]  /*0310*/  LOP3.LUT R2, R2, 0xfffffffc, RZ, 0xc0, !PT ;  /* 0xfffffffc02027812 */ /* 0x000fe200078ec0ff */
[----:B------:R-:W-:Y:S01]  /*0320*/  IMAD.IADD R3, R9, 0x1, -R3 ;  /* 0x0000000109037824 */ /* 0x000fe200078e0a03 */
[----:B------:R-:W-:Y:S01]  /*0330*/  LOP3.LUT R6, R4, 0xfffffffe, RZ, 0xc0, !PT ;  /* 0xfffffffe04067812 */ /* 0x000fe200078ec0ff */
[----:B------:R-:W-:Y:S01]  /*0340*/  IMAD.SHL.U32 R4, R11, 0x40, RZ ;  /* 0x000000400b047824 */ /* 0x000fe200078e00ff */
[----:B------:R-:W-:Y:S01]  /*0350*/  SHF.R.S32.HI R22, RZ, 0x6, R13 ;  /* 0x00000006ff167819 */ /* 0x000fe2000001140d */
[C---:B------:R-:W-:Y:S01]  /*0360*/  IMAD.IADD R15, R0.reuse, 0x1, -R2 ;  /* 0x00000001000f7824 */ /* 0x040fe200078e0a02 */
[----:B------:R-:W-:Y:S01]  /*0370*/  SHF.R.S32.HI R2, RZ, 0x1f, R5 ;  /* 0x0000001fff027819 */ /* 0x000fe20000011405 */
[C---:B------:R-:W-:Y:S01]  /*0380*/  IMAD.IADD R21, R0.reuse, 0x1, -R6 ;  /* 0x0000000100157824 */ /* 0x040fe200078e0a06 */
[----:B------:R-:W-:Y:S01]  /*0390*/  SHF.R.S32.HI R5, RZ, 0x4, R8 ;  /* 0x00000004ff057819 */ /* 0x000fe20000011408 */
[----:B------:R-:W-:Y:S01]  /*03a0*/  IMAD R11, R0, 0x8, R3 ;  /* 0x00000008000b7824 */ /* 0x000fe200078e0203 */
[----:B------:R-:W-:-:S02]  /*03b0*/  LOP3.LUT R0, R4, 0xc0, RZ, 0xc0, !PT ;  /* 0x000000c004007812 */ /* 0x000fc400078ec0ff */
[----:B------:R-:W-:Y:S01]  /*03c0*/  LEA.HI R3, R8, R5, RZ, 0x1 ;  /* 0x0000000508037211 */ /* 0x000fe200078f08ff */
[----:B------:R-:W-:Y:S01]  /*03d0*/  STL [R1+0x30], R21 ;  /* 0x0000301501007387 */ /* 0x000fe20000100800 */
[----:B------:R-:W-:Y:S02]  /*03e0*/  SHF.R.U32.HI R6, RZ, 0x3, R0 ;  /* 0x00000003ff067819 */ /* 0x000fe40000011600 */
[----:B------:R-:W-:Y:S02]  /*03f0*/  LOP3.LUT R4, R0, 0x18, R250, 0xf8, !PT ;  /* 0x0000001800047812 */ /* 0x000fe400078ef8fa */
[----:B------:R-:W-:Y:S02]  /*0400*/  LEA.HI R2, R2, R9, RZ, 0x3 ;  /* 0x0000000902027211 */ /* 0x000fe400078f18ff */
[----:B------:R-:W-:Y:S02]  /*0410*/  LOP3.LUT R0, R3, 0xfffffffe, RZ, 0xc0, !PT ;  /* 0xfffffffe03007812 */ /* 0x000fe400078ec0ff */
[----:B------:R-:W-:-:S02]  /*0420*/  LOP3.LUT R3, R4, R6, RZ, 0x3c, !PT ;  /* 0x0000000604037212 */ /* 0x000fc400078e3cff */
[----:B------:R-:W-:Y:S01]  /*0430*/  LOP3.LUT R2, R2, 0xfffffff8, RZ, 0xc0, !PT ;  /* 0xfffffff802027812 */ /* 0x000fe200078ec0ff */
[----:B------:R-:W-:Y:S01]  /*0440*/  IMAD.IADD R12, R5, 0x1, -R0 ;  /* 0x00000001050c7824 */ /* 0x000fe200078e0a00 */
[----:B------:R-:W-:Y:S01]  /*0450*/  LEA.HI R0, R7, R7, RZ, 0x1 ;  /* 0x0000000707007211 */ /* 0x000fe200078f08ff */
[----:B------:R-:W-:Y:S01]  /*0460*/  IMAD.U32 R3, R11, 0x20, R3 ;  /* 0x000000200b037824 */ /* 0x000fe200078e0003 */
[----:B------:R-:W-:Y:S01]  /*0470*/  LEA.HI R6, R14, R14, RZ, 0x1 ;  /* 0x0000000e0e067211 */ /* 0x000fe200078f08ff */
[----:B------:R-:W-:Y:S01]  /*0480*/  IMAD.IADD R2, R9, 0x1, -R2 ;  /* 0x0000000109027824 */ /* 0x000fe200078e0a02 */
[----:B------:R-:W-:Y:S02]  /*0490*/  SHF.R.S32.HI R9, RZ, 0x1f, R7 ;  /* 0x0000001fff097819 */ /* 0x000fe40000011407 */
[----:B------:R1:W-:Y:S01]  /*04a0*/  STL [R1+0x1c], R3 ;  /* 0x00001c0301007387 */ /* 0x0003e20000100800 */
[--C-:B------:R-:W-:Y:S02]  /*04b0*/  SHF.R.S32.HI R5, RZ, 0x1, R0.reuse ;  /* 0x00000001ff057819 */ /* 0x100fe40000011400 */
[----:B------:R-:W-:Y:S01]  /*04c0*/  SHF.R.S32.HI R4, RZ, 0x1f, R0 ;  /* 0x0000001fff047819 */ /* 0x000fe20000011400 */
[----:B------:R-:W-:Y:S01]  /*04d0*/  STL [R1+0x2c], R22 ;  /* 0x00002c1601007387 */ /* 0x000fe20000100800 */
[----:B------:R-:W-:-:S02]  /*04e0*/  SHF.R.S32.HI R8, RZ, 0x1f, R10 ;  /* 0x0000001fff087819 */ /* 0x000fc4000001140a */
[----:B------:R-:W-:Y:S02]  /*04f0*/  LEA.HI R9, R9, R7, RZ, 0x3 ;  /* 0x0000000709097211 */ /* 0x000fe400078f18ff */
[----:B------:R-:W-:Y:S02]  /*0500*/  LEA.HI R4, R4, R5, RZ, 0x2 ;  /* 0x0000000504047211 */ /* 0x000fe400078f10ff */
[----:B------:R-:W-:Y:S02]  /*0510*/  LEA.HI R248, R8, R10, RZ, 0x2 ;  /* 0x0000000a08f87211 */ /* 0x000fe400078f10ff */
[----:B------:R-:W-:Y:S02]  /*0520*/  LOP3.LUT R4, R4, 0xfffffffc, RZ, 0xc0, !PT ;  /* 0xfffffffc04047812 */ /* 0x000fe400078ec0ff */
[----:B------:R-:W-:Y:S02]  /*0530*/  LOP3.LUT R0, R0, 0x7fffffe, RZ, 0xc0, !PT ;  /* 0x07fffffe00007812 */ /* 0x000fe400078ec0ff */
[C---:B------:R-:W-:Y:S01]  /*0540*/  LOP3.LUT R8, R2.reuse, 0x1, RZ, 0xc0, !PT ;  /* 0x0000000102087812 */ /* 0x040fe200078ec0ff */
[----:B------:R-:W-:Y:S01]  /*0550*/  IMAD.IADD R18, R5, 0x1, -R4 ;  /* 0x0000000105127824 */ /* 0x000fe200078e0a04 */
[----:B------:R-:W-:Y:S01]  /*0560*/  LOP3.LUT P2, RZ, R2, 0x2, RZ, 0xc0, !PT ;  /* 0x0000000202ff7812 */ /* 0x000fe2000784c0ff */
[----:B------:R-:W-:Y:S01]  /*0570*/  IMAD.SHL.U32 R4, R14, 0x40, RZ ;  /* 0x000000400e047824 */ /* 0x000fe200078e00ff */
[----:B------:R-:W-:Y:S01]  /*0580*/  ISETP.NE.U32.AND P3, PT, R8, 0x1, PT ;  /* 0x000000010800780c */ /* 0x000fe20003f65070 */
[----:B------:R-:W-:Y:S01]  /*0590*/  IMAD.IADD R20, R7, 0x1, -R0 ;  /* 0x0000000107147824 */ /* 0x000fe200078e0a00 */
[----:B------:R-:W-:Y:S01]  /*05a0*/  SHF.R.S32.HI R13, RZ, 0x7, R16 ;  /* 0x00000007ff0d7819 */ /* 0x000fe20000011410 */
[----:B------:R-:W-:Y:S01]  /*05b0*/  IMAD.SHL.U32 R8, R19, 0x2, RZ ;  /* 0x0000000213087824 */ /* 0x000fe200078e00ff */
[----:B-1----:R-:W-:Y:S01]  /*05c0*/  LOP3.LUT R3, R6, 0x7fffffe, RZ, 0xc0, !PT ;  /* 0x07fffffe06037812 */ /* 0x002fe200078ec0ff */
[C---:B------:R-:W-:Y:S01]  /*05d0*/  IMAD R0, R22.reuse, 0x4, R12 ;  /* 0x0000000416007824 */ /* 0x040fe200078e020c */
[----:B------:R-:W-:Y:S01]  /*05e0*/  SEL R237, R237, 0x10, !P3 ;  /* 0x00000010eded7807 */ /* 0x000fe20005800000 */
[----:B------:R-:W-:Y:S01]  /*05f0*/  IMAD.SHL.U32 R16, R22, 0x20, RZ ;  /* 0x0000002016107824 */ /* 0x000fe200078e00ff */
[----:B------:R-:W-:Y:S01]  /*0600*/  SHF.R.S32.HI R248, RZ, 0x2, R248 ;  /* 0x00000002fff87819 */ /* 0x000fe200000114f8 */
[----:B------:R-:W-:Y:S01]  /*0610*/  IMAD.IADD R10, R14, 0x1, -R3 ;  /* 0x000000010e0a7824 */ /* 0x000fe200078e0a03 */
[----:B------:R-:W-:-:S02]  /*0620*/  LOP3.LUT R3, R9, 0xfffffff8, RZ, 0xc0, !PT ;  /* 0xfffffff809037812 */ /* 0x000fc400078ec0ff */
[----:B------:R-:W-:Y:S01]  /*0630*/  LEA.HI R14, R2, R2, RZ, 0x1 ;  /* 0x00000002020e7211 */ /* 0x000fe200078f08ff */
[----:B------:R-:W-:Y:S01]  /*0640*/  IMAD R0, R0, 0x8, R10 ;  /* 0x0000000800007824 */ /* 0x000fe200078e020a */
[----:B------:R-:W-:Y:S01]  /*0650*/  LOP3.LUT P0, RZ, R18, 0x2, RZ, 0xc0, !PT ;  /* 0x0000000212ff7812 */ /* 0x000fe2000780c0ff */
[----:B------:R-:W-:Y:S01]  /*0660*/  IMAD.IADD R11, R7, 0x1, -R3 ;  /* 0x00000001070b7824 */ /* 0x000fe200078e0a03 */
[----:B------:R-:W-:Y:S01]  /*0670*/  SHF.R.S32.HI R3, RZ, 0x1, R6 ;  /* 0x00000001ff037819 */ /* 0x000fe20000011406 */
[----:B------:R-:W-:Y:S01]  /*0680*/  IMAD.SHL.U32 R6, R15, 0x10, RZ ;  /* 0x000000100f067824 */ /* 0x000fe200078e00ff */
[----:B------:R-:W-:Y:S01]  /*0690*/  LOP3.LUT R7, R4, 0x1c0, RZ, 0xc0, !PT ;  /* 0x000001c004077812 */ /* 0x000fe200078ec0ff */
[----:B------:R-:W-:Y:S01]  /*06a0*/  IMAD R248, R21, 0x10, R248 ;  /* 0x0000001015f87824 */ /* 0x000fe200078e02f8 */
[C---:B------:R-:W-:Y:S01]  /*06b0*/  LOP3.LUT P4, RZ, R3.reuse, 0x2, RZ, 0xc0, !PT ;  /* 0x0000000203ff7812 */ /* 0x040fe2000788c0ff */
[----:B------:R-:W-:Y:S01]  /*06c0*/  IMAD.SHL.U32 R5, R3, 0x40, RZ ;  /* 0x0000004003057824 */ /* 0x000fe200078e00ff */
[----:B------:R-:W-:-:S02]  /*06d0*/  LOP3.LUT R3, R14, 0x3fffffe, RZ, 0xc0, !PT ;  /* 0x03fffffe0e037812 */ /* 0x000fc400078ec0ff */
[----:B------:R-:W-:Y:S02]  /*06e0*/  SHF.R.S32.HI R4, RZ, 0x3, R9 ;  /* 0x00000003ff047819 */ /* 0x000fe40000011409 */
[----:B------:R-:W-:Y:S01]  /*06f0*/  LOP3.LUT P5, RZ, R11, 0x2, RZ, 0xc0, !PT ;  /* 0x000000020bff7812 */ /* 0x000fe200078ac0ff */
[C---:B------:R-:W-:Y:S01]  /*0700*/  IMAD.IADD R19, R2.reuse, 0x1, -R3 ;  /* 0x0000000102137824 */ /* 0x040fe200078e0a03 */
[----:B------:R-:W-:Y:S01]  /*0710*/  LOP3.LUT R3, R5, 0xc0, RZ, 0xc0, !PT ;  /* 0x000000c005037812 */ /* 0x000fe200078ec0ff */
[----:B------:R-:W-:Y:S01]  /*0720*/  IMAD.SHL.U32 R2, R2, 0x40, RZ ;  /* 0x0000004002027824 */ /* 0x000fe200078e00ff */
[----:B------:R-:W-:Y:S01]  /*0730*/  LOP3.LUT R5, R7, 0x30, R6, 0xf8, !PT ;  /* 0x0000003007057812 */ /* 0x000fe200078ef806 */
[----:B------:R-:W-:Y:S01]  /*0740*/  IMAD R20, R4, 0x8, R20 ;  /* 0x0000000804147824 */ /* 0x000fe200078e0214 */
[--C-:B------:R-:W-:Y:S01]  /*0750*/  LOP3.LUT R9, R3, 0x8, R17.reuse, 0xf8, !PT ;  /* 0x0000000803097812 */ /* 0x100fe200078ef811 */
[C---:B------:R-:W-:Y:S01]  /*0760*/  IMAD R224, R15.reuse, 0x2, R4 ;  /* 0x000000020fe07824 */ /* 0x040fe200078e0204 */
[----:B------:R-:W-:Y:S01]  /*0770*/  LOP3.LUT R2, R2, 0x1c0, RZ, 0xc0, !PT ;  /* 0x000001c002027812 */ /* 0x000fe200078ec0ff */
[----:B------:R-:W-:Y:S01]  /*0780*/  IMAD R15, R15, 0x200, R8 ;  /* 0x000002000f0f7824 */ /* 0x000fe200078e0208 */
[----:B------:R-:W-:-:S02]  /*0790*/  LOP3.LUT R10, R5, 0x8, R17, 0xf8, !PT ;  /* 0x00000008050a7812 */ /* 0x000fc400078ef811 */
[----:B------:R-:W-:Y:S01]  /*07a0*/  SHF.R.U32.HI R5, RZ, 0x3, R3 ;  /* 0x00000003ff057819 */ /* 0x000fe20000011603 */
[----:B------:R-:W-:Y:S01]  /*07b0*/  IMAD R3, R13, 0x1000, R8 ;  /* 0x000010000d037824 */ /* 0x000fe200078e0208 */
[----:B------:R-:W-:Y:S01]  /*07c0*/  LOP3.LUT R6, R2, 0x20, R16, 0xf8, !PT ;  /* 0x0000002002067812 */ /* 0x000fe200078ef810 */
[----:B------:R-:W-:Y:S01]  /*07d0*/  IMAD R15, R19, 0x20, R15 ;  /* 0x00000020130f7824 */ /* 0x000fe200078e020f */
[----:B------:R-:W-:Y:S01]  /*07e0*/  SHF.R.U32.HI R4, RZ, 0x3, R2 ;  /* 0x00000003ff047819 */ /* 0x000fe20000011602 */
[----:B------:R-:W-:Y:S01]  /*07f0*/  IMAD R3, R21, 0x400, R3 ;  /* 0x0000040015037824 */ /* 0x000fe200078e0203 */
[----:B------:R-:W-:Y:S01]  /*0800*/  LOP3.LUT R2, R9, R5, RZ, 0x3c, !PT ;  /* 0x0000000509027212 */ /* 0x000fe200078e3cff */
[----:B------:R-:W-:Y:S01]  /*0810*/  IMAD.SHL.U32 R9, R12, 0x10, RZ ;  /* 0x000000100c097824 */ /* 0x000fe200078e00ff */
[----:B------:R-:W-:Y:S02]  /*0820*/  SHF.R.U32.HI R7, RZ, 0x3, R7 ;  /* 0x00000003ff077819 */ /* 0x000fe40000011607 */
[----:B------:R-:W-:Y:S01]  /*0830*/  LOP3.LUT R4, R6, R4, RZ, 0x3c, !PT ;  /* 0x0000000406047212 */ /* 0x000fe200078e3cff */
[----:B------:R-:W-:Y:S01]  /*0840*/  IMAD.U32 R230, R0, 0x20, R2 ;  /* 0x0000002000e67824 */ /* 0x000fe200078e0002 */
[----:B------:R-:W-:Y:S01]  /*0850*/  LOP3.LUT R7, R10, R7, RZ, 0x3c, !PT ;  /* 0x000000070a077212 */ /* 0x000fe200078e3cff */
[----:B------:R-:W-:Y:S01]  /*0860*/  IMAD.SHL.U32 R0, R13, 0x8, RZ ;  /* 0x000000080d007824 */ /* 0x000fe200078e00ff */
[C---:B------:R-:W-:Y:S01]  /*0870*/  LOP3.LUT P6, RZ, R11.reuse, 0x4, RZ, 0xc0, !PT ;  /* 0x000000040bff7812 */ /* 0x040fe200078cc0ff */
[----:B------:R-:W-:Y:S01]  /*0880*/  IMAD.IADD R238, R4, 0x1, R3 ;  /* 0x0000000104ee7824 */ /* 0x000fe200078e0203 */
[----:B------:R-:W-:Y:S01]  /*0890*/  LEA R223, R230, UR5, 0x1 ;  /* 0x00000005e6df7c11 */ /* 0x000fe2000f8e08ff */
[----:B------:R-:W-:Y:S01]  /*08a0*/  IMAD.SHL.U32 R2, R11, 0x40, RZ ;  /* 0x000000400b027824 */ /* 0x000fe200078e00ff */
[----:B------:R-:W-:Y:S01]  /*08b0*/  LOP3.LUT R5, R0, 0x8, RZ, 0xc0, !PT ;  /* 0x0000000800057812 */ /* 0x000fe200078ec0ff */
[----:B------:R-:W-:Y:S01]  /*08c0*/  IMAD.SHL.U32 R3, R18, 0x40, RZ ;  /* 0x0000004012037824 */ /* 0x000fe200078e00ff */
[----:B------:R-:W-:Y:S01]  /*08d0*/  SHF.R.S32.HI R0, RZ, 0x1, R14 ;  /* 0x00000001ff007819 */ /* 0x000fe2000001140e */
[----:B------:R-:W-:Y:S01]  /*08e0*/  IMAD.SHL.U32 R6, R12, 0x8, RZ ;  /* 0x000000080c067824 */ /* 0x000fe200078e00ff */
[----:B------:R-:W-:Y:S01]  /*08f0*/  LOP3.LUT R2, R2, 0x1c0, RZ, 0xc0, !PT ;  /* 0x000001c002027812 */ /* 0x000fe200078ec0ff */
[----:B------:R-:W-:Y:S01]  /*0900*/  IMAD R4, R12, 0x200, R7 ;  /* 0x000002000c047824 */ /* 0x000fe200078e0207 */
[C---:B------:R-:W-:Y:S01]  /*0910*/  LOP3.LUT P1, RZ, R0.reuse, 0x2, RZ, 0xc0, !PT ;  /* 0x0000000200ff7812 */ /* 0x040fe2000782c0ff */
[----:B------:R-:W-:Y:S01]  /*0920*/  IMAD.SHL.U32 R0, R0, 0x40, RZ ;  /* 0x0000004000007824 */ /* 0x000fe200078e00ff */
[----:B------:R-:W-:-:S02]  /*0930*/  LOP3.LUT R3, R3, 0xc0, RZ, 0xc0, !PT ;  /* 0x000000c003037812 */ /* 0x000fc400078ec0ff */
[----:B------:R-:W-:Y:S02]  /*0940*/  LOP3.LUT R6, R6, 0x8, RZ, 0xc0, !PT ;  /* 0x0000000806067812 */ /* 0x000fe400078ec0ff */
[----:B------:R-:W-:Y:S02]  /*0950*/  LOP3.LUT R0, R0, 0xc0, RZ, 0xc0, !PT ;  /* 0x000000c000007812 */ /* 0x000fe400078ec0ff */
[----:B------:R-:W-:Y:S02]  /*0960*/  SHF.R.U32.HI R8, RZ, 0x3, R2 ;  /* 0x00000003ff087819 */ /* 0x000fe40000011602 */
[----:B------:R-:W-:Y:S02]  /*0970*/  SHF.R.U32.HI R7, RZ, 0x3, R0 ;  /* 0x00000003ff077819 */ /* 0x000fe40000011600 */
[----:B------:R-:W-:Y:S02]  /*0980*/  LOP3.LUT R9, R5, 0x10, R9, 0xf8, !PT ;  /* 0x0000001005097812 */ /* 0x000fe400078ef809 */
[----:B------:R-:W-:-:S02]  /*0990*/  LOP3.LUT R7, R7, R0, R5, 0x1e, !PT ;  /* 0x0000000007077212 */ /* 0x000fc400078e1e05 */
[----:B------:R-:W-:Y:S02]  /*09a0*/  SHF.R.U32.HI R0, RZ, 0x3, R3 ;  /* 0x00000003ff007819 */ /* 0x000fe40000011603 */
[--C-:B------:R-:W-:Y:S01]  /*09b0*/  LOP3.LUT R8, R8, R2, R6.reuse, 0x1e, !PT ;  /* 0x0000000208087212 */ /* 0x100fe200078e1e06 */
[----:B------:R-:W-:Y:S01]  /*09c0*/  IMAD.SHL.U32 R2, R20, 0x20, RZ ;  /* 0x0000002014027824 */ /* 0x000fe200078e00ff */
[C---:B------:R-:W-:Y:S01]  /*09d0*/  LOP3.LUT R6, R0.reuse, R3, R6, 0x1e, !PT ;  /* 0x0000000300067212 */ /* 0x040fe200078e1e06 */
[----:B------:R-:W-:Y:S01]  /*09e0*/  IMAD.IADD R7, R7, 0x1, R15 ;  /* 0x0000000107077824 */ /* 0x000fe200078e020f */
[----:B------:R-:W-:Y:S01]  /*09f0*/  LOP3.LUT R3, R0, R9, R3, 0x1e, !PT ;  /* 0x0000000900037212 */ /* 0x000fe200078e1e03 */
[----:B------:R-:W-:Y:S01]  /*0a00*/  IMAD R231, R21, 0x200, R2 ;  /* 0x0000020015e77824 */ /* 0x000fe200078e0202 */
[----:B------:R-:W-:Y:S01]  /*0a10*/  SEL R0, R228, 0xffffffe0, !P4 ;  /* 0xffffffe0e4007807 */ /* 0x000fe20006000000 */
[----:B------:R-:W-:Y:S01]  /*0a20*/  IMAD.U32 R224, R224, 0x200, R8 ;  /* 0x00000200e0e07824 */ /* 0x000fe200078e0008 */
[----:B------:R-:W-:Y:S01]  /*0a30*/  LEA R238, R238, UR4, 0x1 ;  /* 0x00000004eeee7c11 */ /* 0x000fe2000f8e08ff */
[----:B------:R-:W-:Y:S01]  /*0a40*/  IMAD.IADD R229, R2, 0x1, R3 ;  /* 0x0000000102e57824 */ /* 0x000fe200078e0203 */
[----:B------:R-:W-:Y:S01]  /*0a50*/  SEL R225, R228, 0xffffffe0, !P5 ;  /* 0xffffffe0e4e17807 */ /* 0x000fe20006800000 */
[----:B------:R-:W-:Y:S01]  /*0a60*/  IMAD.IADD R223, R223, 0x1, R0 ;  /* 0x00000001dfdf7824 */ /* 0x000fe200078e0200 */
[----:B------:R-:W-:Y:S01]  /*0a70*/  LEA R224, R224, UR5, 0x1 ;  /* 0x00000005e0e07c11 */ /* 0x000fe2000f8e08ff */
[----:B------:R-:W-:Y:S01]  /*0a80*/  IMAD.U32 R0, RZ, RZ, UR6 ;  /* 0x00000006ff007e24 */ /* 0x000fe2000f8e00ff */
[----:B------:R-:W-:Y:S01]  /*0a90*/  USHF.R.S32.HI UR6, URZ, 0x1f, UR47 ;  /* 0x0000001f3f067899 */ /* 0x000fe2000801142f */
[----:B------:R-:W-:Y:S01]  /*0aa0*/  IMAD.U32 R2, RZ, RZ, UR7 ;  /* 0x00000007ff027e24 */ /* 0x000fe2000f8e00ff */
[----:B------:R-:W-:Y:S01]  /*0ab0*/  USHF.R.S32.HI UR7, URZ, 0x1f, UR58 ;  /* 0x0000001f3f077899 */ /* 0x000fe2000801143a */
[----:B------:R-:W-:Y:S01]  /*0ac0*/  VIADD R3, R250, 0x20 ;  /* 0x00000020fa037836 */ /* 0x000fe20000000000 */
[----:B------:R-:W-:Y:S01]  /*0ad0*/  SEL R228, R228, 0xffffffe0, !P0 ;  /* 0xffffffe0e4e47807 */ /* 0x000fe20004000000 */
[----:B------:R-:W-:-:S02]  /*0ae0*/  IMAD.MOV.U32 R0, RZ, RZ, 0x40 ;  /* 0x00000040ff007424 */ /* 0x000fc400078e00ff */
[----:B------:R-:W-:Y:S01]  /*0af0*/  IMAD.U32 R2, RZ, RZ, UR6 ;  /* 0x00000006ff027e24 */ /* 0x000fe2000f8e00ff */
[----:B------:R-:W-:Y:S01]  /*0b00*/  UIADD3 UR6, UR4, 0x9000, URZ ;  /* 0x0000900004067890 */ /* 0x000fe2000fffe03f */
[----:B------:R-:W-:Y:S01]  /*0b10*/  IMAD.U32 R5, RZ, RZ, UR7 ;  /* 0x00000007ff057e24 */ /* 0x000fe2000f8e00ff */
[----:B------:R1:W-:Y:S01]  /*0b20*/  STL [R1+0x8], R3 ;  /* 0x0000080301007387 */ /* 0x0003e20000100800 */
[----:B------:R-:W-:Y:S01]  /*0b30*/  VIADD R2, R250, 0x40 ;  /* 0x00000040fa027836 */ /* 0x000fe20000000000 */
[----:B------:R-:W-:Y:S01]  /*0b40*/  SEL R0, R0, 0xffffffc0, !P6 ;  /* 0xffffffc000007807 */ /* 0x000fe20007000000 */
[C---:B------:R-:W-:Y:S01]  /*0b50*/  VIADD R239, R238.reuse, 0x20 ;  /* 0x00000020eeef7836 */ /* 0x040fe20000000000 */
[----:B------:R-:W-:Y:S01]  /*0b60*/  LEA R5, R7, UR6, 0x1 ;  /* 0x0000000607057c11 */ /* 0x000fe2000f8e08ff */
[----:B------:R-:W-:Y:S01]  /*0b70*/  @P2 VIADD R239, R238, 0xffffffe0 ;  /* 0xffffffe0eeef2836 */ /* 0x000fe20000000000 */
[----:B------:R2:W-:Y:S01]  /*0b80*/  STL [R1+0xc], R2 ;  /* 0x00000c0201007387 */ /* 0x0005e20000100800 */
[----:B------:R-:W-:Y:S01]  /*0b90*/  IMAD.IADD R225, R224, 0x1, R225 ;  /* 0x00000001e0e17824 */ /* 0x000fe200078e02e1 */
[----:B------:R-:W-:Y:S01]  /*0ba0*/  ULDC.64 UR6, c[0x0][0x208] ;  /* 0x0000820000067ab9 */ /* 0x000fe20000000a00 */
[----:B------:R-:W-:Y:S01]  /*0bb0*/  IMAD.IADD R240, R238, 0x1, R237 ;  /* 0x00000001eef07824 */ /* 0x000fe200078e02ed */
[----:B------:R3:W-:Y:S01]  /*0bc0*/  STL [R1+0x20], R5 ;  /* 0x0000200501007387 */ /* 0x0007e20000100800 */
[----:B------:R-:W-:-:S02]  /*0bd0*/  IMAD.IADD R231, R231, 0x1, R6 ;  /* 0x00000001e7e77824 */ /* 0x000fc400078e0206 */
[----:B------:R-:W-:Y:S02]  /*0be0*/  IMAD.IADD R237, R237, 0x1, R239 ;  /* 0x00000001eded7824 */ /* 0x000fe400078e02ef */
[--C-:B------:R-:W-:Y:S02]  /*0bf0*/  IMAD.IADD R227, R224, 0x1, R0.reuse ;  /* 0x00000001e0e37824 */ /* 0x100fe400078e0200 */
[----:B------:R-:W-:Y:S01]  /*0c00*/  IMAD.IADD R226, R225, 0x1, R0 ;  /* 0x00000001e1e27824 */ /* 0x000fe200078e0200 */
[----:B-1----:R-:W-:Y:S01]  /*0c10*/  LEA R3, R4, UR4, 0x1 ;  /* 0x0000000404037c11 */ /* 0x002fe2000f8e08ff */
[C---:B--2---:R-:W-:Y:S02]  /*0c20*/  VIADD R2, R5.reuse, 0x20 ;  /* 0x0000002005027836 */ /* 0x044fe40000000000 */
[----:B------:R-:W-:-:S05]  /*0c30*/  @P1 VIADD R2, R5, 0xffffffe0 ;  /* 0xffffffe005021836 */ /* 0x000fca0000000000 */
[----:B------:R3:W-:Y:S02]  /*0c40*/  STL [R1+0x24], R2 ;  /* 0x0000240201007387 */ /* 0x0007e40000100800 */
.L_x_171:
        /* <DEDUP_REMOVED lines=16> */
[----:B-12---:R-:W-:Y:S01]  /*0d50*/  IMAD.U32 R4, RZ, RZ, UR10 ;  /* 0x0000000aff047e24 */ /* 0x006fe2000f8e00ff */
[----:B------:R-:W-:Y:S01]  /*0d60*/  UISETP.NE.U32.AND UP0, UPT, UR14, URZ, UPT ;  /* 0x0000003f0e00728c */ /* 0x000fe2000bf05070 */
[----:B------:R-:W-:Y:S01]  /*0d70*/  IMAD.U32 R6, RZ, RZ, UR12 ;  /* 0x0000000cff067e24 */ /* 0x000fe2000f8e00ff */
[----:B------:R-:W-:-:S02]  /*0d80*/  @UP4 UIADD3.X UR13, UR5, UR9, URZ, UP1, !UPT ;  /* 0x00000009050d4290 */ /* 0x000fc40008ffe43f */
[----:B------:R-:W-:Y:S01]  /*0d90*/  UIADD3.X UR14, UR5, UR15, URZ, UP2, !UPT ;  /* 0x0000000f050e7290 */ /* 0x000fe200097fe43f */
[----:B---3--:R-:W-:Y:S01]  /*0da0*/  IMAD.U32 R5, RZ, RZ, UR11 ;  /* 0x0000000bff057e24 */ /* 0x008fe2000f8e00ff */
[----:B------:R-:W-:Y:S01]  /*0db0*/  UISETP.NE.AND.EX UP2, UPT, UR15, URZ, UPT, UP0 ;  /* 0x0000003f0f00728c */ /* 0x000fe2000bf45300 */
[----:B------:R-:W-:Y:S02]  /*0dc0*/  ULDC.64 UR8, c[0x0][0x2f8] ;  /* 0x0000be0000087ab9 */ /* 0x000fe40000000a00 */
[----:B------:R-:W-:Y:S01]  /*0dd0*/  ULDC.U8 UR15, c[0x0][0x3c2] ;  /* 0x0000f080000f7ab9 */ /* 0x000fe20000000000 */
[----:B------:R-:W-:Y:S01]  /*0de0*/  IMAD.U32 R7, RZ, RZ, UR13 ;  /* 0x0000000dff077e24 */ /* 0x000fe2000f8e00ff */
[----:B------:R-:W-:Y:S01]  /*0df0*/  UISETP.NE.AND UP1, UPT, UR15, URZ, UPT ;  /* 0x0000003f0f00728c */ /* 0x000fe2000bf25270 */
[----:B------:R-:W-:Y:S01]  /*0e00*/  PLOP3.LUT P3, PT, PT, PT, UP2, 0x80, 0x0 ;  /* 0x000000000000781c */ /* 0x000fe20003f6f028 */
[----:B------:R-:W-:Y:S02]  /*0e10*/  UISETP.EQ.U32.AND UP4, UPT, UR8, URZ, UPT ;  /* 0x0000003f0800728c */ /* 0x000fe4000bf82070 */
[----:B------:R-:W2:Y:S02]  /*0e20*/  @P1 LDG.E R8, desc[UR6][R6.64] ;  /* 0x0000000606081981 */ /* 0x000ea4000c1e1900 */
[----:B------:R-:W-:-:S02]  /*0e30*/  UISETP.EQ.OR.EX UP4, UPT, UR9, URZ, !UP1, UP4 ;  /* 0x0000003f0900728c */ /* 0x000fc4000cf82740 */
        /* <DEDUP_REMOVED lines=11> */
[----:B------:R-:W-:-:S04]  /*0ef0*/  @!UP3 ULDC.64 UR10, c[0x0][0x318] ;  /* 0x0000c600000abab9 */ /* 0x000fc80000000a00 */
[----:B------:R-:W5:Y:S01]  /*0f00*/  @!P2 LDG.E R2, desc[UR6][R4.64] ;  /* 0x000000060402a981 */ /* 0x000f62000c1e1900 */
[----:B------:R-:W-:Y:S01]  /*0f10*/  @!UP3 UISETP.NE.U32.AND UP0, UPT, UR10, URZ, UPT ;  /* 0x0000003f0a00b28c */ /* 0x000fe2000bf05070 */
[----:B------:R-:W-:Y:S01]  /*0f20*/  UMOV UR5, 0xffffffff ;  /* 0xffffffff00057882 */ /* 0x000fe20000000000 */
[----:B------:R-:W-:Y:S02]  /*0f30*/  UMOV UR45, 0xffffffff ;  /* 0xffffffff002d7882 */ /* 0x000fe40000000000 */
[----:B------:R-:W-:Y:S02]  /*0f40*/  @!UP3 UISETP.NE.AND.EX UP0, UPT, UR11, URZ, UPT, UP0 ;  /* 0x0000003f0b00b28c */ /* 0x000fe4000bf05300 */
[----:B------:R-:W-:Y:S01]  /*0f50*/  USHF.L.U32 UR23, UR18, 0x7, URZ ;  /* 0x0000000712177899 */ /* 0x000fe2000800063f */
[----:B--2---:R-:W-:Y:S02]  /*0f60*/  @P1 R2UR UR44, R8 ;  /* 0x00000000082c12ca */ /* 0x004fe400000e0000 */
[----:B---3--:R-:W-:-:S02]  /*0f70*/  @P0 R2UR UR12, R6 ;  /* 0x00000000060c02ca */ /* 0x008fc400000e0000 */
[----:B------:R-:W-:Y:S01]  /*0f80*/  ISETP.NE.U32.AND P0, PT, RZ, UR8, PT ;  /* 0x00000008ff007c0c */ /* 0x000fe2000bf05070 */
[----:B------:R-:W-:Y:S02]  /*0f90*/  @!UP3 ULDC UR8, c[0x0][0x2cc] ;  /* 0x0000b3000008bab9 */ /* 0x000fe40000000800 */
[----:B------:R-:W-:Y:S01]  /*0fa0*/  @!UP3 USEL UR10, UR8, URZ, UP0 ;  /* 0x0000003f080ab287 */ /* 0x000fe20008000000 */
[----:B------:R-:W-:Y:S01]  /*0fb0*/  ISETP.NE.AND.EX P0, PT, RZ, UR9, PT, P0 ;  /* 0x00000009ff007c0c */ /* 0x000fe2000bf05300 */
[----:B------:R-:W-:-:S06]  /*0fc0*/  ULDC UR9, c[0x0][0x2c8] ;  /* 0x0000b20000097ab9 */ /* 0x000fcc0000000800 */
        /* <DEDUP_REMOVED lines=11> */
.L_x_130:
        /* <DEDUP_REMOVED lines=22> */
[----:B------:R-:W-:Y:S02]  /*11e0*/  USEL UR33, UR14, URZ, UP2 ;  /* 0x0000003f0e217287 */ /* 0x000fe40009000000 */
[----:B------:R-:W-:Y:S01]  /*11f0*/  @!UP0 UIMAD.WIDE.U32 UR36, UR47, UR10, URZ ;  /* 0x0000000a2f2482a5 */ /* 0x000fe2000f8e003f */
[----:B-1----:R-:W-:Y:S01]  /*1200*/  IABS R6, R7 ;  /* 0x0000000700067213 */ /* 0x002fe20000000000 */
[----:B------:R-:W-:Y:S01]  /*1210*/  UIMAD.WIDE.U32 UR14, UR5, UR42, URZ ;  /* 0x0000002a050e72a5 */ /* 0x000fe2000f8e003f */
[----:B------:R-:W-:Y:S01]  /*1220*/  ISETP.NE.AND P3, PT, R7, RZ, PT ;  /* 0x000000ff0700720c */ /* 0x000fe20003f65270 */
[----:B------:R-:W-:Y:S01]  /*1230*/  UIMAD UR28, UR5, UR43, URZ ;  /* 0x0000002b051c72a4 */ /* 0x000fe2000f8e023f */
[----:B------:R-:W1:Y:S01]  /*1240*/  I2F.RP R4, R6 ;  /* 0x0000000600047306 */ /* 0x000e620000209400 */
[----:B------:R-:W-:-:S02]  /*1250*/  UIADD3 UR51, UR17, UR32, URZ ;  /* 0x0000002011337290 */ /* 0x000fc4000fffe03f */
[----:B------:R-:W-:Y:S02]  /*1260*/  USEL UR57, UR16, UR14, !UP0 ;  /* 0x0000000e10397287 */ /* 0x000fe4000c000000 */
[----:B--2---:R-:W-:Y:S02]  /*1270*/  UIMAD.WIDE.U32 UR30, UR9, UR12, URZ ;  /* 0x0000000c091e72a5 */ /* 0x004fe4000f8e003f */
[----:B------:R-:W-:Y:S02]  /*1280*/  @UP0 UIADD3 UR51, UR15, UR28, URZ ;  /* 0x0000001c0f330290 */ /* 0x000fe4000fffe03f */
[----:B------:R-:W-:Y:S02]  /*1290*/  UIMAD UR48, UR9, UR13, UR31 ;  /* 0x0000000d093072a4 */ /* 0x000fe4000f8e021f */
[----:B------:R-:W-:Y:S01]  /*12a0*/  @!UP0 UIMAD UR9, UR59, UR10, URZ ;  /* 0x0000000a3b0982a4 */ /* 0x000fe2000f8e023f */
[----:B------:R-:W-:Y:S01]  /*12b0*/  @UP0 ULDC.64 UR12, c[0x0][0x420] ;  /* 0x00010800000c0ab9 */ /* 0x000fe20000000a00 */
[----:B------:R-:W-:Y:S01]  /*12c0*/  ULDC.U8 UR24, c[0x0][0x3d8] ;  /* 0x0000f60000187ab9 */ /* 0x000fe20000000000 */
        /* <DEDUP_REMOVED lines=8> */
[----:B------:R-:W-:Y:S01]  /*1350*/  UIMAD.WIDE UR10, UR26, UR41, URZ ;  /* 0x000000291a0a72a5 */ /* 0x000fe2000f8e023f */
[----:B-1----:R-:W-:Y:S01]  /*1360*/  VIADD R4, R4, 0xffffffe ;  /* 0x0ffffffe04047836 */ /* 0x002fe20000000000 */
[----:B------:R-:W-:Y:S02]  /*1370*/  UIMAD.WIDE.U32 UR12, UR47, UR60, URZ ;  /* 0x0000003c2f0c72a5 */ /* 0x000fe4000f8e003f */
[----:B------:R-:W-:Y:S01]  /*1380*/  UIMAD UR9, UR59, UR60, UR9 ;  /* 0x0000003c3b0972a4 */ /* 0x000fe2000f8e0209 */
[----:B------:R-:W1:Y:S01]  /*1390*/  F2I.FTZ.U32.TRUNC.NTZ R5, R4 ;  /* 0x0000000400057305 */ /* 0x000e62000021f000 */
[----:B------:R-:W-:Y:S02]  /*13a0*/  UIMAD.WIDE.U32 UR16, UR10, UR12, URZ ;  /* 0x0000000c0a1072a5 */ /* 0x000fe4000f8e003f */
[----:B------:R-:W-:Y:S02]  /*13b0*/  UIMAD UR15, UR11, UR12, URZ ;  /* 0x0000000c0b0f72a4 */ /* 0x000fe4000f8e023f */
[----:B------:R-:W-:-:S02]  /*13c0*/  UIADD3 UR9, UR13, UR9, URZ ;  /* 0x000000090d097290 */ /* 0x000fc4000fffe03f */
[----:B------:R-:W-:Y:S02]  /*13d0*/  UIMAD.WIDE.U32 UR12, UR10, UR5, URZ ;  /* 0x000000050a0c72a5 */ /* 0x000fe4000f8e003f */
[----:B------:R-:W-:Y:S02]  /*13e0*/  ULOP3.LUT UR14, UR20, 0xffffffc0, URZ, 0xc0, !UPT ;  /* 0xffffffc0140e7892 */ /* 0x000fe4000f8ec03f */
[----:B------:R-:W-:Y:S02]  /*13f0*/  UISETP.NE.AND UP3, UPT, UR24, URZ, UPT ;  /* 0x0000003f1800728c */ /* 0x000fe4000bf65270 */
[----:B------:R-:W-:Y:S01]  /*1400*/  USHF.L.U64.HI UR19, UR47, 0x7, UR59 ;  /* 0x000000072f137899 */ /* 0x000fe2000801023b */
[----:B-1----:R-:W-:Y:S01]  /*1410*/  IMAD.MOV R0, RZ, RZ, -R5 ;  /* 0x000000ffff007224 */ /* 0x002fe200078e0a05 */
[----:B------:R-:W-:Y:S01]  /*1420*/  UIMAD UR9, UR10, UR9, UR15 ;  /* 0x000000090a0972a4 */ /* 0x000fe2000f8e020f */
[----:B------:R-:W-:Y:S01]  /*1430*/  IMAD.MOV.U32 R4, RZ, RZ, RZ ;  /* 0x000000ffff047224 */ /* 0x000fe200078e00ff */
[----:B------:R-:W-:Y:S01]  /*1440*/  USEL UR56, UR16, UR12, !UP0 ;  /* 0x0000000c10387287 */ /* 0x000fe2000c000000 */
[----:B------:R-:W-:Y:S01]  /*1450*/  IMAD R0, R0, R6, RZ ;  /* 0x0000000600007224 */ /* 0x000fe200078e02ff */
[----:B------:R-:W-:-:S02]  /*1460*/  UIADD3 UR16, UR14, -0x40, URZ ;  /* 0xffffffc00e107890 */ /* 0x000fc4000fffe03f */
[----:B------:R-:W-:Y:S01]  /*1470*/  UISETP.NE.AND UP1, UPT, UR45, -0x1, UPT ;  /* 0xffffffff2d00788c */ /* 0x000fe2000bf25270 */
[----:B------:R-:W-:Y:S01]  /*1480*/  IMAD.HI.U32 R0, R5, R0, R4 ;  /* 0x0000000005007227 */ /* 0x000fe200078e0004 */
[----:B------:R-:W-:Y:S02]  /*1490*/  USEL UR34, UR19, URZ, UP2 ;  /* 0x0000003f13227287 */ /* 0x000fe40009000000 */
[----:B------:R-:W-:Y:S02]  /*14a0*/  UIADD3 UR50, UR17, UR9, URZ ;  /* 0x0000000911327290 */ /* 0x000fe4000fffe03f */
[----:B------:R-:W-:Y:S01]  /*14b0*/  UIADD3 UR9, UP2, UR16, UR33, URZ ;  /* 0x0000002110097290 */ /* 0x000fe2000ff5e03f */
[----:B------:R-:W-:Y:S01]  /*14c0*/  IMAD.HI.U32 R0, R0, R2, RZ ;  /* 0x0000000200007227 */ /* 0x000fe200078e00ff */
[----:B------:R-:W-:Y:S02]  /*14d0*/  USHF.R.S32.HI UR19, URZ, 0x1f, UR16 ;  /* 0x0000001f3f137899 */ /* 0x000fe40008011410 */
[----:B------:R-:W-:-:S02]  /*14e0*/  UIMAD UR15, UR11, UR5, URZ ;  /* 0x000000050b0f72a4 */ /* 0x000fc4000f8e023f */
[----:B------:R-:W-:Y:S01]  /*14f0*/  IADD3 R4, -R0, RZ, RZ ;  /* 0x000000ff00047210 */ /* 0x000fe20007ffe1ff */
[----:B------:R-:W-:Y:S01]  /*1500*/  ULDC UR40, c[0x0][0x2c4] ;  /* 0x0000b10000287ab9 */ /* 0x000fe20000000800 */
[----:B------:R-:W-:Y:S02]  /*1510*/  UIMAD UR11, UR11, UR9, URZ ;  /* 0x000000090b0b72a4 */ /* 0x000fe4000f8e023f */
[----:B------:R-:W-:Y:S01]  /*1520*/  UIMAD.WIDE.U32 UR32, UR10, UR9, URZ ;  /* 0x000000090a2072a5 */ /* 0x000fe2000f8e003f */
[C---:B------:R-:W-:Y:S01]  /*1530*/  IMAD R2, R6.reuse, R4, R2 ;  /* 0x0000000406027224 */ /* 0x040fe200078e0202 */
[----:B------:R-:W-:Y:S02]  /*1540*/  UIADD3.X UR12, UR19, UR34, URZ, UP2, !UPT ;  /* 0x00000022130c7290 */ /* 0x000fe400097fe43f */
[----:B------:R-:W-:Y:S02]  /*1550*/  @UP3 UIMAD UR9, UR47, UR40, URZ ;  /* 0x000000282f0932a4 */ /* 0x000fe4000f8e023f */
[----:B------:R-:W-:Y:S01]  /*1560*/  ISETP.GT.U32.AND P1, PT, R6, R2, PT ;  /* 0x000000020600720c */ /* 0x000fe20003f24070 */
[----:B------:R-:W-:Y:S01]  /*1570*/  ULDC.U8 UR25, c[0x0][0x480] ;  /* 0x0001200000197ab9 */ /* 0x000fe20000000000 */
[----:B------:R-:W-:-:S02]  /*1580*/  @UP1 UIADD3 UR21, UR44, UR45, URZ ;  /* 0x0000002d2c151290 */ /* 0x000fc4000fffe03f */
[----:B------:R-:W-:Y:S02]  /*1590*/  @UP1 UIADD3 UR29, UR44, UR45, URZ ;  /* 0x0000002d2c1d1290 */ /* 0x000fe4000fffe03f */
[----:B------:R-:W-:Y:S02]  /*15a0*/  UISETP.NE.AND UP4, UPT, UR25, URZ, UPT ;  /* 0x0000003f1900728c */ /* 0x000fe4000bf85270 */
[----:B------:R-:W-:Y:S02]  /*15b0*/  UIMAD UR17, UR10, UR12, UR11 ;  /* 0x0000000c0a1172a4 */ /* 0x000fe4000f8e020b */
[----:B------:R-:W-:Y:S02]  /*15c0*/  UIMAD UR52, UR58, UR26, URZ ;  /* 0x0000001a3a3472a4 */ /* 0x000fe4000f8e023f */
        /* <DEDUP_REMOVED lines=13> */
[----:B------:R-:W-:Y:S02]  /*16a0*/  USEL UR54, UR30, URZ, UP4 ;  /* 0x0000003f1e367287 */ /* 0x000fe4000a000000 */
        /* <DEDUP_REMOVED lines=33> */
.L_x_132:
        /* <DEDUP_REMOVED lines=13> */
.L_x_133:
        /* <DEDUP_REMOVED lines=11> */
.L_x_134:
[----:B------:R-:W-:Y:S02]  /*1a40*/  ULDC UR5, c[0x0][0x270] ;  /* 0x00009c0000057ab9 */ /* 0x000fe40000000800 */
[----:B------:R-:W-:-:S04]  /*1a50*/  UIMAD UR5, UR47, UR5, UR58 ;  /* 0x000000052f0572a4 */ /* 0x000fc8000f8e023a */
[----:B------:R-:W-:-:S12]  /*1a60*/  UIMAD UR5, UR5, UR60, URZ ;  /* 0x0000003c050572a4 */ /* 0x000fd8000f8e023f */
.L_x_135:
[----:B------:R-:W1:Y:S01]  /*1a70*/  S2R R18, SR_TID.X ;  /* 0x0000000000127919 */ /* 0x000e620000002100 */
[----:B------:R-:W-:Y:S01]  /*1a80*/  ULDC UR11, c[0x0][0x270] ;  /* 0x00009c00000b7ab9 */ /* 0x000fe20000000800 */
[----:B------:R-:W-:Y:S01]  /*1a90*/  ULDC UR10, c[0x0][0x2dc] ;  /* 0x0000b700000a7ab9 */ /* 0x000fe20000000800 */
[----:B------:R-:W-:Y:S01]  /*1aa0*/  USHF.R.S32.HI UR21, URZ, 0x1f, UR58 ;  /* 0x0000001f3f157899 */ /* 0x000fe2000801143a */
[----:B------:R-:W-:Y:S01]  /*1ab0*/  IADD3 R4, P0, R250, UR9, RZ ;  /* 0x00000009fa047c10 */ /* 0x000fe2000ff1e0ff */
[----:B------:R-:W-:Y:S01]  /*1ac0*/  UIMAD UR38, UR10, UR11, URZ ;  /* 0x0000000b0a2672a4 */ /* 0x000fe2000f8e023f */
[----:B------:R-:W-:Y:S01]  /*1ad0*/  SHF.R.S32.HI R251, RZ, 0x1f, R250 ;  /* 0x0000001ffffb7819 */ /* 0x000fe200000114fa */
[----:B------:R-:W-:Y:S01]  /*1ae0*/  UIADD3 UR17, -UR8, UR22, UR23 ;  /* 0x0000001608117290 */ /* 0x000fe2000fffe117 */
[----:B------:R-:W-:Y:S01]  /*1af0*/  BSSY B1, `(.L_x_131) ;  /* 0x000089e000017945 */ /* 0x000fe20003800000 */
[----:B------:R-:W-:Y:S01]  /*1b00*/  ULDC.64 UR10, c[0x0][0x428] ;  /* 0x00010a00000a7ab9 */ /* 0x000fe20000000a00 */
[----:B------:R-:W-:Y:S01]  /*1b10*/  IADD3.X R5, R251, UR49, RZ, P0, !PT ;  /* 0x00000031fb057c10 */ /* 0x000fe200087fe4ff */
[----:B------:R-:W-:Y:S01]  /*1b20*/  UIMAD UR12, UR21, UR10, URZ ;  /* 0x0000000a150c72a4 */ /* 0x000fe2000f8e023f */
[----:B------:R-:W-:Y:S01]  /*1b30*/  IMAD.U32 R9, RZ, RZ, UR10 ;  /* 0x0000000aff097e24 */ /* 0x000fe2000f8e00ff */
[----:B------:R-:W-:-:S02]  /*1b40*/  UIADD3 UR13, UR16, UR5, URZ ;  /* 0x00000005100d7290 */ /* 0x000fc4000fffe03f */
[----:B------:R-:W-:Y:S01]  /*1b50*/  UIMAD UR34, UR58, UR11, UR12 ;  /* 0x0000000b3a2272a4 */ /* 0x000fe2000f8e020c */
[----:B------:R-:W-:Y:S02]  /*1b60*/  ULDC UR20, c[0x0][0x398] ;  /* 0x0000e60000147ab9 */ /* 0x000fe40000000800 */
[----:B------:R-:W-:Y:S01]  /*1b70*/  ULDC.64 UR10, c[0x0][0x420] ;  /* 0x00010800000a7ab9 */ /* 0x000fe20000000a00 */
[----:B------:R-:W-:Y:S01]  /*1b80*/  UIADD3 UR39, UR16, UR30, URZ ;  /* 0x0000001e10277290 */ /* 0x000fe2000fffe03f */
[----:B------:R-:W-:Y:S01]  /*1b90*/  IMAD.U32 R7, RZ, RZ, UR10 ;  /* 0x0000000aff077e24 */ /* 0x000fe2000f8e00ff */
[----:B------:R-:W-:Y:S01]  /*1ba0*/  UIMAD UR9, UR19, UR10, URZ ;  /* 0x0000000a130972a4 */ /* 0x000fe2000f8e023f */
[----:B------:R-:W-:Y:S02]  /*1bb0*/  ULDC.64 UR14, c[0x0][0x478] ;  /* 0x00011e00000e7ab9 */ /* 0x000fe40000000a00 */
[----:B------:R-:W-:Y:S01]  /*1bc0*/  IMAD.WIDE.U32 R4, R7, UR16, R4 ;  /* 0x0000001007047c25 */ /* 0x000fe2000f8e0004 */
[----:B------:R-:W-:Y:S01]  /*1bd0*/  UIMAD.WIDE UR12, UR13, 0x4, UR14 ;  /* 0x000000040d0c78a5 */ /* 0x000fe2000f8e020e */
[----:B------:R-:W-:-:S02]  /*1be0*/  ULDC.64 UR36, c[0x0][0x210] ;  /* 0x0000840000247ab9 */ /* 0x000fc40000000a00 */
[----:B------:R-:W-:Y:S01]  /*1bf0*/  ULDC.64 UR14, c[0x0][0x258] ;  /* 0x00009600000e7ab9 */ /* 0x000fe20000000a00 */
[----:B------:R-:W-:Y:S01]  /*1c00*/  UIADD3 UR5, UR46, -0x1, URZ ;  /* 0xffffffff2e057890 */ /* 0x000fe2000fffe03f */
[----:B-1----:R-:W-:-:S04]  /*1c10*/  SHF.R.S32.HI R8, RZ, 0x1f, R18 ;  /* 0x0000001fff087819 */ /* 0x002fc80000011412 */
[CC--:B------:R-:W-:Y:S02]  /*1c20*/  LEA.HI R2, R8.reuse, R18.reuse, RZ, 0x2 ;  /* 0x0000001208027211 */ /* 0x0c0fe400078f10ff */
[----:B------:R-:W-:Y:S02]  /*1c30*/  LEA.HI R8, R8, R18, RZ, 0x5 ;  /* 0x0000001208087211 */ /* 0x000fe400078f28ff */
[----:B------:R-:W-:-:S04]  /*1c40*/  SHF.R.S32.HI R2, RZ, 0x2, R2 ;  /* 0x00000002ff027819 */ /* 0x000fc80000011402 */
[----:B------:R-:W-:Y:S02]  /*1c50*/  SHF.R.S32.HI R19, RZ, 0x1f, R2 ;  /* 0x0000001fff137819 */ /* 0x000fe40000011402 */
[----:B------:R-:W-:Y:S01]  /*1c60*/  IADD3 R6, P2, R2, UR16, RZ ;  /* 0x0000001002067c10 */ /* 0x000fe2000ff5e0ff */
[----:B------:R-:W-:Y:S02]  /*1c70*/  UIMAD UR16, UR16, UR11, UR9 ;  /* 0x0000000b101072a4 */ /* 0x000fe4000f8e0209 */
[----:B------:R-:W-:Y:S01]  /*1c80*/  UIADD3 UR9, UR17, -UR20, URZ ;  /* 0x8000001411097290 */ /* 0x000fe2000fffe03f */
[----:B------:R-:W-:Y:S01]  /*1c90*/  IADD3.X R0, R19, UR19, RZ, P2, !PT ;  /* 0x0000001313007c10 */ /* 0x000fe200097fe4ff */
[----:B------:R-:W-:Y:S02]  /*1ca0*/  USHF.L.U32 UR19, UR38, 0x6, URZ ;  /* 0x0000000626137899 */ /* 0x000fe4000800063f */
[----:B------:R-:W-:Y:S01]  /*1cb0*/  USHF.R.S32.HI UR35, URZ, 0x1f, UR9 ;  /* 0x0000001f3f237899 */ /* 0x000fe20008011409 */
[----:B------:R-:W-:Y:S01]  /*1cc0*/  VIADD R5, R5, UR16 ;  /* 0x0000001005057c36 */ /* 0x000fe20008000000 */
[----:B------:R-:W-:Y:S01]  /*1cd0*/  UIMAD UR16, UR21, UR14, URZ ;  /* 0x0000000e151072a4 */ /* 0x000fe2000f8e023f */
[----:B------:R-:W-:Y:S01]  /*1ce0*/  IMAD R0, R0, UR42, RZ ;  /* 0x0000002a00007c24 */ /* 0x000fe2000f8e02ff */
[----:B------:R-:W-:Y:S01]  /*1cf0*/  ULEA.HI UR35, UR35, UR9, URZ, 0x6 ;  /* 0x0000000923237291 */ /* 0x000fe2000f8f303f */
[----:B------:R-:W-:Y:S01]  /*1d00*/  IMAD.WIDE.U32 R4, R9, UR58, R4 ;  /* 0x0000003a09047c25 */ /* 0x000fe2000f8e0004 */
[----:B------:R-:W-:-:S02]  /*1d10*/  UIMAD UR30, UR58, UR15, UR16 ;  /* 0x0000000f3a1e72a4 */ /* 0x000fc4000f8e0210 */
[----:B------:R-:W-:Y:S01]  /*1d20*/  UIADD3 UR17, UP2, UP0, UR32, UR19, UR52 ;  /* 0x0000001320117290 */ /* 0x000fe2000f85e034 */
[C---:B------:R-:W-:Y:S01]  /*1d30*/  IMAD R0, R6.reuse, UR43, R0 ;  /* 0x0000002b06007c24 */ /* 0x040fe2000f8e0200 */
[----:B------:R-:W-:Y:S01]  /*1d40*/  USHF.R.S32.HI UR15, URZ, 0x1f, UR19 ;  /* 0x0000001f3f0f7899 */ /* 0x000fe20008011413 */
[----:B------:R-:W-:Y:S01]  /*1d50*/  IMAD.WIDE.U32 R6, R6, UR42, R250 ;  /* 0x0000002a06067c25 */ /* 0x000fe2000f8e00fa */
[----:B------:R-:W-:Y:S02]  /*1d60*/  USHF.R.S32.HI UR35, URZ, 0x6, UR35 ;  /* 0x000000063f237899 */ /* 0x000fe40008011423 */
[----:B------:R-:W-:Y:S01]  /*1d70*/  UIADD3.X UR15, UR48, UR15, UR55, UP2, UP0 ;  /* 0x0000000f300f7290 */ /* 0x000fe200097e0437 */
[----:B------:R-:W-:Y:S01]  /*1d80*/  VIADD R5, R5, UR34 ;  /* 0x0000002205057c36 */ /* 0x000fe20008000000 */
[----:B------:R-:W-:Y:S01]  /*1d90*/  IADD3 R6, P0, R6, UR57, RZ ;  /* 0x0000003906067c10 */ /* 0x000fe2000ff1e0ff */
[----:B------:R-:W-:Y:S01]  /*1da0*/  UISETP.LT.AND UP0, UPT, URZ, UR35, UPT ;  /* 0x000000233f00728c */ /* 0x000fe2000bf01270 */
[----:B------:R-:W-:Y:S01]  /*1db0*/  IMAD R9, R19, UR10, RZ ;  /* 0x0000000a13097c24 */ /* 0x000fe2000f8e02ff */
[----:B------:R-:W-:Y:S01]  /*1dc0*/  UIADD3 UR9, UP3, UP2, UR54, UR17, UR56 ;  /* 0x0000001136097290 */ /* 0x000fe2000fa7e038 */
[----:B------:R-:W-:Y:S01]  /*1dd0*/  IADD3.X R7, R7, UR51, R0, P0, !PT ;  /* 0x0000003307077c10 */ /* 0x000fe200087fe400 */
[----:B------:R-:W-:Y:S01]  /*1de0*/  USEL UR35, URZ, UR35, !UP0 ;  /* 0x000000233f237287 */ /* 0x000fe2000c000000 */
[----:B------:R-:W-:Y:S01]  /*1df0*/  LOP3.LUT R0, R8, 0xffffffe0, RZ, 0xc0, !PT ;  /* 0xffffffe008007812 */ /* 0x000fe200078ec0ff */
[C---:B------:R-:W-:Y:S01]  /*1e00*/  IMAD R9, R2.reuse, UR11, R9 ;  /* 0x0000000b02097c24 */ /* 0x040fe2000f8e0209 */
[----:B------:R-:W-:Y:S01]  /*1e10*/  SHF.R.S32.HI R8, RZ, 0x5, R8 ;  /* 0x00000005ff087819 */ /* 0x000fe20000011408 */
[----:B------:R-:W-:Y:S01]  /*1e20*/  UISETP.GT.AND UP0, UPT, UR46, UR35, UPT ;  /* 0x000000232e00728c */ /* 0x000fe2000bf04270 */
[----:B------:R-:W-:Y:S01]  /*1e30*/  IMAD.WIDE.U32 R4, R2, UR10, R4 ;  /* 0x0000000a02047c25 */ /* 0x000fe2000f8e0004 */
[----:B------:R-:W-:Y:S01]  /*1e40*/  ULDC.64 UR20, c[0x0][0x400] ;  /* 0x0001000000147ab9 */ /* 0x000fe20000000a00 */
[----:B------:R-:W-:Y:S01]  /*1e50*/  ULDC.64 UR32, c[0x0][0x3e0] ;  /* 0x0000f80000207ab9 */ /* 0x000fe20000000a00 */
[----:B------:R-:W-:Y:S01]  /*1e60*/  ULDC.64 UR42, c[0x0][0x2b0] ;  /* 0x0000ac00002a7ab9 */ /* 0x000fe20000000a00 */
[----:B------:R-:W-:Y:S01]  /*1e70*/  IMAD.IADD R18, R18, 0x1, -R0 ;  /* 0x0000000112127824 */ /* 0x000fe200078e0a00 */
[----:B------:R-:W-:Y:S01]  /*1e80*/  LEA R244, P3, R4, UR32, 0x1 ;  /* 0x0000002004f47c11 */ /* 0x000fe2000f8608ff */
[----:B------:R-:W-:Y:S01]  /*1e90*/  IMAD.U32 R0, RZ, RZ, UR14 ;  /* 0x0000000eff007e24 */ /* 0x000fe2000f8e00ff */
[----:B------:R-:W-:Y:S01]  /*1ea0*/  UIADD3.X UR14, UR53, UR15, UR50, UP3, UP2 ;  /* 0x0000000f350e7290 */ /* 0x000fe20009fe4432 */
[----:B------:R-:W-:Y:S01]  /*1eb0*/  IMAD R8, R8, UR38, R18 ;  /* 0x0000002608087c24 */ /* 0x000fe2000f8e0212 */
[----:B------:R-:W-:Y:S01]  /*1ec0*/  UIMAD.WIDE UR16, UR39, 0x4, UR42 ;  /* 0x00000004271078a5 */ /* 0x000fe2000f8e022a */
[----:B------:R-:W-:-:S03]  /*1ed0*/  IMAD.WIDE.U32 R6, R0, UR58, R6 ;  /* 0x0000003a00067c25 */ /* 0x000fc6000f8e0006 */
[----:B------:R-:W-:Y:S01]  /*1ee0*/  IADD3 R0, P0, R8, UR9, RZ ;  /* 0x0000000908007c10 */ /* 0x000fe2000ff1e0ff */
[----:B------:R-:W-:Y:S01]  /*1ef0*/  IMAD.IADD R5, R5, 0x1, R9 ;  /* 0x0000000105057824 */ /* 0x000fe200078e0209 */
[----:B------:R-:W-:Y:S01]  /*1f00*/  LEA R243, P4, R6, UR36, 0x1 ;  /* 0x0000002406f37c11 */ /* 0x000fe2000f8808ff */
[----:B------:R-:W-:Y:S01]  /*1f10*/  VIADD R7, R7, UR30 ;  /* 0x0000001e07077c36 */ /* 0x000fe20008000000 */
[----:B------:R-:W-:Y:S02]  /*1f20*/  LEA.HI.X.SX32 R8, R8, UR14, 0x1, P0 ;  /* 0x0000000e08087c11 */ /* 0x000fe400080f0eff */
[----:B------:R-:W-:Y:S02]  /*1f30*/  PLOP3.LUT P0, PT, PT, PT, UP0, 0x80, 0x0 ;  /* 0x000000000000781c */ /* 0x000fe40003f0f008 */
[----:B------:R-:W-:Y:S01]  /*1f40*/  LEA R246, P2, R0, UR20, 0x2 ;  /* 0x0000001400f67c11 */ /* 0x000fe2000f8410ff */
[----:B------:R-:W-:Y:S01]  /*1f50*/  UMOV UR20, UR13 ;  /* 0x0000000d00147c82 */ /* 0x000fe20008000000 */
[----:B------:R-:W-:-:S02]  /*1f60*/  LEA.HI.X R242, R4, UR33, R5, 0x1, P3 ;  /* 0x0000002104f27c11 */ /* 0x000fc400098f0c05 */
[----:B------:R-:W-:Y:S01]  /*1f70*/  LEA.HI.X R245, R0, UR21, R8, 0x2, P2 ;  /* 0x0000001500f57c11 */ /* 0x000fe200090f1408 */
[----:B------:R-:W-:Y:S01]  /*1f80*/  UMOV UR21, UR12 ;  /* 0x0000000c00157c82 */ /* 0x000fe20008000000 */
[----:B------:R-:W-:-:S05]  /*1f90*/  LEA.HI.X R241, R6, UR37, R7, 0x1, P4 ;  /* 0x0000002506f17c11 */ /* 0x000fca000a0f0c07 */
        /* <DEDUP_REMOVED lines=20> */
.L_x_137:
        /* <DEDUP_REMOVED lines=19> */
.L_x_138:
        /* <DEDUP_REMOVED lines=38> */
.L_x_140:
[----:B------:R-:W-:Y:S05]  /*2470*/  BSYNC B0 ;  /* 0x0000000000007941 */ /* 0x000fea0003800000 */
.L_x_139:
        /* <DEDUP_REMOVED lines=19> */
.L_x_142:
[----:B------:R-:W-:Y:S05]  /*25b0*/  BSYNC B0 ;  /* 0x0000000000007941 */ /* 0x000fea0003800000 */
.L_x_141:
        /* <DEDUP_REMOVED lines=32> */
.L_x_144:
[----:B------:R-:W-:Y:S05]  /*27c0*/  BSYNC B0 ;  /* 0x0000000000007941 */ /* 0x000fea0003800000 */
.L_x_143:
        /* <DEDUP_REMOVED lines=20> */
.L_x_136:
[----:B------:R-:W2:Y:S01]  /*2910*/  LDL R20, [R1+0x1c] ;  /* 0x00001c0001147983 */ /* 0x000ea20000100800 */
[----:B------:R-:W-:Y:S01]  /*2920*/  PLOP3.LUT P0, PT, PT, PT, UP4, 0x80, 0x0 ;  /* 0x000000000000781c */ /* 0x000fe20003f0f048 */
[----:B------:R-:W-:Y:S01]  /*2930*/  UIMAD UR9, UR31, UR24, URZ ;  /* 0x000000181f0972a4 */ /* 0x000fe2000f8e023f */
[----:B------:R-:W-:Y:S01]  /*2940*/  IMAD.U32 R4, RZ, RZ, UR24 ;  /* 0x00000018ff047e24 */ /* 0x000fe2000f8e00ff */
[----:B------:R-:W-:Y:S01]  /*2950*/  UIMAD UR10, UR18, -0x80, UR8 ;  /* 0xffffff80120a78a4 */ /* 0x000fe2000f8e0208 */
[----:B------:R-:W-:Y:S01]  /*2960*/  VIADD R7, R2, 0x40 ;  /* 0x0000004002077836 */ /* 0x000fe20000000000 */
        /* <DEDUP_REMOVED lines=13> */
[----:B------:R-:W-:Y:S01]  /*2a40*/  IADD3.X R7, R5, UR41, R0, P2, !PT ;  /* 0x0000002905077c10 */ /* 0x000fe200097fe400 */
[----:B------:R-:W-:Y:S01]  /*2a50*/  UIADD3 UR11, UR5, -UR11, URZ ;  /* 0x8000000b050b7290 */ /* 0x000fe2000fffe03f */
[----:B------:R-:W-:Y:S01]  /*2a60*/  ISETP.GE.AND P6, PT, R2, UR9, PT ;  /* 0x0000000902007c0c */ /* 0x000fe2000bfc6270 */
[----:B------:R-:W-:-:S02]  /*2a70*/  IMAD R4, R14, UR13, R4 ;  /* 0x0000000d0e047c24 */ /* 0x000fc4000f8e0204 */
[----:B------:R-:W-:Y:S01]  /*2a80*/  IMAD.WIDE.U32 R6, R14, UR12, R6 ;  /* 0x0000000c0e067c25 */ /* 0x000fe2000f8e0006 */
[----:B------:R-:W-:-:S03]  /*2a90*/  UISETP.NE.AND UP0, UPT, UR11, 0x1, UPT ;  /* 0x000000010b00788c */ /* 0x000fc6000bf05270 */
[----:B------:R-:W-:Y:S01]  /*2aa0*/  IMAD.IADD R13, R7, 0x1, R4 ;  /* 0x00000001070d7824 */ /* 0x000fe200078e0204 */
        /* <DEDUP_REMOVED lines=46> */
.L_x_147:
[----:B------:R-:W-:Y:S05]  /*2d90*/  BSYNC B0 ;  /* 0x0000000000007941 */ /* 0x000fea0003800000 */
.L_x_146:
        /* <DEDUP_REMOVED lines=44> */
.L_x_149:
[----:B------:R-:W-:Y:S05]  /*3060*/  BSYNC B0 ;  /* 0x0000000000007941 */ /* 0x000fea0003800000 */
.L_x_148:
        /* <DEDUP_REMOVED lines=41> */
.L_x_151:
[----:B------:R-:W-:Y:S05]  /*3300*/  BSYNC B0 ;  /* 0x0000000000007941 */ /* 0x000fea0003800000 */
.L_x_150:
        /* <DEDUP_REMOVED lines=16> */
.L_x_153:
        /* <DEDUP_REMOVED lines=37> */
.L_x_154:
[----:B------:R-:W-:Y:S05]  /*3660*/  BSYNC B0 ;  /* 0x0000000000007941 */ /* 0x000fea0003800000 */
.L_x_152:
[----:B-1----:R-:W-:Y:S01]  /*3670*/  IMAD.U32 R4, RZ, RZ, UR26 ;  /* 0x0000001aff047e24 */ /* 0x002fe2000f8e00ff */
[----:B------:R-:W-:Y:S01]  /*3680*/  UIMAD UR10, UR31, UR26, URZ ;  /* 0x0000001a1f0a72a4 */ /* 0x000fe2000f8e023f */
[----:B------:R1:W-:Y:S01]  /*3690*/  @P1 STS [R0+0x9000], RZ ;  /* 0x009000ff00001388 */ /* 0x0003e20000000800 */
[----:B--2---:R-:W-:Y:S01]  /*36a0*/  VIADD R8, R248, 0x8 ;  /* 0x00000008f8087836 */ /* 0x004fe20000000000 */
[----:B------:R-:W-:Y:S01]  /*36b0*/  BSSY B0, `(.L_x_155) ;  /* 0x000003f000007945 */ /* 0x000fe20003800000 */
[----:B------:R-:W-:Y:S01]  /*36c0*/  IMAD.WIDE.U32 R4, R4, UR23, R250 ;  /* 0x0000001704047c25 */ /* 0x000fe2000f8e00fa */
[----:B------:R-:W-:Y:S01]  /*36d0*/  UIMAD UR10, UR23, UR27, UR10 ;  /* 0x0000001b170a72a4 */ /* 0x000fe2000f8e020a */
[----:B------:R1:W-:Y:S01]  /*36e0*/  @P1 STS [R0+0x9004], RZ ;  /* 0x009004ff00001388 */ /* 0x0003e20000000800 */
[----:B----4-:R-:W-:-:S03]  /*36f0*/  IADD3 R6, P2, R4, UR28, RZ ;  /* 0x0000001c04067c10 */ /* 0x010fc6000ff5e0ff */
[----:B------:R1:W-:Y:S01]  /*3700*/  @P1 STS.64 [R0+0x9008], RZ ;  /* 0x009008ff00001388 */ /* 0x0003e20000000a00 */
[----:B------:R-:W-:Y:S01]  /*3710*/  IMAD.U32 R4, RZ, RZ, UR10 ;  /* 0x0000000aff047e24 */ /* 0x000fe2000f8e00ff */
[----:B------:R-:W-:Y:S02]  /*3720*/  ULDC.64 UR10, c[0x0][0x260] ;  /* 0x00009800000a7ab9 */ /* 0x000fe40000000a00 */
[----:B------:R1:W-:Y:S02]  /*3730*/  @P1 STS.128 [R0+0xb000], RZ ;  /* 0x00b000ff00001388 */ /* 0x0003e40000000c00 */
[----:B------:R-:W-:Y:S01]  /*3740*/  IADD3.X R7, R5, UR29, R4, P2, !PT ;  /* 0x0000001d05077c10 */ /* 0x000fe200097fe404 */
[----:B------:R-:W-:Y:S01]  /*3750*/  IMAD R4, R15, UR10, RZ ;  /* 0x0000000a0f047c24 */ /* 0x000fe2000f8e02ff */
[----:B------:R1:W-:Y:S01]  /*3760*/  @P1 STS.128 [R0+0xd000], RZ ;  /* 0x00d000ff00001388 */ /* 0x0003e20000000c00 */
[----:B------:R-:W-:Y:S02]  /*3770*/  ISETP.GE.AND P2, PT, R8, UR9, PT ;  /* 0x0000000908007c0c */ /* 0x000fe4000bf46270 */
[----:B------:R-:W-:Y:S01]  /*3780*/  IMAD R4, R14, UR11, R4 ;  /* 0x0000000b0e047c24 */ /* 0x000fe2000f8e0204 */
[----:B------:R-:W-:Y:S01]  /*3790*/  IADD3 R5, R248, 0x20, RZ ;  /* 0x00000020f8057810 */ /* 0x000fe20007ffe0ff */
[----:B------:R-:W-:Y:S01]  /*37a0*/  IMAD.WIDE.U32 R6, R14, UR10, R6 ;  /* 0x0000000a0e067c25 */ /* 0x000fe2000f8e0006 */
[----:B------:R-:W-:-:S02]  /*37b0*/  P2R R16, PR, RZ, 0x4 ;  /* 0x00000004ff107803 */ /* 0x000fc40000000000 */
[C---:B------:R-:W-:Y:S01]  /*37c0*/  ISETP.GE.AND P2, PT, R248.reuse, UR9, PT ;  /* 0x00000009f8007c0c */ /* 0x040fe2000bf46270 */
[----:B------:R-:W-:Y:S01]  /*37d0*/  VIADD R14, R248, 0x28 ;  /* 0x00000028f80e7836 */ /* 0x000fe20000000000 */
[----:B------:R-:W-:Y:S02]  /*37e0*/  ISETP.GE.AND P6, PT, R5, UR9, PT ;  /* 0x0000000905007c0c */ /* 0x000fe4000bfc6270 */
[----:B------:R-:W-:Y:S02]  /*37f0*/  P2R R15, PR, RZ, 0x4 ;  /* 0x00000004ff0f7803 */ /* 0x000fe40000000000 */
[----:B------:R-:W-:Y:S02]  /*3800*/  ISETP.GE.AND P5, PT, R14, UR9, PT ;  /* 0x000000090e007c0c */ /* 0x000fe4000bfa6270 */
[----:B------:R-:W-:Y:S01]  /*3810*/  IADD3 R13, R7, R4, RZ ;  /* 0x00000004070d7210 */ /* 0x000fe20007ffe0ff */
[----:B------:R-:W-:Y:S10]  /*3820*/  @P1 BRA `(.L_x_156) ;  /* 0x00000000009c1947 */ /* 0x000ff40003800000 */
        /* <DEDUP_REMOVED lines=9> */
[----:B------:R-:W5:Y:S01]  /*38c0*/  @!P3 LDC.64 R10, c[0x0][0x218] ;  /* 0x00008600ff0abb82 */ /* 0x000f620000000a00 */
[----:B------:R-:W-:Y:S01]  /*38d0*/  IMAD.IADD R12, R5, 0x1, R12 ;  /* 0x00000001050c7824 */ /* 0x000fe200078e020c */
[----:B------:R1:W-:Y:S04]  /*38e0*/  @P3 STS [R0+0x9000], RZ ;  /* 0x009000ff00003388 */ /* 0x0003e80000000800 */
[----:B------:R1:W-:Y:S04]  /*38f0*/  @P3 STS [R0+0x9004], RZ ;  /* 0x009004ff00003388 */ /* 0x0003e80000000800 */
[----:B------:R1:W-:Y:S01]  /*3900*/  @P3 STS.64 [R0+0x9008], RZ ;  /* 0x009008ff00003388 */ /* 0x0003e20000000a00 */
[----:B-----5:R-:W-:-:S04]  /*3910*/  @!P3 LEA R10, P1, R4, R10, 0x1 ;  /* 0x0000000a040ab211 */ /* 0x020fc800078208ff */
        /* <DEDUP_REMOVED lines=24> */
.L_x_156:
[----:B------:R-:W-:Y:S05]  /*3aa0*/  BSYNC B0 ;  /* 0x0000000000007941 */ /* 0x000fea0003800000 */
.L_x_155:
[----:B------:R4:W-:Y:S01]  /*3ab0*/  @P4 STS.128 [R0+0xa000], RZ ;  /* 0x00a000ff00004388 */ /* 0x0009e20000000c00 */
[----:B------:R-:W-:Y:S03]  /*3ac0*/  BSSY B0, `(.L_x_157) ;  /* 0x000002a000007945 */ /* 0x000fe60003800000 */
[----:B------:R4:W-:Y:S04]  /*3ad0*/  @P4 STS.128 [R0+0xc000], RZ ;  /* 0x00c000ff00004388 */ /* 0x0009e80000000c00 */
[----:B------:R4:W-:Y:S01]  /*3ae0*/  @P4 STS.128 [R0+0xe000], RZ ;  /* 0x00e000ff00004388 */ /* 0x0009e20000000c00 */
[----:B------:R-:W-:Y:S05]  /*3af0*/  @P4 BRA `(.L_x_158) ;  /* 0x0000000000984947 */ /* 0x000fea0003800000 */
[----:B-12---:R-:W2:Y:S01]  /*3b00*/  LDL R8, [R1+0x8] ;  /* 0x0000080001087983 */ /* 0x006ea20000100800 */
[----:B------:R-:W-:-:S03]  /*3b10*/  ULDC UR9, c[0x0][0x2d0] ;  /* 0x0000b40000097ab9 */ /* 0x000fc60000000800 */
[----:B------:R-:W5:Y:S01]  /*3b20*/  LDL R12, [R1+0xc] ;  /* 0x00000c00010c7983 */ /* 0x000f620000100800 */
[----:B------:R-:W-:Y:S01]  /*3b30*/  ISETP.GE.AND P4, PT, R250, UR9, PT ;  /* 0x00000009fa007c0c */ /* 0x000fe2000bf86270 */
[----:B------:R-:W-:Y:S01]  /*3b40*/  IMAD.MOV.U32 R5, RZ, RZ, R13 ;  /* 0x000000ffff057224 */ /* 0x000fe200078e000d */
[----:B------:R-:W-:-:S05]  /*3b50*/  IADD3 R2, P1, R2, 0x40, RZ ;  /* 0x0000004002027810 */ /* 0x000fca0007f3e0ff */
[----:B------:R-:W-:-:S04]  /*3b60*/  IMAD.X R4, RZ, RZ, R19, P1 ;  /* 0x000000ffff047224 */ /* 0x000fc800008e0613 */
[----:B------:R-:W-:Y:S02]  /*3b70*/  IMAD R7, R4, UR26, RZ ;  /* 0x0000001a04077c24 */ /* 0x000fe4000f8e02ff */
[----:B------:R-:W1:Y:S01]  /*3b80*/  @!P4 LDC.64 R10, c[0x0][0x218] ;  /* 0x00008600ff0acb82 */ /* 0x000e620000000a00 */
[----:B------:R-:W-:Y:S01]  /*3b90*/  IMAD.MOV.U32 R4, RZ, RZ, R6 ;  /* 0x000000ffff047224 */ /* 0x000fe200078e0006 */
[----:B------:R1:W-:Y:S03]  /*3ba0*/  @P4 STS.128 [R0+0xa000], RZ ;  /* 0x00a000ff00004388 */ /* 0x0003e60000000c00 */
[----:B------:R-:W-:-:S04]  /*3bb0*/  IMAD.WIDE.U32 R4, R2, UR26, R4 ;  /* 0x0000001a02047c25 */ /* 0x000fc8000f8e0004 */
        /* <DEDUP_REMOVED lines=8> */
[----:B--2---:R-:W-:Y:S02]  /*3c40*/  ISETP.GE.AND P3, PT, R8, UR9, PT ;  /* 0x0000000908007c0c */ /* 0x004fe4000bf66270 */
[----:B-----5:R-:W-:-:S11]  /*3c50*/  ISETP.GE.AND P2, PT, R12, UR9, PT ;  /* 0x000000090c007c0c */ /* 0x020fd6000bf46270 */
[----:B------:R-:W2:Y:S01]  /*3c60*/  @!P3 LDC.64 R8, c[0x0][0x218] ;  /* 0x00008600ff08bb82 */ /* 0x000ea20000000a00 */
[----:B------:R1:W-:Y:S07]  /*3c70*/  @P3 STS.128 [R0+0xc000], RZ ;  /* 0x00c000ff00003388 */ /* 0x0003ee0000000c00 */
[----:B------:R-:W5:Y:S01]  /*3c80*/  @!P2 LDC.64 R6, c[0x0][0x218] ;  /* 0x00008600ff06ab82 */ /* 0x000f620000000a00 */
[----:B--2---:R-:W-:-:S04]  /*3c90*/  @!P3 LEA R8, P1, R4, R8, 0x1 ;  /* 0x000000080408b211 */ /* 0x004fc800078208ff */
[C---:B------:R-:W-:Y:S02]  /*3ca0*/  @!P3 LEA.HI.X R9, R4.reuse, R9, R2, 0x1, P1 ;  /* 0x000000090409b211 */ /* 0x040fe400008f0c02 */
[----:B-----5:R-:W-:-:S03]  /*3cb0*/  @!P2 LEA R6, P1, R4, R6, 0x1 ;  /* 0x000000060406a211 */ /* 0x020fc600078208ff */
[----:B------:R-:W-:Y:S01]  /*3cc0*/  @!PT LDS RZ, [RZ] ;  /* 0x00000000fffff984 */ /* 0x000fe20000000800 */
[----:B------:R-:W-:Y:S01]  /*3cd0*/  @!PT LDS RZ, [RZ] ;  /* 0x00000000fffff984 */ /* 0x000fe20000000800 */
[----:B------:R-:W-:Y:S01]  /*3ce0*/  @!PT LDS RZ, [RZ] ;  /* 0x00000000fffff984 */ /* 0x000fe20000000800 */
[----:B------:R1:W-:Y:S01]  /*3cf0*/  @!P3 LDGSTS.E.BYPASS.LTC128B.128 [R0+0xc000], desc[UR6][R8.64+0x40] ;  /* 0x0c0000400800bfae */ /* 0x0003e2000b901d46 */
[----:B------:R-:W-:-:S03]  /*3d00*/  @!P2 LEA.HI.X R7, R4, R7, R2, 0x1, P1 ;  /* 0x000000070407a211 */ /* 0x000fc600008f0c02 */
[----:B------:R1:W-:Y:S04]  /*3d10*/  @P2 STS.128 [R0+0xe000], RZ ;  /* 0x00e000ff00002388 */ /* 0x0003e80000000c00 */
[----:B------:R-:W-:Y:S01]  /*3d20*/  @!PT LDS RZ, [RZ] ;  /* 0x00000000fffff984 */ /* 0x000fe20000000800 */
[----:B------:R-:W-:Y:S01]  /*3d30*/  @!PT LDS RZ, [RZ] ;  /* 0x00000000fffff984 */ /* 0x000fe20000000800 */
[----:B------:R-:W-:Y:S01]  /*3d40*/  @!PT LDS RZ, [RZ] ;  /* 0x00000000fffff984 */ /* 0x000fe20000000800 */
[----:B------:R1:W-:Y:S02]  /*3d50*/  @!P2 LDGSTS.E.BYPASS.LTC128B.128 [R0+0xe000], desc[UR6][R6.64+0x80] ;  /* 0x0e0000800600afae */ /* 0x0003e4000b901d46 */
.L_x_158:
[----:B------:R-:W-:Y:S05]  /*3d60*/  BSYNC B0 ;  /* 0x0000000000007941 */ /* 0x000fea0003800000 */
.L_x_157:
[----:B------:R-:W0:Y:S01]  /*3d70*/  LDGDEPBAR ;  /* 0x00000000000079af */ /* 0x000e220000000000 */
[----:B------:R-:W-:Y:S01]  /*3d80*/  ISETP.NE.AND P2, PT, R15, RZ, PT ;  /* 0x000000ff0f00720c */ /* 0x000fe20003f45270 */
[----:B------:R-:W-:Y:S01]  /*3d90*/  IMAD.MOV.U32 R4, RZ, RZ, 0x4 ;  /* 0x00000004ff047424 */ /* 0x000fe200078e00ff */
[----:B------:R-:W-:Y:S01]  /*3da0*/  ISETP.NE.AND P1, PT, R16, RZ, PT ;  /* 0x000000ff1000720c */ /* 0x000fe20003f25270 */
[----:B-1----:R-:W-:Y:S01]  /*3db0*/  IMAD.MOV.U32 R6, RZ, RZ, 0x4 ;  /* 0x00000004ff067424 */ /* 0x002fe200078e00ff */
[----:B--2---:R-:W1:Y:S01]  /*3dc0*/  LDC.64 R8, c[0x0][0x3b8] ;  /* 0x0000ee00ff087b82 */ /* 0x004e620000000a00 */
[----:B------:R-:W-:Y:S02]  /*3dd0*/  IMAD.MOV.U32 R252, RZ, RZ, 0x7f800000 ;  /* 0x7f800000fffc7424 */ /* 0x000fe400078e00ff */
[----:B------:R-:W-:Y:S02]  /*3de0*/  IMAD.MOV.U32 R2, RZ, RZ, 0x7f800000 ;  /* 0x7f800000ff027424 */ /* 0x000fe400078e00ff */
[----:B---34-:R-:W-:-:S02]  /*3df0*/  IMAD.MOV.U32 R0, RZ, RZ, 0x7f800000 ;  /* 0x7f800000ff007424 */ /* 0x018fc400078e00ff */
[----:B------:R-:W-:Y:S01]  /*3e00*/  IMAD.MOV.U32 R249, RZ, RZ, 0x7f800000 ;  /* 0x7f800000fff97424 */ /* 0x000fe200078e00ff */
[----:B------:R-:W2:Y:S01]  /*3e10*/  S2R R10, SR_TID.X ;  /* 0x00000000000a7919 */ /* 0x000ea20000002100 */
[----:B------:R-:W-:Y:S01]  /*3e20*/  IMAD.WIDE R4, R248, R4, UR16 ;  /* 0x00000010f8047e25 */ /* 0x000fe2000f8e0204 */
[----:B------:R-:W-:Y:S01]  /*3e30*/  ULDC UR9, c[0x0][0x270] ;  /* 0x00009c0000097ab9 */ /* 0x000fe20000000800 */
[----:B------:R-:W-:Y:S01]  /*3e40*/  ULDC UR43, c[0x0][0x2d0] ;  /* 0x0000b400002b7ab9 */ /* 0x000fe20000000800 */
[----:B------:R-:W3:Y:S01]  /*3e50*/  S2R R11, SR_TID.X ;  /* 0x00000000000b7919 */ /* 0x000ee20000002100 */
[----:B------:R-:W-:Y:S01]  /*3e60*/  @!P5 IMAD.WIDE R6, R14, R6, UR16 ;  /* 0x000000100e06de25 */ /* 0x000fe2000f8e0206 */
[----:B------:R-:W-:Y:S01]  /*3e70*/  LEA R208, R230, UR4, 0x1 ;  /* 0x00000004e6d07c11 */ /* 0x000fe2000f8e08ff */
[----:B------:R-:W-:Y:S01]  /*3e80*/  USHF.L.U32 UR24, UR38, 0x4, URZ ;  /* 0x0000000426187899 */ /* 0x000fe2000800063f */
[----:B------:R-:W4:Y:S01]  /*3e90*/  @!P2 LDG.E R2, desc[UR6][R4.64] ;  /* 0x000000060402a981 */ /* 0x000f22000c1e1900 */
[----:B------:R-:W-:Y:S01]  /*3ea0*/  USHF.L.U32 UR23, UR38, 0x3, URZ ;  /* 0x0000000326177899 */ /* 0x000fe2000800063f */
[----:B------:R-:W-:-:S04]  /*3eb0*/  DEPBAR.LE SB0, 0x1 ;  /* 0x000080400000791a */ /* 0x000fc80000000000 */
[----:B------:R-:W4:Y:S01]  /*3ec0*/  @!P1 LDG.E R0, desc[UR6][R4.64+0x20] ;  /* 0x0000200604009981 */ /* 0x000f22000c1e1900 */
[----:B------:R-:W-:Y:S01]  /*3ed0*/  IMAD.MOV.U32 R247, RZ, RZ, R236 ;  /* 0x000000fffff77224 */ /* 0x000fe200078e00ec */
[----:B------:R-:W-:Y:S01]  /*3ee0*/  CS2R R126, SRZ ;  /* 0x00000000007e7805 */ /* 0x000fe2000001ff00 */
[----:B------:R-:W-:Y:S01]  /*3ef0*/  IMAD.SHL.U32 R222, R231, 0x2, RZ ;  /* 0x00000002e7de7824 */ /* 0x000fe200078e00ff */
[----:B------:R4:W5:Y:S01]  /*3f00*/  @!P6 LDG.E R249, desc[UR6][R4.64+0x80] ;  /* 0x0000800604f9e981 */ /* 0x000962000c1e1900 */
[----:B------:R-:W-:Y:S02]  /*3f10*/  CS2R R124, SRZ ;  /* 0x00000000007c7805 */ /* 0x000fe4000001ff00 */
[----:B------:R-:W-:Y:S02]  /*3f20*/  CS2R R130, SRZ ;  /* 0x0000000000827805 */ /* 0x000fe4000001ff00 */
[----:B------:R-:W-:Y:S01]  /*3f30*/  CS2R R128, SRZ ;  /* 0x0000000000807805 */ /* 0x000fe2000001ff00 */
[----:B------:R1:W5:Y:S01]  /*3f40*/  @!P5 LDG.E R252, desc[UR6][R6.64] ;  /* 0x0000000606fcd981 */ /* 0x000362000c1e1900 */
        /* <DEDUP_REMOVED lines=27> */
[----:B-1----:R-:W4:Y:S01]  /*4100*/  LDG.E.64 R4, desc[UR6][R8.64+0x8] ;  /* 0x0000080608047981 */ /* 0x002f22000c1e1b00 */
[----:B------:R-:W-:Y:S02]  /*4110*/  CS2R R70, SRZ ;  /* 0x0000000000467805 */ /* 0x000fe4000001ff00 */
[----:B------:R-:W-:Y:S02]  /*4120*/  CS2R R68, SRZ ;  /* 0x0000000000447805 */ /* 0x000fe4000001ff00 */
[----:B------:R-:W-:Y:S01]  /*4130*/  CS2R R62, SRZ ;  /* 0x00000000003e7805 */ /* 0x000fe2000001ff00 */
[----:B------:R-:W4:Y:S01]  /*4140*/  LDG.E.64 R6, desc[UR6][R8.64] ;  /* 0x0000000608067981 */ /* 0x000f22000c1e1b00 */
[----:B------:R-:W-:Y:S01]  /*4150*/  UIMAD UR9, UR47, UR9, UR58 ;  /* 0x000000092f0972a4 */ /* 0x000fe2000f8e023a */
[----:B--2---:R-:W-:Y:S01]  /*4160*/  SHF.R.S32.HI R10, RZ, 0x1f, R10 ;  /* 0x0000001fff0a7819 */ /* 0x004fe2000001140a */
[----:B------:R-:W-:Y:S01]  /*4170*/  UIADD3 UR34, UR24, 0x20, URZ ;  /* 0x0000002018227890 */ /* 0x000fe2000fffe03f */
[----:B------:R-:W1:Y:S01]  /*4180*/  LDSM.16.M88.4 R172, [R208+0xf000] ;  /* 0x00f00000d0ac783b */ /* 0x000e620000000200 */
[----:B------:R-:W-:Y:S01]  /*4190*/  USHF.L.U32 UR9, UR9, 0x5, URZ ;  /* 0x0000000509097899 */ /* 0x000fe2000800063f */
[----:B---3--:R-:W-:Y:S01]  /*41a0*/  LEA.HI R10, R10, R11, RZ, 0x6 ;  /* 0x0000000b0a0a7211 */ /* 0x008fe200078f30ff */
[----:B------:R-:W-:Y:S01]  /*41b0*/  UIADD3 UR29, UR24, 0x40, URZ ;  /* 0x00000040181d7890 */ /* 0x000fe2000fffe03f */
[----:B------:R-:W2:Y:S01]  /*41c0*/  LDSM.16.M88.4 R176, [R208+0xf400] ;  /* 0x00f40000d0b0783b */ /* 0x000ea20000000200 */
[----:B------:R-:W-:Y:S01]  /*41d0*/  USHF.R.S32.HI UR11, URZ, 0x1f, UR9 ;  /* 0x0000001f3f0b7899 */ /* 0x000fe20008011409 */
[----:B------:R-:W-:Y:S01]  /*41e0*/  SHF.R.S32.HI R10, RZ, 0x6, R10 ;  /* 0x00000006ff0a7819 */ /* 0x000fe2000001140a */
[----:B------:R-:W-:Y:S01]  /*41f0*/  UIADD3 UR33, UR23, UR34, URZ ;  /* 0x0000002217217290 */ /* 0x000fe2000fffe03f */
[----:B------:R-:W3:Y:S01]  /*4200*/  LDSM.16.M88.4 R188, [R208+0x11000] ;  /* 0x01100000d0bc783b */ /* 0x000ee20000000200 */
[----:B------:R-:W-:Y:S01]  /*4210*/  UIADD3 UR28, UR23, UR29, URZ ;  /* 0x0000001d171c7290 */ /* 0x000fe2000fffe03f */
[----:B------:R-:W-:Y:S01]  /*4220*/  CS2R R60, SRZ ;  /* 0x00000000003c7805 */ /* 0x000fe2000001ff00 */
[----:B------:R-:W-:Y:S01]  /*4230*/  UIADD3 UR32, UR23, UR33, URZ ;  /* 0x0000002117207290 */ /* 0x000fe2000fffe03f */
[----:B------:R-:W1:Y:S01]  /*4240*/  LDSM.16.M88.4 R192, [R208+0x11400] ;  /* 0x01140000d0c0783b */ /* 0x000e620000000200 */
        /* <DEDUP_REMOVED lines=9> */
[----:B------:R-:W-:-:S02]  /*42e0*/  CS2R R58, SRZ ;  /* 0x00000000003a7805 */ /* 0x000fc4000001ff00 */
[----:B------:R-:W-:Y:S01]  /*42f0*/  CS2R R56, SRZ ;  /* 0x0000000000387805 */ /* 0x000fe2000001ff00 */
[----:B------:R-:W1:Y:S01]  /*4300*/  LDSM.16.M88.4 R180, [R223] ;  /* 0x00000000dfb4783b */ /* 0x000e620000000200 */
        /* <DEDUP_REMOVED lines=12> */
[----:B------:R-:W-:Y:S01]  /*43d0*/  CS2R R36, SRZ ;  /* 0x0000000000247805 */ /* 0x000fe2000001ff00 */
[----:B------:R-:W-:Y:S02]  /*43e0*/  UIMAD UR42, UR38, 0x18, URZ ;  /* 0x00000018262a78a4 */ /* 0x000fe4000f8e023f */
[----:B------:R-:W1:Y:S01]  /*43f0*/  LDSM.16.M88.4 R212, [R223+0x4000] ;  /* 0x00400000dfd4783b */ /* 0x000e620000000200 */
[----:B------:R-:W-:-:S02]  /*4400*/  USHF.L.U32 UR41, UR38, 0x5, URZ ;  /* 0x0000000526297899 */ /* 0x000fc4000800063f */
[----:B------:R-:W-:Y:S01]  /*4410*/  UIMAD UR40, UR38, 0x28, URZ ;  /* 0x00000028262878a4 */ /* 0x000fe2000f8e023f */
[----:B------:R-:W1:Y:S01]  /*4420*/  LDSM.16.M88.4 R216, [R223+0x4400] ;  /* 0x00440000dfd8783b */ /* 0x000e620000000200 */
[----:B------:R-:W-:Y:S02]  /*4430*/  UIMAD UR39, UR38, 0x30, URZ ;  /* 0x00000030262778a4 */ /* 0x000fe4000f8e023f */
[----:B------:R-:W-:Y:S02]  /*4440*/  UIMAD UR38, UR38, 0x38, URZ ;  /* 0x00000038262678a4 */ /* 0x000fe4000f8e023f */
[----:B------:R-:W-:Y:S02]  /*4450*/  UIADD3 UR37, UR23, UR30, URZ ;  /* 0x0000001e17257290 */ /* 0x000fe4000fffe03f */
[----:B------:R-:W-:Y:S01]  /*4460*/  UIADD3 UR36, UR23, UR25, URZ ;  /* 0x0000001917247290 */ /* 0x000fe2000fffe03f */
[----:B------:R-:W-:Y:S01]  /*4470*/  ULDC.U8 UR15, c[0x0][0x388] ;  /* 0x0000e200000f7ab9 */ /* 0x000fe20000000000 */
[----:B------:R-:W-:Y:S01]  /*4480*/  ULDC UR14, c[0x0][0x2ec] ;  /* 0x0000bb00000e7ab9 */ /* 0x000fe20000000800 */
[----:B----4-:R4:W-:Y:S04]  /*4490*/  STL [R1+0x4], R0 ;  /* 0x0000040001007387 */ /* 0x0109e80000100800 */
[----:B------:R2:W-:Y:S01]  /*44a0*/  STL [R1], R2 ;  /* 0x0000000201007387 */ /* 0x0005e20000100800 */
[----:B----4-:R-:W-:Y:S01]  /*44b0*/  SHF.R.S32.HI R0, RZ, 0x1f, R18 ;  /* 0x0000001fff007819 */ /* 0x010fe20000011412 */
[----:B--2---:R-:W-:-:S05]  /*44c0*/  VIADD R2, R231, 0x1800 ;  /* 0x00001800e7027836 */ /* 0x004fca0000000000 */
[----:B------:R-:W-:Y:S02]  /*44d0*/  SEL R2, R2, R231, !P0 ;  /* 0x000000e702027207 */ /* 0x000fe40004000000 */
[----:B------:R-:W-:Y:S01]  /*44e0*/  IADD3 R18, P2, P1, R4, UR9, R18 ;  /* 0x0000000904127c10 */ /* 0x000fe2000f95e012 */
[----:B------:R-:W-:Y:S01]  /*44f0*/  IMAD.SHL.U32 R4, R10, 0x20, RZ ;  /* 0x000000200a047824 */ /* 0x000fe200078e00ff */
[----:B------:R-:W-:Y:S02]  /*4500*/  LEA R221, R2, UR4, 0x1 ;  /* 0x0000000402dd7c11 */ /* 0x000fe4000f8e08ff */
[----:B------:R-:W-:Y:S01]  /*4510*/  IADD3.X R0, R5, UR11, R0, P2, P1 ;  /* 0x0000000b05007c10 */ /* 0x000fe200097e2400 */
[----:B------:R-:W-:Y:S01]  /*4520*/  IMAD R5, RZ, RZ, -UR19 ;  /* 0x80000013ff057e24 */ /* 0x000fe2000f8e02ff */
[----:B------:R-:W-:Y:S02]  /*4530*/  R2UR UR9, R7 ;  /* 0x00000000070972ca */ /* 0x000fe400000e0000 */
[----:B------:R-:W-:Y:S01]  /*4540*/  R2UR UR10, R6 ;  /* 0x00000000060a72ca */ /* 0x000fe200000e0000 */
[----:B------:R2:W-:Y:S04]  /*4550*/  STL [R1+0x28], R0 ;  /* 0x0000280001007387 */ /* 0x0005e80000100800 */
[----:B------:R-:W-:Y:S04]  /*4560*/  STL [R1+0x18], R5 ;  /* 0x0000180501007387 */ /* 0x000fe80000100800 */
[----:B------:R4:W-:Y:S01]  /*4570*/  STL [R1+0x34], R4 ;  /* 0x0000340401007387 */ /* 0x0009e20000100800 */
[----:B--2---:R-:W-:-:S05]  /*4580*/  VIADD R0, R229, 0x1800 ;  /* 0x00001800e5007836 */ /* 0x004fca0000000000 */
[----:B------:R-:W-:Y:S01]  /*4590*/  SEL R0, R0, R229, !P0 ;  /* 0x000000e500007207 */ /* 0x000fe20004000000 */
[----:B----4-:R-:W-:-:S03]  /*45a0*/  IMAD.WIDE.U32 R4, R18, -0x2daee0ad, RZ ;  /* 0xd2511f5312047825 */ /* 0x010fc600078e00ff */
[----:B------:R-:W-:Y:S02]  /*45b0*/  LEA R220, R0, UR4, 0x1 ;  /* 0x0000000400dc7c11 */ /* 0x000fe4000f8e08ff */
[----:B-1-3--:R2:W-:Y:S05]  /*45c0*/  STL.64 [R1+0x10], R4 ;  /* 0x0000100401007387 */ /* 0x00a5ea0000100a00 */
.L_x_161:
[----:B------:R-:W0:Y:S01]  /*45d0*/  LDGDEPBAR ;  /* 0x00000000000079af */ /* 0x000e220000000000 */
[----:B------:R-:W-:Y:S01]  /*45e0*/  LEA R0, R230, UR4, 0x1 ;  /* 0x00000004e6007c11 */ /* 0x000fe2000f8e08ff */
[----:B------:R-:W-:Y:S01]  /*45f0*/  IMAD.IADD R2, R228, 0x1, R221 ;  /* 0x00000001e4027824 */ /* 0x000fe200078e02dd */
[----:B------:R-:W-:Y:S05]  /*4600*/  UIADD3 UR12, UR10, -0x61c88647, URZ ;  /* 0x9e3779b90a0c7890 */ /* 0x000fea000fffe03f */
[----:B------:R-:W3:Y:S01]  /*4610*/  LDL R235, [R1+0x30] ;  /* 0x0000300001eb7983 */ /* 0x000ee20000100800 */
[----:B------:R-:W-:Y:S02]  /*4620*/  USHF.L.U32 UR11, UR18, 0x7, URZ ;  /* 0x00000007120b7899 */ /* 0x000fe4000800063f */
[----:B------:R-:W-:Y:S01]  /*4630*/  USHF.L.U32 UR13, UR5, 0x6, URZ ;  /* 0x00000006050d7899 */ /* 0x000fe2000800063f */
[----:B------:R-:W4:Y:S01]  /*4640*/  LDL.64 R232, [R1+0x10] ;  /* 0x0000100001e87983 */ /* 0x000f220000100a00 */
[----:B------:R-:W-:Y:S02]  /*4650*/  UIADD3 UR19, UR22, 0x80, UR11 ;  /* 0x0000008016137890 */ /* 0x000fe4000fffe00b */
[----:B------:R-:W-:Y:S02]  /*4660*/  UIADD3 UR11, UR11, 0x80, URZ ;  /* 0x000000800b0b7890 */ /* 0x000fe4000fffe03f */
[----:B------:R-:W-:Y:S01]  /*4670*/  UIADD3 UR19, UR19, -UR8, URZ ;  /* 0x8000000813137290 */ /* 0x000fe2000fffe03f */
[----:B------:R-:W3:Y:S01]  /*4680*/  LDL R234, [R1+0x28] ;  /* 0x0000280001ea7983 */ /* 0x000ee20000100800 */
[----:B------:R-:W-:Y:S02]  /*4690*/  UISETP.GT.AND UP3, UPT, UR5, UR35, UPT ;  /* 0x000000230500728c */ /* 0x000fe4000bf64270 */
[----:B------:R-:W-:Y:S04]  /*46a0*/  UISETP.GE.AND UP0, UPT, UR13, UR19, UPT ;  /* 0x000000130d00728c */ /* 0x000fe8000bf06270 */
[----:B------:R-:W-:Y:S02]  /*46b0*/  UISETP.LT.AND UP0, UPT, UR11, UR8, UP0 ;  /* 0x000000080b00728c */ /* 0x000fe40008701270 */
[----:B------:R-:W-:Y:S04]  /*46c0*/  UIADD3 UR11, UR10, 0x3c6ef372, URZ ;  /* 0x3c6ef3720a0b7890 */ /* 0x000fe8000fffe03f */
        /* <DEDUP_REMOVED lines=8> */
[----:B------:R-:W1:Y:S01]  /*4750*/  LDSM.16.M88.4 R140, [R223+-0x6000] ;  /* 0xffa00000df8c783b */ /* 0x000e620000000200 */
[-C--:B--2---:R-:W-:Y:S07]  /*4760*/  HMMA.16816.F32 R4, R32, R16.reuse, RZ ;  /* 0x000000102004723c */ /* 0x084fee00000018ff */
[----:B------:R-:W2:Y:S01]  /*4770*/  LDSM.16.M88.4 R144, [R2+0x800] ;  /* 0x000800000290783b */ /* 0x000ea20000000200 */
[C---:B-1----:R-:W-:Y:S07]  /*4780*/  HMMA.16816.F32 R8, R28.reuse, R16, RZ ;  /* 0x000000101c08723c */ /* 0x042fee00000018ff */
[----:B------:R-:W1:Y:S01]  /*4790*/  LDSM.16.M88.4 R148, [R223+-0x5c00] ;  /* 0xffa40000df94783b */ /* 0x000e620000000200 */
        /* <DEDUP_REMOVED lines=16> */
[----:B------:R-:W2:Y:S05]  /*48a0*/  LDSM.16.M88.4 R140, [R223+-0x4000] ;  /* 0xffc00000df8c783b */ /* 0x000eaa0000000200 */
[-C--:B-1----:R-:W-:Y:S06]  /*48b0*/  HMMA.16816.F32 R20, R136, R148.reuse, R20 ;  /* 0x000000948814723c */ /* 0x082fec0000001814 */
[C---:B------:R-:W-:Y:S06]  /*48c0*/  HMMA.16816.F32 R24, R144.reuse, R148, R24 ;  /* 0x000000949018723c */ /* 0x040fec0000001818 */
[-C--:B------:R-:W-:Y:S01]  /*48d0*/  HMMA.16816.F32 R28, R144, R150.reuse, R28 ;  /* 0x00000096901c723c */ /* 0x080fe2000000181c */
[----:B------:R-:W1:Y:S05]  /*48e0*/  LDSM.16.M88.4 R144, [R223+-0x3c00] ;  /* 0xffc40000df90783b */ /* 0x000e6a0000000200 */
        /* <DEDUP_REMOVED lines=9> */
[C---:B------:R-:W-:Y:S01]  /*4980*/  HMMA.16816.F32 R24, R160.reuse, R164, R24 ;  /* 0x000000a4a018723c */ /* 0x040fe20000001818 */
[----:B------:R-:W4:Y:S01]  /*4990*/  LDL R165, [R1+0x2c] ;  /* 0x00002c0001a57983 */ /* 0x000f220000100800 */
[----:B------:R-:W4:Y:S04]  /*49a0*/  @!P0 S2R R164, SR_TID.X ;  /* 0x0000000000a48919 */ /* 0x000f280000002100 */
[-C--:B------:R-:W-:Y:S06]  /*49b0*/  HMMA.16816.F32 R28, R160, R166.reuse, R28 ;  /* 0x000000a6a01c723c */ /* 0x080fec000000181c */
[----:B------:R-:W-:Y:S06]  /*49c0*/  HMMA.16816.F32 R32, R152, R166, R32 ;  /* 0x000000a69820723c */ /* 0x000fec0000001820 */
[-C--:B--2---:R-:W-:Y:S01]  /*49d0*/  HMMA.16816.F32 R4, R132, R140.reuse, R4 ;  /* 0x0000008c8404723c */ /* 0x084fe20000001804 */
[----:B------:R-:W-:Y:S04]  /*49e0*/  IMAD.U32 R152, RZ, RZ, UR22 ;  /* 0x00000016ff987e24 */ /* 0x000fe8000f8e00ff */
[----:B------:R-:W-:Y:S01]  /*49f0*/  IMAD.U32 R153, RZ, RZ, UR13 ;  /* 0x0000000dff997e24 */ /* 0x000fe2000f8e00ff */
[----:B------:R-:W-:Y:S01]  /*4a00*/  @!P0 IADD3 R152, -R152, 0x1, R248 ;  /* 0x0000000198988810 */ /* 0x000fe20007ffe1f8 */
[C---:B------:R-:W-:Y:S06]  /*4a10*/  HMMA.16816.F32 R8, R168.reuse, R140, R8 ;  /* 0x0000008ca808723c */ /* 0x040fec0000001808 */
[-C--:B------:R-:W-:Y:S01]  /*4a20*/  HMMA.16816.F32 R12, R168, R142.reuse, R12 ;  /* 0x0000008ea80c723c */ /* 0x080fe2000000180c */
[----:B------:R-:W-:Y:S04]  /*4a30*/  IMAD.U32 R141, RZ, RZ, UR18 ;  /* 0x00000012ff8d7e24 */ /* 0x000fe8000f8e00ff */
[----:B------:R-:W-:Y:S01]  /*4a40*/  IMAD.U32 R140, RZ, RZ, UR5 ;  /* 0x00000005ff8c7e24 */ /* 0x000fe2000f8e00ff */
[C---:B------:R-:W-:Y:S06]  /*4a50*/  HMMA.16816.F32 R16, R132.reuse, R142, R16 ;  /* 0x0000008e8410723c */ /* 0x040fec0000001810 */
[-C--:B-1----:R-:W-:Y:S06]  /*4a60*/  HMMA.16816.F32 R20, R132, R144.reuse, R20 ;  /* 0x000000908414723c */ /* 0x082fec0000001814 */
[C---:B------:R-:W-:Y:S06]  /*4a70*/  HMMA.16816.F32 R24, R168.reuse, R144, R24 ;  /* 0x00000090a818723c */ /* 0x040fec0000001818 */
[-C--:B------:R-:W-:Y:S01]  /*4a80*/  HMMA.16816.F32 R28, R168, R146.reuse, R28 ;  /* 0x00000092a81c723c */ /* 0x080fe2000000181c */
[----:B------:R-:W2:Y:S04]  /*4a90*/  LDL R171, [R1] ;  /* 0x0000000001ab7983 */ /* 0x000ea80000100800 */
[----:B------:R-:W2:Y:S01]  /*4aa0*/  LDL R170, [R1+0x4] ;  /* 0x0000040001aa7983 */ /* 0x000ea20000100800 */
[----:B------:R-:W-:Y:S03]  /*4ab0*/  HMMA.16816.F32 R32, R132, R146, R32 ;  /* 0x000000928420723c */ /* 0x000fe60000001820 */
[----:B------:R1:W1:Y:S03]  /*4ac0*/  LDSM.16.M88.4 R132, [R0+0xd400] ;  /* 0x00d400000084783b */ /* 0x0002660000000200 */
[-C--:B------:R-:W-:Y:S06]  /*4ad0*/  HMMA.16816.F32 R4, R136, R148.reuse, R4 ;  /* 0x000000948804723c */ /* 0x080fec0000001804 */
[C---:B------:R-:W-:Y:S06]  /*4ae0*/  HMMA.16816.F32 R8, R156.reuse, R148, R8 ;  /* 0x000000949c08723c */ /* 0x040fec0000001808 */
[-C--:B------:R-:W-:Y:S05]  /*4af0*/  HMMA.16816.F32 R12, R156, R150.reuse, R12 ;  /* 0x000000969c0c723c */ /* 0x080fea000000180c */
[----:B---3--:R-:W-:Y:S01]  /*4b00*/  LOP3.LUT R144, R234, UR10, RZ, 0x3c, !PT ;  /* 0x0000000aea907c12 */ /* 0x008fe2000f8e3cff */
[C---:B------:R-:W-:Y:S05]  /*4b10*/  HMMA.16816.F32 R16, R136.reuse, R150, R16 ;  /* 0x000000968810723c */ /* 0x040fea0000001810 */
[----:B-1----:R-:W-:Y:S06]  /*4b20*/  IMAD R0, R140, 0x4, R235 ;  /* 0x000000048c007824 */ /* 0x002fec00078e02eb */
[C---:B------:R-:W-:Y:S02]  /*4b30*/  VIADD R140, R0.reuse, 0x2 ;  /* 0x00000002008c7836 */ /* 0x040fe40000000000 */
[----:B------:R-:W-:Y:S05]  /*4b40*/  IMAD.WIDE.U32 R142, R0, -0x326172a9, RZ ;  /* 0xcd9e8d57008e7825 */ /* 0x000fea00078e00ff */
[-C--:B------:R-:W-:Y:S01]  /*4b50*/  LOP3.LUT R145, R143, R144.reuse, RZ, 0x3c, !PT ;  /* 0x000000908f917212 */ /* 0x080fe200078e3cff */
[-C--:B------:R-:W-:Y:S04]  /*4b60*/  HMMA.16816.F32 R20, R136, R132.reuse, R20 ;  /* 0x000000848814723c */ /* 0x080fe80000001814 */
[----:B------:R-:W-:Y:S02]  /*4b70*/  IMAD.WIDE.U32 R150, R145, -0x2daee0ad, RZ ;  /* 0xd2511f5391967825 */ /* 0x000fe400078e00ff */
[C---:B------:R-:W-:Y:S06]  /*4b80*/  HMMA.16816.F32 R24, R156.reuse, R132, R24 ;  /* 0x000000849c18723c */ /* 0x040fec0000001818 */
[-C--:B------:R-:W-:Y:S06]  /*4b90*/  HMMA.16816.F32 R28, R156, R134.reuse, R28 ;  /* 0x000000869c1c723c */ /* 0x080fec000000181c */
[----:B------:R-:W-:Y:S07]  /*4ba0*/  HMMA.16816.F32 R32, R136, R134, R32 ;  /* 0x000000868820723c */ /* 0x000fee0000001820 */
[----:B-----5:R-:W-:Y:S01]  /*4bb0*/  FMUL.FTZ R136, R249, 1.4426950216293334961 ;  /* 0x3fb8aa3bf9887820 */ /* 0x020fe20000410000 */
[----:B----4-:R-:W-:Y:S05]  /*4bc0*/  IMAD R141, R141, 0x4, R165 ;  /* 0x000000048d8d7824 */ /* 0x010fea00078e02a5 */
[----:B------:R-:W-:Y:S01]  /*4bd0*/  LOP3.LUT R141, R233, UR9, R141, 0x96, !PT ;  /* 0x00000009e98d7c12 */ /* 0x000fe2000f8e968d */
[----:B------:R-:W-:Y:S04]  /*4be0*/  IMAD.MOV.U32 R233, RZ, RZ, 0x20 ;  /* 0x00000020ffe97424 */ /* 0x000fe800078e00ff */
[----:B------:R-:W-:Y:S04]  /*4bf0*/  IMAD.WIDE.U32 R146, R141, -0x326172a9, RZ ;  /* 0xcd9e8d578d927825 */ /* 0x000fe800078e00ff */
[----:B------:R-:W-:Y:S01]  /*4c00*/  IMAD.WIDE.U32 R140, R140, -0x326172a9, RZ ;  /* 0xcd9e8d578c8c7825 */ /* 0x000fe200078e00ff */
[C---:B------:R-:W-:Y:S02]  /*4c10*/  LOP3.LUT R162, R147.reuse, UR12, R142, 0x96, !PT ;  /* 0x0000000c93a27c12 */ /* 0x040fe4000f8e968e */
[----:B------:R-:W-:Y:S01]  /*4c20*/  LOP3.LUT R165, R146, UR11, RZ, 0x3c, !PT ;  /* 0x0000000b92a57c12 */ /* 0x000fe2000f8e3cff */
[----:B------:R-:W-:Y:S01]  /*4c30*/  UIADD3 UR11, UR9, 0x76cf5d0a, URZ ;  /* 0x76cf5d0a090b7890 */ /* 0x000fe2000fffe03f */
[----:B------:R-:W-:Y:S01]  /*4c40*/  LOP3.LUT R154, R147, UR12, R140, 0x96, !PT ;  /* 0x0000000c939a7c12 */ /* 0x000fe2000f8e968c */
[----:B------:R-:W-:Y:S01]  /*4c50*/  UIADD3 UR12, UR9, -0x4498517b, URZ ;  /* 0xbb67ae85090c7890 */ /* 0x000fe2000fffe03f */
[----:B------:R-:W-:Y:S01]  /*4c60*/  LOP3.LUT R148, R141, R144, RZ, 0x3c, !PT ;  /* 0x000000908d947212 */ /* 0x000fe200078e3cff */
[----:B------:R-:W-:Y:S01]  /*4c70*/  IMAD.WIDE.U32 R162, R162, -0x2daee0ad, RZ ;  /* 0xd2511f53a2a27825 */ /* 0x000fe200078e00ff */
[----:B------:R-:W-:Y:S03]  /*4c80*/  LDSM.16.M88.4 R140, [R2+0x2000] ;  /* 0x00200000028c783b */ /* 0x000fe60000000200 */
[----:B------:R-:W-:Y:S01]  /*4c90*/  LOP3.LUT R0, R232, UR12, RZ, 0x3c, !PT ;  /* 0x0000000ce8007c12 */ /* 0x000fe2000f8e3cff */
[----:B------:R-:W-:Y:S01]  /*4ca0*/  IMAD.WIDE.U32 R148, R148, -0x2daee0ad, RZ ;  /* 0xd2511f5394947825 */ /* 0x000fe200078e00ff */
[----:B------:R-:W-:Y:S01]  /*4cb0*/  LOP3.LUT R168, R163, UR11, R150, 0x96, !PT ;  /* 0x0000000ba3a87c12 */ /* 0x000fe2000f8e9696 */
[----:B------:R-:W-:Y:S01]  /*4cc0*/  UIADD3 UR12, UR9, 0x32370b8f, URZ ;  /* 0x32370b8f090c7890 */ /* 0x000fe2000fffe03f */
[C---:B------:R-:W-:Y:S01]  /*4cd0*/  LOP3.LUT R160, R0.reuse, R151, RZ, 0x3c, !PT ;  /* 0x0000009700a07212 */ /* 0x040fe200078e3cff */
[----:B------:R-:W3:Y:S01]  /*4ce0*/  LDL R232, [R1+0x34] ;  /* 0x0000340001e87983 */ /* 0x000ee20000100800 */
[----:B------:R-:W-:Y:S01]  /*4cf0*/  LOP3.LUT R0, R0, R149, RZ, 0x3c, !PT ;  /* 0x0000009500007212 */ /* 0x000fe200078e3cff */
[----:B------:R-:W-:Y:S02]  /*4d00*/  IMAD.WIDE.U32 R154, R154, -0x2daee0ad, RZ ;  /* 0xd2511f539a9a7825 */ /* 0x000fe400078e00ff */
[----:B------:R-:W1:Y:S02]  /*4d10*/  LDSM.16.M88.4 R144, [R223+-0x2000] ;  /* 0xffe00000df90783b */ /* 0x000e640000000200 */
[----:B------:R-:W-:Y:S01]  /*4d20*/  IMAD.WIDE.U32 R160, R160, -0x326172a9, RZ ;  /* 0xcd9e8d57a0a07825 */ /* 0x000fe200078e00ff */
[----:B------:R-:W-:Y:S01]  /*4d30*/  LOP3.LUT R166, R155, UR11, R148, 0x96, !PT ;  /* 0x0000000b9ba67c12 */ /* 0x000fe2000f8e9694 */
[----:B------:R-:W-:Y:S01]  /*4d40*/  UIADD3 UR11, UR10, -0x255992d5, URZ ;  /* 0xdaa66d2b0a0b7890 */ /* 0x000fe2000fffe03f */
[----:B------:R-:W-:Y:S01]  /*4d50*/  @!P0 IADD3 R155, R153, UR8, R152 ;  /* 0x00000008999b8c10 */ /* 0x000fe2000fffe098 */
[----:B------:R-:W-:Y:S01]  /*4d60*/  IMAD.WIDE.U32 R168, R168, -0x326172a9, RZ ;  /* 0xcd9e8d57a8a87825 */ /* 0x000fe200078e00ff */
[----:B------:R-:W-:Y:S01]  /*4d70*/  LOP3.LUT R132, R165, R161, RZ, 0x3c, !PT ;  /* 0x000000a1a5847212 */ /* 0x000fe200078e3cff */
[----:B------:R4:W1:Y:S02]  /*4d80*/  LDSM.16.M88.4 R148, [R2+0x2800] ;  /* 0x002800000294783b */ /* 0x0008640000000200 */
[----:B------:R-:W-:Y:S01]  /*4d90*/  IMAD.WIDE.U32 R152, R0, -0x326172a9, RZ ;  /* 0xcd9e8d5700987825 */ /* 0x000fe200078e00ff */
[----:B------:R-:W-:Y:S03]  /*4da0*/  LOP3.LUT R160, R169, UR11, R160, 0x96, !PT ;  /* 0x0000000ba9a07c12 */ /* 0x000fe6000f8e96a0 */
[----:B------:R-:W-:Y:S01]  /*4db0*/  IMAD.WIDE.U32 R166, R166, -0x326172a9, RZ ;  /* 0xcd9e8d57a6a67825 */ /* 0x000fe200078e00ff */
[----:B------:R-:W-:Y:S03]  /*4dc0*/  LOP3.LUT R153, R165, R153, RZ, 0x3c, !PT ;  /* 0x00000099a5997212 */ /* 0x000fe600078e3cff */
[----:B------:R-:W-:Y:S01]  /*4dd0*/  IMAD.WIDE.U32 R132, R132, -0x2daee0ad, RZ ;  /* 0xd2511f5384847825 */ /* 0x000fe200078e00ff */
[----:B------:R-:W-:Y:S01]  /*4de0*/  LOP3.LUT R161, R167, UR11, R152, 0x96, !PT ;  /* 0x0000000ba7a17c12 */ /* 0x000fe2000f8e9698 */
[----:B------:R-:W-:Y:S01]  /*4df0*/  UIADD3 UR11, UR9, -0x126145ec, URZ ;  /* 0xed9eba14090b7890 */ /* 0x000fe2000fffe03f */
[----:B--2---:R-:W-:Y:S01]  /*4e00*/  FSETP.NEU.FTZ.AND P1, PT, R171, -INF , PT ;  /* 0xff800000ab00780b */ /* 0x004fe20003f3d000 */
[----:B------:R-:W-:Y:S01]  /*4e10*/  IMAD.WIDE.U32 R156, R160, -0x2daee0ad, RZ ;  /* 0xd2511f53a09c7825 */ /* 0x000fe200078e00ff */
[----:B------:R-:W-:Y:S02]  /*4e20*/  LOP3.LUT R162, R133, UR12, R162, 0x96, !PT ;  /* 0x0000000c85a27c12 */ /* 0x000fe4000f8e96a2 */
[----:B------:R-:W-:Y:S01]  /*4e30*/  FSETP.NEU.FTZ.AND P2, PT, R170, -INF , PT ;  /* 0xff800000aa00780b */ /* 0x000fe20003f5d000 */
[----:B------:R-:W-:Y:S01]  /*4e40*/  IMAD.WIDE.U32 R158, R161, -0x2daee0ad, RZ ;  /* 0xd2511f53a19e7825 */ /* 0x000fe200078e00ff */
[----:B------:R-:W-:Y:S02]  /*4e50*/  LOP3.LUT R161, R157, UR11, R132, 0x96, !PT ;  /* 0x0000000b9da17c12 */ /* 0x000fe4000f8e9684 */
[----:B------:R-:W2:Y:S01]  /*4e60*/  LDSM.16.M88.4 R132, [R223+-0x1c00] ;  /* 0xffe40000df84783b */ /* 0x000ea20000000200 */
[----:B------:R-:W-:Y:S01]  /*4e70*/  FMUL.FTZ R138, R171, 1.4426950216293334961 ;  /* 0x3fb8aa3bab8a7820 */ /* 0x000fe20000410000 */
[----:B----4-:R-:W-:Y:S02]  /*4e80*/  @!P0 IMAD.SHL.U32 R2, R164, 0x2, RZ ;  /* 0x00000002a4028824 */ /* 0x010fe400078e00ff */
[----:B------:R-:W-:Y:S01]  /*4e90*/  FMUL.FTZ R137, R170, 1.4426950216293334961 ;  /* 0x3fb8aa3baa897820 */ /* 0x000fe20000410000 */
[----:B------:R-:W-:Y:S01]  /*4ea0*/  IMAD.WIDE.U32 R152, R153, -0x2daee0ad, RZ ;  /* 0xd2511f5399987825 */ /* 0x000fe200078e00ff */
[----:B------:R-:W-:Y:S03]  /*4eb0*/  FSEL R138, R138, RZ, P1 ;  /* 0x000000ff8a8a7208 */ /* 0x000fe60000800000 */
[----:B------:R-:W-:Y:S01]  /*4ec0*/  IMAD.U32 R0, RZ, RZ, UR18 ;  /* 0x00000012ff007e24 */ /* 0x000fe2000f8e00ff */
[----:B------:R-:W-:Y:S01]  /*4ed0*/  LOP3.LUT R160, R153, UR12, R154, 0x96, !PT ;  /* 0x0000000c99a07c12 */ /* 0x000fe2000f8e969a */
[----:B------:R-:W-:Y:S01]  /*4ee0*/  UIADD3 UR12, UR10, 0x78dde6e4, URZ ;  /* 0x78dde6e40a0c7890 */ /* 0x000fe2000fffe03f */
[----:B------:R-:W-:Y:S01]  /*4ef0*/  FSETP.NEU.FTZ.AND P1, PT, R249, -INF , PT ;  /* 0xff800000f900780b */ /* 0x000fe20003f3d000 */
[-C--:B-1----:R-:W-:Y:S05]  /*4f00*/  HMMA.16816.F32 R4, R140, R144.reuse, R4 ;  /* 0x000000908c04723c */ /* 0x082fea0000001804 */
[----:B------:R-:W-:Y:S02]  /*4f10*/  @!P0 VIMNMX R154, R155, UR8, PT ;  /* 0x000000089b9a8c48 */ /* 0x000fe4000bfe0100 */
[----:B------:R-:W-:Y:S01]  /*4f20*/  FSEL R136, R136, RZ, P1 ;  /* 0x000000ff88887208 */ /* 0x000fe20000800000 */
[C---:B------:R-:W-:Y:S04]  /*4f30*/  HMMA.16816.F32 R8, R148.reuse, R144, R8 ;  /* 0x000000909408723c */ /* 0x040fe80000001808 */
[----:B------:R-:W-:Y:S01]  /*4f40*/  LOP3.LUT R157, R159, UR11, R152, 0x96, !PT ;  /* 0x0000000b9f9d7c12 */ /* 0x000fe2000f8e9698 */
[----:B------:R-:W-:Y:S01]  /*4f50*/  UIADD3 UR11, UR10, 0x1715609d, URZ ;  /* 0x1715609d0a0b7890 */ /* 0x000fe2000fffe03f */
[----:B------:R-:W-:Y:S01]  /*4f60*/  @!P0 VIADDMNMX R152, R155, R233, UR8, PT ;  /* 0x000000089b988e46 */ /* 0x000fe2000b8001e9 */
[-C--:B------:R-:W-:Y:S04]  /*4f70*/  HMMA.16816.F32 R12, R148, R146.reuse, R12 ;  /* 0x00000092940c723c */ /* 0x080fe8000000180c */
[----:B------:R-:W-:Y:S02]  /*4f80*/  FSEL R137, R137, RZ, P2 ;  /* 0x000000ff89897208 */ /* 0x000fe40001000000 */
[----:B------:R-:W-:Y:S01]  /*4f90*/  FSETP.NEU.FTZ.AND P2, PT, R252, -INF , PT ;  /* 0xff800000fc00780b */ /* 0x000fe20003f5d000 */
[C---:B------:R-:W-:Y:S06]  /*4fa0*/  HMMA.16816.F32 R16, R140.reuse, R146, R16 ;  /* 0x000000928c10723c */ /* 0x040fec0000001810 */
[-C--:B--2---:R-:W-:Y:S06]  /*4fb0*/  HMMA.16816.F32 R20, R140, R132.reuse, R20 ;  /* 0x000000848c14723c */ /* 0x084fec0000001814 */
[C---:B------:R-:W-:Y:S06]  /*4fc0*/  HMMA.16816.F32 R24, R148.reuse, R132, R24 ;  /* 0x000000849418723c */ /* 0x040fec0000001818 */
[-C--:B------:R-:W-:Y:S05]  /*4fd0*/  HMMA.16816.F32 R28, R148, R134.reuse, R28 ;  /* 0x00000086941c723c */ /* 0x080fea000000181c */
[----:B------:R-:W-:Y:S01]  /*4fe0*/  IMAD.WIDE.U32 R132, R161, -0x326172a9, RZ ;  /* 0xcd9e8d57a1847825 */ /* 0x000fe200078e00ff */
[----:B------:R-:W-:Y:S07]  /*4ff0*/  HMMA.16816.F32 R32, R140, R134, R32 ;  /* 0x000000868c20723c */ /* 0x000fee0000001820 */
[----:B------:R-:W-:Y:S01]  /*5000*/  IMAD.U32 R141, RZ, RZ, UR20 ;  /* 0x00000014ff8d7e24 */ /* 0x000fe2000f8e00ff */
[----:B---3--:R-:W-:Y:S03]  /*5010*/  @!P0 LOP3.LUT R2, R232, 0x6, R2, 0xf8, !PT ;  /* 0x00000006e8028812 */ /* 0x008fe600078ef802 */
[----:B------:R-:W-:Y:S02]  /*5020*/  IMAD.MOV.U32 R232, RZ, RZ, 0x8 ;  /* 0x00000008ffe87424 */ /* 0x000fe400078e00ff */
[----:B------:R-:W-:Y:S03]  /*5030*/  @!P0 IMAD R0, R0, 0x80, R2 ;  /* 0x0000008000008824 */ /* 0x000fe600078e0202 */
[C---:B------:R-:W-:Y:S01]  /*5040*/  @!P0 VIADDMNMX R153, R155.reuse, R232, UR8, PT ;  /* 0x000000089b998e46 */ /* 0x040fe2000b8001e8 */
[----:B------:R-:W-:Y:S02]  /*5050*/  IMAD.MOV.U32 R232, RZ, RZ, 0x28 ;  /* 0x00000028ffe87424 */ /* 0x000fe400078e00ff */
[C---:B------:R-:W-:Y:S01]  /*5060*/  @!P0 VIADD R2, R0.reuse, 0x1 ;  /* 0x0000000100028836 */ /* 0x040fe20000000000 */
[C---:B------:R-:W-:Y:S01]  /*5070*/  @!P0 ISETP.GE.AND P1, PT, R0.reuse, R154, PT ;  /* 0x0000009a0000820c */ /* 0x040fe20003f26270 */
[C---:B------:R-:W-:Y:S01]  /*5080*/  @!P0 VIADD R144, R0.reuse, 0x8 ;  /* 0x0000000800908836 */ /* 0x040fe20000000000 */
[----:B------:R-:W-:Y:S01]  /*5090*/  @!P0 VIADDMNMX R139, R155, R232, UR8, PT ;  /* 0x000000089b8b8e46 */ /* 0x000fe2000b8001e8 */
[----:B------:R-:W-:Y:S01]  /*50a0*/  @!P0 VIADD R145, R0, 0x9 ;  /* 0x0000000900918836 */ /* 0x000fe20000000000 */
[----:B------:R-:W-:Y:S02]  /*50b0*/  @!P0 FSEL R4, R4, -INF , !P1 ;  /* 0xff80000004048808 */ /* 0x000fe40004800000 */
[----:B------:R-:W-:Y:S02]  /*50c0*/  @!P0 ISETP.GE.AND P1, PT, R0, R152, PT ;  /* 0x000000980000820c */ /* 0x000fe40003f26270 */
[----:B------:R-:W-:Y:S01]  /*50d0*/  @!P0 ISETP.GE.AND P6, PT, R2, R154, PT ;  /* 0x0000009a0200820c */ /* 0x000fe20003fc6270 */
[--C-:B------:R-:W-:Y:S01]  /*50e0*/  FFMA.FTZ R4, R4, UR14, -R138.reuse ;  /* 0x0000000e04047c23 */ /* 0x100fe2000801088a */
[C---:B------:R-:W-:Y:S02]  /*50f0*/  @!P0 ISETP.GE.AND P5, PT, R2.reuse, R153, PT ;  /* 0x000000990200820c */ /* 0x040fe40003fa6270 */
[CC--:B------:R-:W-:Y:S01]  /*5100*/  @!P0 ISETP.GE.AND P4, PT, R2.reuse, R152.reuse, PT ;  /* 0x000000980200820c */ /* 0x0c0fe20003f86270 */
[----:B------:R1:W-:Y:S01]  /*5110*/  MUFU.EX2 R165, R4 ;  /* 0x0000000400a57308 */ /* 0x0003e20000000800 */
[-C--:B------:R-:W-:Y:S01]  /*5120*/  @!P0 ISETP.GE.AND P3, PT, R2, R139.reuse, PT ;  /* 0x0000008b0200820c */ /* 0x080fe20003f66270 */
[----:B------:R-:W-:Y:S01]  /*5130*/  FMUL.FTZ R2, R252, 1.4426950216293334961 ;  /* 0x3fb8aa3bfc027820 */ /* 0x000fe20000410000 */
[----:B------:R-:W-:Y:S02]  /*5140*/  @!P0 FSEL R5, R5, -INF , !P6 ;  /* 0xff80000005058808 */ /* 0x000fe40007000000 */
[----:B------:R-:W-:Y:S02]  /*5150*/  @!P0 ISETP.GE.AND P6, PT, R0, R139, PT ;  /* 0x0000008b0000820c */ /* 0x000fe40003fc6270 */
[----:B------:R-:W-:Y:S01]  /*5160*/  FSEL R2, R2, RZ, P2 ;  /* 0x000000ff02027208 */ /* 0x000fe20001000000 */
[----:B------:R-:W-:Y:S01]  /*5170*/  FFMA.FTZ R5, R5, UR14, -R138 ;  /* 0x0000000e05057c23 */ /* 0x000fe2000801088a */
[----:B------:R-:W-:Y:S02]  /*5180*/  @!P0 ISETP.GE.AND P2, PT, R0, R153, PT ;  /* 0x000000990000820c */ /* 0x000fe40003f46270 */
[----:B------:R-:W-:Y:S01]  /*5190*/  @!P0 FSEL R7, R7, -INF , !P5 ;  /* 0xff80000007078808 */ /* 0x000fe20006800000 */
[----:B------:R-:W-:Y:S01]  /*51a0*/  MUFU.EX2 R164, R5 ;  /* 0x0000000500a47308 */ /* 0x000fe20000000800 */
[----:B------:R-:W-:Y:S02]  /*51b0*/  @!P0 FSEL R6, R6, -INF , !P2 ;  /* 0xff80000006068808 */ /* 0x000fe40005000000 */
[----:B------:R-:W-:Y:S01]  /*51c0*/  @!P0 ISETP.GE.AND P2, PT, R144, R152, PT ;  /* 0x000000989000820c */ /* 0x000fe20003f46270 */
[--C-:B------:R-:W-:Y:S01]  /*51d0*/  FFMA.FTZ R7, R7, UR14, -R137.reuse ;  /* 0x0000000e07077c23 */ /* 0x100fe20008010889 */
[----:B------:R-:W-:Y:S01]  /*51e0*/  @!P0 FSEL R8, R8, -INF , !P1 ;  /* 0xff80000008088808 */ /* 0x000fe20004800000 */
[--C-:B------:R-:W-:Y:S01]  /*51f0*/  FFMA.FTZ R6, R6, UR14, -R137.reuse ;  /* 0x0000000e06067c23 */ /* 0x100fe20008010889 */
[----:B------:R-:W-:Y:S03]  /*5200*/  @!P0 ISETP.GE.AND P1, PT, R144, R154, PT ;  /* 0x0000009a9000820c */ /* 0x000fe60003f26270 */
[----:B------:R-:W2:Y:S01]  /*5210*/  MUFU.EX2 R169, R7 ;  /* 0x0000000700a97308 */ /* 0x000ea20000000800 */
[----:B------:R-:W-:Y:S01]  /*5220*/  @!P0 FSEL R9, R9, -INF , !P4 ;  /* 0xff80000009098808 */ /* 0x000fe20006000000 */
[--C-:B------:R-:W-:Y:S01]  /*5230*/  FFMA.FTZ R8, R8, UR14, -R136.reuse ;  /* 0x0000000e08087c23 */ /* 0x100fe20008010888 */
[----:B------:R-:W-:Y:S01]  /*5240*/  @!P0 ISETP.GE.AND P5, PT, R144, R139, PT ;  /* 0x0000008b9000820c */ /* 0x000fe20003fa6270 */
[----:B-1----:R-:W-:Y:S01]  /*5250*/  @!P0 VIADD R4, R0, 0x11 ;  /* 0x0000001100048836 */ /* 0x002fe20000000000 */
[-C--:B------:R-:W-:Y:S01]  /*5260*/  @!P0 ISETP.GE.AND P4, PT, R144, R153.reuse, PT ;  /* 0x000000999000820c */ /* 0x080fe20003f86270 */
[----:B------:R-:W-:Y:S01]  /*5270*/  FFMA.FTZ R9, R9, UR14, -R136 ;  /* 0x0000000e09097c23 */ /* 0x000fe20008010888 */
[----:B------:R-:W-:Y:S01]  /*5280*/  @!P0 FSEL R10, R10, -INF , !P6 ;  /* 0xff8000000a0a8808 */ /* 0x000fe20007000000 */
[----:B------:R-:W-:Y:S01]  /*5290*/  @!P0 VIADD R144, R0, 0x10 ;  /* 0x0000001000908836 */ /* 0x000fe20000000000 */
[----:B------:R-:W-:Y:S01]  /*52a0*/  @!P0 ISETP.GE.AND P6, PT, R145, R152, PT ;  /* 0x000000989100820c */ /* 0x000fe20003fc6270 */
[----:B------:R1:W3:Y:S01]  /*52b0*/  MUFU.EX2 R171, R6 ;  /* 0x0000000600ab7308 */ /* 0x0002e20000000800 */
[----:B------:R-:W-:Y:S01]  /*52c0*/  @!P0 FSEL R14, R14, -INF , !P5 ;  /* 0xff8000000e0e8808 */ /* 0x000fe20006800000 */
[--C-:B------:R-:W-:Y:S01]  /*52d0*/  FFMA.FTZ R10, R10, UR14, -R2.reuse ;  /* 0x0000000e0a0a7c23 */ /* 0x100fe20008010802 */
[-C--:B------:R-:W-:Y:S02]  /*52e0*/  @!P0 ISETP.GE.AND P5, PT, R144, R154.reuse, PT ;  /* 0x0000009a9000820c */ /* 0x080fe40003fa6270 */
[----:B------:R-:W-:Y:S01]  /*52f0*/  @!P0 FSEL R13, R13, -INF , !P6 ;  /* 0xff8000000d0d8808 */ /* 0x000fe20007000000 */
[----:B------:R-:W-:Y:S01]  /*5300*/  FFMA.FTZ R14, R14, UR14, -R2 ;  /* 0x0000000e0e0e7c23 */ /* 0x000fe20008010802 */
[----:B------:R-:W-:Y:S03]  /*5310*/  @!P0 FSEL R18, R18, -INF , !P4 ;  /* 0xff80000012128808 */ /* 0x000fe60006000000 */
[----:B------:R4:W3:Y:S01]  /*5320*/  MUFU.EX2 R233, R8 ;  /* 0x0000000800e97308 */ /* 0x0008e20000000800 */
[----:B------:R-:W-:Y:S01]  /*5330*/  @!P0 FSEL R11, R11, -INF , !P3 ;  /* 0xff8000000b0b8808 */ /* 0x000fe20005800000 */
[----:B------:R-:W-:Y:S01]  /*5340*/  FFMA.FTZ R13, R13, UR14, -R136 ;  /* 0x0000000e0d0d7c23 */ /* 0x000fe20008010888 */
[----:B------:R-:W-:Y:S01]  /*5350*/  @!P0 ISETP.GE.AND P6, PT, R145, R153, PT ;  /* 0x000000999100820c */ /* 0x000fe20003fc6270 */
[--C-:B------:R-:W-:Y:S01]  /*5360*/  FFMA.FTZ R18, R18, UR14, -R137.reuse ;  /* 0x0000000e12127c23 */ /* 0x100fe20008010889 */
[----:B------:R-:W-:Y:S01]  /*5370*/  @!P0 ISETP.GE.AND P4, PT, R4, R154, PT ;  /* 0x0000009a0400820c */ /* 0x000fe20003f86270 */
[----:B------:R-:W-:Y:S01]  /*5380*/  FFMA.FTZ R11, R11, UR14, -R2 ;  /* 0x0000000e0b0b7c23 */ /* 0x000fe20008010802 */
[----:B------:R-:W-:Y:S03]  /*5390*/  @!P0 ISETP.GE.AND P3, PT, R145, R139, PT ;  /* 0x0000008b9100820c */ /* 0x000fe60003f66270 */
[----:B------:R2:W-:Y:S01]  /*53a0*/  MUFU.EX2 R235, R10 ;  /* 0x0000000a00eb7308 */ /* 0x0005e20000000800 */
[----:B------:R-:W-:Y:S01]  /*53b0*/  @!P0 FSEL R19, R19, -INF , !P6 ;  /* 0xff80000013138808 */ /* 0x000fe20007000000 */
[----:B-1----:R-:W-:Y:S01]  /*53c0*/  IMAD.WIDE.U32 R6, R162, -0x326172a9, RZ ;  /* 0xcd9e8d57a2067825 */ /* 0x002fe200078e00ff */
[----:B------:R-:W-:Y:S02]  /*53d0*/  @!P0 FSEL R20, R20, -INF , !P5 ;  /* 0xff80000014148808 */ /* 0x000fe40006800000 */
[----:B------:R-:W-:Y:S01]  /*53e0*/  @!P0 FSEL R21, R21, -INF , !P4 ;  /* 0xff80000015158808 */ /* 0x000fe20006000000 */
[--C-:B------:R-:W-:Y:S01]  /*53f0*/  FFMA.FTZ R19, R19, UR14, -R137.reuse ;  /* 0x0000000e13137c23 */ /* 0x100fe20008010889 */
[----:B------:R-:W-:Y:S01]  /*5400*/  @!P0 FSEL R12, R12, -INF , !P2 ;  /* 0xff8000000c0c8808 */ /* 0x000fe20005000000 */
[--C-:B------:R-:W-:Y:S01]  /*5410*/  FFMA.FTZ R20, R20, UR14, -R138.reuse ;  /* 0x0000000e14147c23 */ /* 0x100fe2000801088a */
[----:B------:R-:W-:Y:S01]  /*5420*/  @!P0 FSEL R15, R15, -INF , !P3 ;  /* 0xff8000000f0f8808 */ /* 0x000fe20005800000 */
[----:B------:R-:W-:Y:S01]  /*5430*/  FFMA.FTZ R21, R21, UR14, -R138 ;  /* 0x0000000e15157c23 */ /* 0x000fe2000801088a */
[----:B------:R-:W-:Y:S01]  /*5440*/  @!P0 ISETP.GE.AND P6, PT, R4, R153, PT ;  /* 0x000000990400820c */ /* 0x000fe20003fc6270 */
[----:B------:R-:W-:Y:S01]  /*5450*/  FFMA.FTZ R12, R12, UR14, -R136 ;  /* 0x0000000e0c0c7c23 */ /* 0x000fe20008010888 */
[C---:B------:R-:W-:Y:S01]  /*5460*/  @!P0 ISETP.GE.AND P5, PT, R4.reuse, R152, PT ;  /* 0x000000980400820c */ /* 0x040fe20003fa6270 */
[----:B------:R-:W-:Y:S01]  /*5470*/  FFMA.FTZ R15, R15, UR14, -R2 ;  /* 0x0000000e0f0f7c23 */ /* 0x000fe20008010802 */
[----:B------:R-:W-:Y:S01]  /*5480*/  @!P0 ISETP.GE.AND P4, PT, R4, R139, PT ;  /* 0x0000008b0400820c */ /* 0x000fe20003f86270 */
[----:B------:R-:W-:Y:S01]  /*5490*/  @!P0 VIADD R4, R0, 0x18 ;  /* 0x0000001800048836 */ /* 0x000fe20000000000 */
[----:B------:R-:W-:Y:S01]  /*54a0*/  @!P0 ISETP.GE.AND P2, PT, R145, R154, PT ;  /* 0x0000009a9100820c */ /* 0x000fe20003f46270 */
[----:B------:R1:W-:Y:S01]  /*54b0*/  MUFU.EX2 R232, R9 ;  /* 0x0000000900e87308 */ /* 0x0003e20000000800 */
[----:B------:R-:W-:Y:S01]  /*54c0*/  @!P0 ISETP.GE.AND P3, PT, R144, R153, PT ;  /* 0x000000999000820c */ /* 0x000fe20003f66270 */
[----:B------:R-:W-:Y:S01]  /*54d0*/  @!P0 VIADD R0, R0, 0x19 ;  /* 0x0000001900008836 */ /* 0x000fe20000000000 */
[----:B------:R-:W-:Y:S02]  /*54e0*/  @!P0 FSEL R16, R16, -INF , !P1 ;  /* 0xff80000010108808 */ /* 0x000fe40004800000 */
[----:B------:R-:W-:Y:S02]  /*54f0*/  @!P0 FSEL R17, R17, -INF , !P2 ;  /* 0xff80000011118808 */ /* 0x000fe40005000000 */
[----:B------:R-:W-:Y:S01]  /*5500*/  @!P0 FSEL R22, R22, -INF , !P3 ;  /* 0xff80000016168808 */ /* 0x000fe20005800000 */
[--C-:B------:R-:W-:Y:S01]  /*5510*/  FFMA.FTZ R16, R16, UR14, -R138.reuse ;  /* 0x0000000e10107c23 */ /* 0x100fe2000801088a */
[CC--:B------:R-:W-:Y:S01]  /*5520*/  @!P0 ISETP.GE.AND P1, PT, R144.reuse, R152.reuse, PT ;  /* 0x000000989000820c */ /* 0x0c0fe20003f26270 */
[----:B------:R-:W-:Y:S01]  /*5530*/  FFMA.FTZ R17, R17, UR14, -R138 ;  /* 0x0000000e11117c23 */ /* 0x000fe2000801088a */
[-C--:B------:R-:W-:Y:S01]  /*5540*/  @!P0 ISETP.GE.AND P2, PT, R144, R139.reuse, PT ;  /* 0x0000008b9000820c */ /* 0x080fe20003f46270 */
[--C-:B------:R-:W-:Y:S01]  /*5550*/  FFMA.FTZ R22, R22, UR14, -R137.reuse ;  /* 0x0000000e16167c23 */ /* 0x100fe20008010889 */
[----:B------:R-:W-:Y:S01]  /*5560*/  @!P0 ISETP.GE.AND P3, PT, R4, R152, PT ;  /* 0x000000980400820c */ /* 0x000fe20003f66270 */
[----:B------:R3:W-:Y:S01]  /*5570*/  MUFU.EX2 R234, R11 ;  /* 0x0000000b00ea7308 */ /* 0x0007e20000000800 */
[----:B------:R-:W-:Y:S01]  /*5580*/  @!P0 FSEL R24, R24, -INF , !P1 ;  /* 0xff80000018188808 */ /* 0x000fe20004800000 */
[----:B------:R-:W-:Y:S01]  /*5590*/  IMAD.WIDE.U32 R144, R157, -0x326172a9, RZ ;  /* 0xcd9e8d579d907825 */ /* 0x000fe200078e00ff */
[----:B------:R-:W-:Y:S02]  /*55a0*/  @!P0 FSEL R26, R26, -INF , !P2 ;  /* 0xff8000001a1a8808 */ /* 0x000fe40005000000 */
[----:B------:R-:W-:Y:S01]  /*55b0*/  @!P0 FSEL R28, R28, -INF , !P3 ;  /* 0xff8000001c1c8808 */ /* 0x000fe20005800000 */
[----:B------:R-:W-:Y:S01]  /*55c0*/  FFMA.FTZ R24, R24, UR14, -R136 ;  /* 0x0000000e18187c23 */ /* 0x000fe20008010888 */
[----:B------:R-:W-:Y:S01]  /*55d0*/  @!P0 ISETP.GE.AND P1, PT, R4, R139, PT ;  /* 0x0000008b0400820c */ /* 0x000fe20003f26270 */
[----:B------:R-:W-:Y:S01]  /*55e0*/  FFMA.FTZ R26, R26, UR14, -R2 ;  /* 0x0000000e1a1a7c23 */ /* 0x000fe20008010802 */
[----:B------:R-:W-:Y:S01]  /*55f0*/  @!P0 ISETP.GE.AND P2, PT, R4, R154, PT ;  /* 0x0000009a0400820c */ /* 0x000fe20003f46270 */
[----:B------:R-:W-:Y:S01]  /*5600*/  FFMA.FTZ R28, R28, UR14, -R136 ;  /* 0x0000000e1c1c7c23 */ /* 0x000fe20008010888 */
[----:B------:R-:W-:Y:S01]  /*5610*/  @!P0 ISETP.GE.AND P3, PT, R4, R153, PT ;  /* 0x000000990400820c */ /* 0x000fe20003f66270 */
[----:B------:R-:W-:Y:S01]  /*5620*/  IMAD.WIDE.U32 R4, R160, -0x326172a9, RZ ;  /* 0xcd9e8d57a0047825 */ /* 0x000fe200078e00ff */
[----:B----4-:R-:W-:Y:S01]  /*5630*/  LOP3.LUT R8, R7, UR12, R168, 0x96, !PT ;  /* 0x0000000c07087c12 */ /* 0x010fe2000f8e96a8 */
[----:B------:R4:W-:Y:S01]  /*5640*/  MUFU.EX2 R170, R14 ;  /* 0x0000000e00aa7308 */ /* 0x0009e20000000800 */
[----:B------:R-:W-:Y:S02]  /*5650*/  @!P0 FSEL R23, R23, -INF , !P6 ;  /* 0xff80000017178808 */ /* 0x000fe40007000000 */
[----:B--2---:R-:W-:Y:S01]  /*5660*/  LOP3.LUT R10, R5, UR12, R166, 0x96, !PT ;  /* 0x0000000c050a7c12 */ /* 0x004fe2000f8e96a6 */
[----:B------:R-:W-:Y:S01]  /*5670*/  UIADD3 UR12, UR9, -0x56f99767, URZ ;  /* 0xa9066899090c7890 */ /* 0x000fe2000fffe03f */
[----:B------:R-:W-:Y:S01]  /*5680*/  LOP3.LUT R5, R133, UR11, R6, 0x96, !PT ;  /* 0x0000000b85057c12 */ /* 0x000fe2000f8e9606 */
[--C-:B------:R-:W-:Y:S01]  /*5690*/  FFMA.FTZ R23, R23, UR14, -R137.reuse ;  /* 0x0000000e17177c23 */ /* 0x100fe20008010889 */
[----:B------:R-:W-:Y:S03]  /*56a0*/  LOP3.LUT R6, R145, UR11, R4, 0x96, !PT ;  /* 0x0000000b91067c12 */ /* 0x000fe6000f8e9604 */
[----:B------:R2:W-:Y:S01]  /*56b0*/  MUFU.EX2 R168, R15 ;  /* 0x0000000f00a87308 */ /* 0x0005e20000000800 */
[----:B------:R-:W-:Y:S01]  /*56c0*/  @!P0 ISETP.GE.AND P6, PT, R0, R152, PT ;  /* 0x000000980000820c */ /* 0x000fe20003fc6270 */
[----:B-1----:R-:W-:Y:S01]  /*56d0*/  IMAD.WIDE.U32 R8, R8, -0x2daee0ad, RZ ;  /* 0xd2511f5308087825 */ /* 0x002fe200078e00ff */
[----:B------:R-:W-:Y:S01]  /*56e0*/  @!P0 FSEL R25, R25, -INF , !P5 ;  /* 0xff80000019198808 */ /* 0x000fe20006800000 */
[----:B------:R-:W-:Y:S01]  /*56f0*/  UIADD3 UR11, UR9, 0x646e171e, URZ ;  /* 0x646e171e090b7890 */ /* 0x000fe2000fffe03f */
[----:B------:R-:W-:Y:S01]  /*5700*/  @!P0 FSEL R27, R27, -INF , !P4 ;  /* 0xff8000001b1b8808 */ /* 0x000fe20006000000 */
[----:B------:R-:W-:Y:S01]  /*5710*/  IMAD.WIDE.U32 R4, R5, -0x2daee0ad, RZ ;  /* 0xd2511f5305047825 */ /* 0x000fe200078e00ff */
[----:B------:R-:W-:Y:S03]  /*5720*/  LOP3.LUT R156, R9, UR12, R156, 0x96, !PT ;  /* 0x0000000c099c7c12 */ /* 0x000fe6000f8e969c */
[----:B------:R1:W-:Y:S01]  /*5730*/  MUFU.EX2 R167, R12 ;  /* 0x0000000c00a77308 */ /* 0x0003e20000000800 */
[----:B------:R-:W-:Y:S01]  /*5740*/  @!P0 FSEL R29, R29, -INF , !P6 ;  /* 0xff8000001d1d8808 */ /* 0x000fe20007000000 */
[----:B------:R-:W-:Y:S01]  /*5750*/  IMAD.WIDE.U32 R6, R6, -0x2daee0ad, RZ ;  /* 0xd2511f5306067825 */ /* 0x000fe200078e00ff */
[----:B------:R-:W-:Y:S02]  /*5760*/  LOP3.LUT R9, R5, UR11, R8, 0x96, !PT ;  /* 0x0000000b05097c12 */ /* 0x000fe4000f8e9608 */
[----:B------:R-:W-:Y:S01]  /*5770*/  @!P0 ISETP.GE.AND P5, PT, R0, R139, PT ;  /* 0x0000008b0000820c */ /* 0x000fe20003fa6270 */
[----:B---3--:R-:W-:Y:S01]  /*5780*/  IMAD.WIDE.U32 R10, R10, -0x2daee0ad, RZ ;  /* 0xd2511f530a0a7825 */ /* 0x008fe200078e00ff */
[C---:B------:R-:W-:Y:S03]  /*5790*/  @!P0 ISETP.GE.AND P4, PT, R0.reuse, R154, PT ;  /* 0x0000009a0000820c */ /* 0x040fe60003f86270 */
[----:B------:R3:W-:Y:S01]  /*57a0*/  MUFU.EX2 R166, R13 ;  /* 0x0000000d00a67308 */ /* 0x0007e20000000800 */
[----:B------:R-:W-:Y:S01]  /*57b0*/  @!P0 ISETP.GE.AND P6, PT, R0, R153, PT ;  /* 0x000000990000820c */ /* 0x000fe20003fc6270 */
[----:B------:R-:W-:Y:S01]  /*57c0*/  FFMA.FTZ R25, R25, UR14, -R136 ;  /* 0x0000000e19197c23 */ /* 0x000fe20008010888 */
[----:B------:R-:W-:Y:S01]  /*57d0*/  LOP3.LUT R8, R7, UR11, R10, 0x96, !PT ;  /* 0x0000000b07087c12 */ /* 0x000fe2000f8e960a */
[----:B------:R-:W-:Y:S01]  /*57e0*/  UIADD3 UR11, UR10, -0x4ab325aa, URZ ;  /* 0xb54cda560a0b7890 */ /* 0x000fe2000fffe03f */
[C---:B------:R-:W-:Y:S01]  /*57f0*/  LOP3.LUT R145, R4.reuse, 0xffff, RZ, 0xc0, !PT ;  /* 0x0000ffff04917812 */ /* 0x040fe200078ec0ff */
[----:B------:R-:W-:Y:S01]  /*5800*/  FFMA.FTZ R27, R27, UR14, -R2 ;  /* 0x0000000e1b1b7c23 */ /* 0x000fe20008010802 */
[----:B------:R-:W-:Y:S03]  /*5810*/  SHF.R.U32.HI R147, RZ, 0x10, R4 ;  /* 0x00000010ff937819 */ /* 0x000fe60000011604 */
[----:B------:R-:W-:Y:S01]  /*5820*/  MUFU.EX2 R163, R16 ;  /* 0x0000001000a37308 */ /* 0x000fe20000000800 */
[----:B------:R-:W-:Y:S01]  /*5830*/  LOP3.LUT R10, R4, 0xff, RZ, 0xc0, !PT ;  /* 0x000000ff040a7812 */ /* 0x000fe200078ec0ff */
[----:B------:R-:W-:Y:S01]  /*5840*/  FFMA.FTZ R136, R29, UR14, -R136 ;  /* 0x0000000e1d887c23 */ /* 0x000fe20008010888 */
[----:B------:R-:W-:Y:S01]  /*5850*/  SHF.R.U32.HI R0, RZ, 0x18, R4 ;  /* 0x00000018ff007819 */ /* 0x000fe20000011604 */
[----:B------:R-:W-:Y:S01]  /*5860*/  IMAD.WIDE.U32 R4, R156, -0x326172a9, RZ ;  /* 0xcd9e8d579c047825 */ /* 0x000fe200078e00ff */
[----:B------:R-:W-:Y:S02]  /*5870*/  LOP3.LUT R158, R11, UR12, R158, 0x96, !PT ;  /* 0x0000000c0b9e7c12 */ /* 0x000fe4000f8e969e */
[C---:B------:R-:W-:Y:S03]  /*5880*/  LOP3.LUT R134, R6.reuse, 0xff, RZ, 0xc0, !PT ;  /* 0x000000ff06867812 */ /* 0x040fe600078ec0ff */
[----:B------:R-:W-:Y:S01]  /*5890*/  MUFU.EX2 R162, R18 ;  /* 0x0000001200a27308 */ /* 0x000fe20000000800 */
[--C-:B------:R-:W-:Y:S02]  /*58a0*/  SHF.R.U32.HI R135, RZ, 0x18, R6.reuse ;  /* 0x00000018ff877819 */ /* 0x100fe40000011606 */
[----:B------:R-:W-:Y:S02]  /*58b0*/  LOP3.LUT R139, R6, 0xffff, RZ, 0xc0, !PT ;  /* 0x0000ffff068b7812 */ /* 0x000fe400078ec0ff */
[----:B------:R-:W-:Y:S02]  /*58c0*/  SHF.R.U32.HI R140, RZ, 0x10, R6 ;  /* 0x00000010ff8c7819 */ /* 0x000fe40000011606 */
[----:B------:R-:W-:Y:S03]  /*58d0*/  LOP3.LUT R6, R5, UR11, R132, 0x96, !PT ;  /* 0x0000000b05067c12 */ /* 0x000fe6000f8e9684 */
[----:B------:R-:W-:Y:S01]  /*58e0*/  MUFU.EX2 R161, R19 ;  /* 0x0000001300a17308 */ /* 0x000fe20000000800 */
[C---:B------:R-:W-:Y:S02]  /*58f0*/  LOP3.LUT R132, R4.reuse, 0xff, RZ, 0xc0, !PT ;  /* 0x000000ff04847812 */ /* 0x040fe400078ec0ff */
[--C-:B------:R-:W-:Y:S02]  /*5900*/  SHF.R.U32.HI R133, RZ, 0x18, R4.reuse ;  /* 0x00000018ff857819 */ /* 0x100fe40000011604 */
[----:B----4-:R-:W-:Y:S02]  /*5910*/  LOP3.LUT R14, R4, 0xffff, RZ, 0xc0, !PT ;  /* 0x0000ffff040e7812 */ /* 0x010fe400078ec0ff */
[----:B--2---:R-:W-:Y:S01]  /*5920*/  SHF.R.U32.HI R15, RZ, 0x10, R4 ;  /* 0x00000010ff0f7819 */ /* 0x004fe20000011604 */
[----:B------:R-:W-:Y:S01]  /*5930*/  IMAD.WIDE.U32 R4, R158, -0x326172a9, RZ ;  /* 0xcd9e8d579e047825 */ /* 0x000fe200078e00ff */
[----:B------:R-:W-:Y:S01]  /*5940*/  @!P0 FSEL R31, R31, -INF , !P5 ;  /* 0xff8000001f1f8808 */ /* 0x000fe20006800000 */
[----:B------:R-:W-:Y:S01]  /*5950*/  MUFU.EX2 R158, R17 ;  /* 0x00000011009e7308 */ /* 0x000fe20000000800 */
[----:B------:R-:W-:Y:S02]  /*5960*/  @!P0 FSEL R30, R30, -INF , !P1 ;  /* 0xff8000001e1e8808 */ /* 0x000fe40004800000 */
[----:B------:R-:W-:Y:S02]  /*5970*/  ISETP.LE.U32.AND P1, PT, R10, UR15, PT ;  /* 0x0000000f0a007c0c */ /* 0x000fe4000bf23070 */
[----:B------:R-:W-:Y:S01]  /*5980*/  ISETP.LE.U32.AND P5, PT, R0, UR15, PT ;  /* 0x0000000f00007c0c */ /* 0x000fe2000bfa3070 */
[----:B------:R-:W-:Y:S01]  /*5990*/  FFMA.FTZ R30, R30, UR14, -R2 ;  /* 0x0000000e1e1e7c23 */ /* 0x000fe20008010802 */
[----:B------:R-:W-:Y:S03]  /*59a0*/  LOP3.LUT R0, R5, UR11, R144, 0x96, !PT ;  /* 0x0000000b05007c12 */ /* 0x000fe6000f8e9690 */
[----:B------:R-:W-:Y:S01]  /*59b0*/  MUFU.EX2 R152, R20 ;  /* 0x0000001400987308 */ /* 0x000fe20000000800 */
[C---:B------:R-:W-:Y:S01]  /*59c0*/  LOP3.LUT R10, R4.reuse, 0xffff, RZ, 0xc0, !PT ;  /* 0x0000ffff040a7812 */ /* 0x040fe200078ec0ff */
[----:B------:R-:W-:Y:S01]  /*59d0*/  FFMA.FTZ R2, R31, UR14, -R2 ;  /* 0x0000000e1f027c23 */ /* 0x000fe20008010802 */
[----:B------:R-:W-:Y:S02]  /*59e0*/  LOP3.LUT R11, R4, 0xff, RZ, 0xc0, !PT ;  /* 0x000000ff040b7812 */ /* 0x000fe400078ec0ff */
[--C-:B-1----:R-:W-:Y:S02]  /*59f0*/  SHF.R.U32.HI R12, RZ, 0x10, R4.reuse ;  /* 0x00000010ff0c7819 */ /* 0x102fe40000011604 */
[----:B---3--:R-:W-:Y:S03]  /*5a00*/  SHF.R.U32.HI R13, RZ, 0x18, R4 ;  /* 0x00000018ff0d7819 */ /* 0x008fe60000011604 */
[----:B------:R-:W-:Y:S01]  /*5a10*/  MUFU.EX2 R151, R21 ;  /* 0x0000001500977308 */ /* 0x000fe20000000800 */
[C---:B------:R-:W-:Y:S02]  /*5a20*/  LOP3.LUT R7, R6.reuse, 0xff, RZ, 0xc0, !PT ;  /* 0x000000ff06077812 */ /* 0x040fe400078ec0ff */
[--C-:B------:R-:W-:Y:S02]  /*5a30*/  SHF.R.U32.HI R4, RZ, 0x18, R6.reuse ;  /* 0x00000018ff047819 */ /* 0x100fe40000011606 */
[----:B------:R-:W-:Y:S02]  /*5a40*/  SHF.R.U32.HI R5, RZ, 0x10, R6 ;  /* 0x00000010ff057819 */ /* 0x000fe40000011606 */
[----:B------:R-:W-:Y:S03]  /*5a50*/  LOP3.LUT R6, R6, 0xffff, RZ, 0xc0, !PT ;  /* 0x0000ffff06067812 */ /* 0x000fe600078ec0ff */
[----:B------:R-:W-:Y:S01]  /*5a60*/  MUFU.EX2 R155, R22 ;  /* 0x00000016009b7308 */ /* 0x000fe20000000800 */
[----:B------:R-:W-:Y:S02]  /*5a70*/  @!P0 FSEL R33, R33, -INF , !P4 ;  /* 0xff80000021218808 */ /* 0x000fe40006000000 */
[----:B------:R-:W-:Y:S02]  /*5a80*/  ISETP.LE.U32.AND P4, PT, R4, UR15, PT ;  /* 0x0000000f04007c0c */ /* 0x000fe4000bf83070 */
[----:B------:R-:W-:Y:S02]  /*5a90*/  SHF.R.U32.HI R4, RZ, 0x8, R6 ;  /* 0x00000008ff047819 */ /* 0x000fe40000011606 */
[----:B------:R-:W-:Y:S03]  /*5aa0*/  LOP3.LUT R5, R5, 0xff, RZ, 0xc0, !PT ;  /* 0x000000ff05057812 */ /* 0x000fe600078ec0ff */
[----:B------:R-:W-:Y:S01]  /*5ab0*/  MUFU.EX2 R157, R25 ;  /* 0x00000019009d7308 */ /* 0x000fe20000000800 */
[----:B------:R-:W-:Y:S02]  /*5ac0*/  LOP3.LUT R4, R4, 0xffff, RZ, 0xc0, !PT ;  /* 0x0000ffff04047812 */ /* 0x000fe400078ec0ff */
[----:B------:R-:W-:Y:S02]  /*5ad0*/  @!P0 FSEL R34, R34, -INF , !P3 ;  /* 0xff80000022228808 */ /* 0x000fe40005800000 */
[----:B------:R-:W-:Y:S02]  /*5ae0*/  @!P0 FSEL R35, R35, -INF , !P6 ;  /* 0xff80000023238808 */ /* 0x000fe40007000000 */
[----:B------:R-:W-:Y:S01]  /*5af0*/  @!P0 FSEL R32, R32, -INF , !P2 ;  /* 0xff80000020208808 */ /* 0x000fe20005000000 */
[----:B------:R-:W-:Y:S01]  /*5b00*/  @!P4 FADD.FTZ R169, -R169, -RZ ;  /* 0x800000ffa9a9c221 */ /* 0x000fe20000010100 */
[----:B------:R-:W-:Y:S01]  /*5b10*/  ISETP.LE.U32.AND P3, PT, R5, UR15, PT ;  /* 0x0000000f05007c0c */ /* 0x000fe2000bf63070 */
[----:B------:R-:W-:Y:S01]  /*5b20*/  MUFU.EX2 R160, R26 ;  /* 0x0000001a00a07308 */ /* 0x000fe20000000800 */
[----:B------:R-:W-:Y:S01]  /*5b30*/  ISETP.LE.U32.AND P0, PT, R4, UR15, PT ;  /* 0x0000000f04007c0c */ /* 0x000fe2000bf03070 */
[--C-:B------:R-:W-:Y:S01]  /*5b40*/  FFMA.FTZ R32, R32, UR14, -R138.reuse ;  /* 0x0000000e20207c23 */ /* 0x100fe2000801088a */
[C---:B------:R-:W-:Y:S01]  /*5b50*/  LOP3.LUT R5, R0.reuse, 0xff, RZ, 0xc0, !PT ;  /* 0x000000ff00057812 */ /* 0x040fe200078ec0ff */
[----:B------:R-:W-:Y:S01]  /*5b60*/  FFMA.FTZ R138, R33, UR14, -R138 ;  /* 0x0000000e218a7c23 */ /* 0x000fe2000801088a */
[----:B------:R-:W-:Y:S01]  /*5b70*/  LOP3.LUT R4, R0, 0xffff, RZ, 0xc0, !PT ;  /* 0x0000ffff00047812 */ /* 0x000fe200078ec0ff */
[--C-:B------:R-:W-:Y:S01]  /*5b80*/  FFMA.FTZ R34, R34, UR14, -R137.reuse ;  /* 0x0000000e22227c23 */ /* 0x100fe20008010889 */
[----:B------:R-:W-:Y:S03]  /*5b90*/  ISETP.LE.U32.AND P6, PT, R5, UR15, PT ;  /* 0x0000000f05007c0c */ /* 0x000fe6000bfc3070 */
[----:B------:R-:W1:Y:S01]  /*5ba0*/  MUFU.EX2 R148, R32 ;  /* 0x0000002000947308 */ /* 0x000e620000000800 */
[--C-:B------:R-:W-:Y:S01]  /*5bb0*/  SHF.R.U32.HI R6, RZ, 0x10, R0.reuse ;  /* 0x00000010ff067819 */ /* 0x100fe20000011600 */
[----:B------:R-:W-:Y:S01]  /*5bc0*/  FFMA.FTZ R137, R35, UR14, -R137 ;  /* 0x0000000e23897c23 */ /* 0x000fe20008010889 */
[----:B------:R-:W-:Y:S01]  /*5bd0*/  SHF.R.U32.HI R5, RZ, 0x18, R0 ;  /* 0x00000018ff057819 */ /* 0x000fe20000011600 */
[----:B------:R-:W-:Y:S01]  /*5be0*/  @!P3 FADD.FTZ R171, -R171, -RZ ;  /* 0x800000ffababb221 */ /* 0x000fe20000010100 */
[----:B------:R-:W-:Y:S01]  /*5bf0*/  ISETP.LE.U32.AND P2, PT, R7, UR15, PT ;  /* 0x0000000f07007c0c */ /* 0x000fe2000bf43070 */
[----:B------:R-:W-:Y:S01]  /*5c00*/  @!P0 FADD.FTZ R164, -R164, -RZ ;  /* 0x800000ffa4a48221 */ /* 0x000fe20000010100 */
[----:B------:R-:W-:Y:S03]  /*5c10*/  SHF.R.U32.HI R0, RZ, 0x8, R4 ;  /* 0x00000008ff007819 */ /* 0x000fe60000011604 */
[----:B------:R-:W-:Y:S01]  /*5c20*/  MUFU.EX2 R146, R138 ;  /* 0x0000008a00927308 */ /* 0x000fe20000000800 */
[----:B------:R-:W-:Y:S02]  /*5c30*/  LOP3.LUT R4, R6, 0xff, RZ, 0xc0, !PT ;  /* 0x000000ff06047812 */ /* 0x000fe400078ec0ff */
[----:B------:R-:W-:Y:S01]  /*5c40*/  LOP3.LUT R0, R0, 0xffff, RZ, 0xc0, !PT ;  /* 0x0000ffff00007812 */ /* 0x000fe200078ec0ff */
[----:B------:R-:W-:Y:S01]  /*5c50*/  @!P6 FADD.FTZ R233, -R233, -RZ ;  /* 0x800000ffe9e9e221 */ /* 0x000fe20000010100 */
[----:B------:R-:W-:Y:S02]  /*5c60*/  ISETP.LE.U32.AND P3, PT, R4, UR15, PT ;  /* 0x0000000f04007c0c */ /* 0x000fe4000bf63070 */
[----:B------:R-:W-:Y:S03]  /*5c70*/  ISETP.LE.U32.AND P0, PT, R0, UR15, PT ;  /* 0x0000000f00007c0c */ /* 0x000fe6000bf03070 */
[----:B------:R-:W2:Y:S01]  /*5c80*/  MUFU.EX2 R154, R23 ;  /* 0x00000017009a7308 */ /* 0x000ea20000000800 */
[----:B------:R-:W-:Y:S01]  /*5c90*/  ISETP.LE.U32.AND P4, PT, R11, UR15, PT ;  /* 0x0000000f0b007c0c */ /* 0x000fe2000bf83070 */
[----:B------:R-:W-:Y:S01]  /*5ca0*/  @!P2 FADD.FTZ R165, -R165, -RZ ;  /* 0x800000ffa5a5a221 */ /* 0x000fe20000010100 */
[----:B------:R-:W-:Y:S01]  /*5cb0*/  ISETP.LE.U32.AND P2, PT, R5, UR15, PT ;  /* 0x0000000f05007c0c */ /* 0x000fe2000bf43070 */
[----:B-1----:R-:W-:Y:S01]  /*5cc0*/  @!P1 FADD.FTZ R148, -R148, -RZ ;  /* 0x800000ff94949221 */ /* 0x002fe20000010100 */
[----:B------:R-:W-:Y:S02]  /*5cd0*/  LOP3.LUT R4, R12, 0xff, RZ, 0xc0, !PT ;  /* 0x000000ff0c047812 */ /* 0x000fe400078ec0ff */
[----:B------:R-:W-:Y:S03]  /*5ce0*/  SHF.R.U32.HI R0, RZ, 0x8, R10 ;  /* 0x00000008ff007819 */ /* 0x000fe6000001160a */
[----:B------:R-:W-:Y:S01]  /*5cf0*/  MUFU.EX2 R144, R2 ;  /* 0x0000000200907308 */ /* 0x000fe20000000800 */
[----:B------:R-:W-:Y:S01]  /*5d00*/  SHF.R.U32.HI R5, RZ, 0x10, R8 ;  /* 0x00000010ff057819 */ /* 0x000fe20000011608 */
[----:B------:R-:W-:Y:S01]  /*5d10*/  @!P3 FADD.FTZ R235, -R235, -RZ ;  /* 0x800000ffebebb221 */ /* 0x000fe20000010100 */
[----:B------:R-:W-:Y:S01]  /*5d20*/  LOP3.LUT R0, R0, 0xffff, RZ, 0xc0, !PT ;  /* 0x0000ffff00007812 */ /* 0x000fe200078ec0ff */
[----:B------:R-:W-:Y:S01]  /*5d30*/  @!P0 FADD.FTZ R232, -R232, -RZ ;  /* 0x800000ffe8e88221 */ /* 0x000fe20000010100 */
[----:B------:R-:W-:Y:S01]  /*5d40*/  ISETP.LE.U32.AND P0, PT, R4, UR15, PT ;  /* 0x0000000f04007c0c */ /* 0x000fe2000bf03070 */
[----:B------:R-:W-:Y:S01]  /*5d50*/  @!P4 FADD.FTZ R167, -R167, -RZ ;  /* 0x800000ffa7a7c221 */ /* 0x000fe20000010100 */
[----:B------:R-:W-:Y:S01]  /*5d60*/  ISETP.LE.U32.AND P6, PT, R0, UR15, PT ;  /* 0x0000000f00007c0c */ /* 0x000fe2000bfc3070 */
[----:B------:R-:W-:Y:S01]  /*5d70*/  @!P2 FADD.FTZ R234, -R234, -RZ ;  /* 0x800000ffeaeaa221 */ /* 0x000fe20000010100 */
[----:B------:R-:W-:Y:S01]  /*5d80*/  ISETP.LE.U32.AND P2, PT, R13, UR15, PT ;  /* 0x0000000f0d007c0c */ /* 0x000fe2000bf43070 */
[----:B------:R-:W1:Y:S01]  /*5d90*/  MUFU.EX2 R159, R24 ;  /* 0x00000018009f7308 */ /* 0x000e620000000800 */
[----:B------:R-:W-:Y:S02]  /*5da0*/  SHF.R.U32.HI R0, RZ, 0x8, R14 ;  /* 0x00000008ff007819 */ /* 0x000fe4000001160e */
[----:B------:R-:W-:Y:S02]  /*5db0*/  ISETP.LE.U32.AND P4, PT, R132, UR15, PT ;  /* 0x0000000f84007c0c */ /* 0x000fe4000bf83070 */
[----:B------:R-:W-:Y:S02]  /*5dc0*/  LOP3.LUT R0, R0, 0xffff, RZ, 0xc0, !PT ;  /* 0x0000ffff00007812 */ /* 0x000fe400078ec0ff */
[----:B------:R-:W-:Y:S01]  /*5dd0*/  LOP3.LUT R4, R15, 0xff, RZ, 0xc0, !PT ;  /* 0x000000ff0f047812 */ /* 0x000fe200078ec0ff */
[----:B------:R-:W-:Y:S01]  /*5de0*/  @!P0 FADD.FTZ R170, -R170, -RZ ;  /* 0x800000ffaaaa8221 */ /* 0x000fe20000010100 */
[----:B------:R-:W-:Y:S01]  /*5df0*/  ISETP.LE.U32.AND P0, PT, R0, UR15, PT ;  /* 0x0000000f00007c0c */ /* 0x000fe2000bf03070 */
[----:B------:R-:W-:Y:S01]  /*5e00*/  @!P6 FADD.FTZ R166, -R166, -RZ ;  /* 0x800000ffa6a6e221 */ /* 0x000fe20000010100 */
[----:B------:R-:W-:Y:S01]  /*5e10*/  LOP3.LUT R0, R9, 0xff, RZ, 0xc0, !PT ;  /* 0x000000ff09007812 */ /* 0x000fe200078ec0ff */
[----:B------:R-:W-:Y:S01]  /*5e20*/  @!P2 FADD.FTZ R168, -R168, -RZ ;  /* 0x800000ffa8a8a221 */ /* 0x000fe20000010100 */
[----:B------:R-:W-:Y:S01]  /*5e30*/  ISETP.LE.U32.AND P6, PT, R133, UR15, PT ;  /* 0x0000000f85007c0c */ /* 0x000fe2000bfc3070 */
[----:B------:R-:W-:Y:S01]  /*5e40*/  MUFU.EX2 R156, R27 ;  /* 0x0000001b009c7308 */ /* 0x000fe20000000800 */
[----:B------:R-:W-:Y:S01]  /*5e50*/  ISETP.LE.U32.AND P2, PT, R4, UR15, PT ;  /* 0x0000000f04007c0c */ /* 0x000fe2000bf43070 */
[----:B------:R-:W-:Y:S01]  /*5e60*/  @!P4 FADD.FTZ R163, -R163, -RZ ;  /* 0x800000ffa3a3c221 */ /* 0x000fe20000010100 */
[----:B------:R-:W-:Y:S02]  /*5e70*/  LOP3.LUT R4, R9, 0xffff, RZ, 0xc0, !PT ;  /* 0x0000ffff09047812 */ /* 0x000fe400078ec0ff */
[----:B------:R-:W-:Y:S02]  /*5e80*/  ISETP.LE.U32.AND P4, PT, R0, UR15, PT ;  /* 0x0000000f00007c0c */ /* 0x000fe4000bf83070 */
[--C-:B------:R-:W-:Y:S01]  /*5e90*/  SHF.R.U32.HI R0, RZ, 0x18, R9.reuse ;  /* 0x00000018ff007819 */ /* 0x100fe20000011609 */
[----:B------:R-:W-:Y:S01]  /*5ea0*/  @!P0 FADD.FTZ R158, -R158, -RZ ;  /* 0x800000ff9e9e8221 */ /* 0x000fe20000010100 */
[----:B------:R-:W-:Y:S01]  /*5eb0*/  SHF.R.U32.HI R4, RZ, 0x8, R4 ;  /* 0x00000008ff047819 */ /* 0x000fe20000011604 */
[----:B------:R-:W-:Y:S01]  /*5ec0*/  MUFU.EX2 R153, R28 ;  /* 0x0000001c00997308 */ /* 0x000fe20000000800 */
[----:B------:R-:W-:Y:S01]  /*5ed0*/  SHF.R.U32.HI R9, RZ, 0x10, R9 ;  /* 0x00000010ff097819 */ /* 0x000fe20000011609 */
[----:B------:R-:W-:Y:S01]  /*5ee0*/  @!P6 FADD.FTZ R161, -R161, -RZ ;  /* 0x800000ffa1a1e221 */ /* 0x000fe20000010100 */
[----:B------:R-:W-:Y:S01]  /*5ef0*/  ISETP.LE.U32.AND P0, PT, R0, UR15, PT ;  /* 0x0000000f00007c0c */ /* 0x000fe2000bf03070 */
[----:B------:R-:W-:Y:S01]  /*5f00*/  @!P2 FADD.FTZ R162, -R162, -RZ ;  /* 0x800000ffa2a2a221 */ /* 0x000fe20000010100 */
[----:B------:R-:W-:Y:S02]  /*5f10*/  LOP3.LUT R0, R4, 0xffff, RZ, 0xc0, !PT ;  /* 0x0000ffff04007812 */ /* 0x000fe400078ec0ff */
[----:B------:R-:W-:Y:S01]  /*5f20*/  LOP3.LUT R4, R9, 0xff, RZ, 0xc0, !PT ;  /* 0x000000ff09047812 */ /* 0x000fe200078ec0ff */
[----:B------:R-:W-:Y:S01]  /*5f30*/  @!P4 FADD.FTZ R152, -R152, -RZ ;  /* 0x800000ff9898c221 */ /* 0x000fe20000010100 */
[----:B------:R-:W-:Y:S01]  /*5f40*/  ISETP.LE.U32.AND P2, PT, R0, UR15, PT ;  /* 0x0000000f00007c0c */ /* 0x000fe2000bf43070 */
[----:B------:R-:W-:Y:S01]  /*5f50*/  MUFU.EX2 R150, R136 ;  /* 0x0000008800967308 */ /* 0x000fe20000000800 */
[----:B------:R-:W-:Y:S02]  /*5f60*/  ISETP.LE.U32.AND P6, PT, R4, UR15, PT ;  /* 0x0000000f04007c0c */ /* 0x000fe4000bfc3070 */
[C---:B------:R-:W-:Y:S02]  /*5f70*/  LOP3.LUT R0, R8.reuse, 0xffff, RZ, 0xc0, !PT ;  /* 0x0000ffff08007812 */ /* 0x040fe400078ec0ff */
[----:B------:R-:W-:Y:S01]  /*5f80*/  LOP3.LUT R4, R8, 0xff, RZ, 0xc0, !PT ;  /* 0x000000ff08047812 */ /* 0x000fe200078ec0ff */
[----:B--2---:R-:W-:Y:S01]  /*5f90*/  @!P0 FADD.FTZ R154, -R154, -RZ ;  /* 0x800000ff9a9a8221 */ /* 0x004fe20000010100 */
[----:B------:R-:W-:Y:S03]  /*5fa0*/  SHF.R.U32.HI R0, RZ, 0x8, R0 ;  /* 0x00000008ff007819 */ /* 0x000fe60000011600 */
[----:B------:R-:W-:Y:S01]  /*5fb0*/  MUFU.EX2 R149, R30 ;  /* 0x0000001e00957308 */ /* 0x000fe20000000800 */
[----:B------:R-:W-:Y:S02]  /*5fc0*/  ISETP.LE.U32.AND P4, PT, R4, UR15, PT ;  /* 0x0000000f04007c0c */ /* 0x000fe4000bf83070 */
[----:B------:R-:W-:Y:S01]  /*5fd0*/  LOP3.LUT R0, R0, 0xffff, RZ, 0xc0, !PT ;  /* 0x0000ffff00007812 */ /* 0x000fe200078ec0ff */
[----:B------:R-:W-:Y:S01]  /*5fe0*/  @!P2 FADD.FTZ R151, -R151, -RZ ;  /* 0x800000ff9797a221 */ /* 0x000fe20000010100 */
[----:B------:R-:W-:Y:S01]  /*5ff0*/  LOP3.LUT R4, R5, 0xff, RZ, 0xc0, !PT ;  /* 0x000000ff05047812 */ /* 0x000fe200078ec0ff */
[----:B------:R-:W-:Y:S01]  /*6000*/  @!P6 FADD.FTZ R155, -R155, -RZ ;  /* 0x800000ff9b9be221 */ /* 0x000fe20000010100 */
[----:B------:R-:W-:Y:S02]  /*6010*/  ISETP.LE.U32.AND P2, PT, R0, UR15, PT ;  /* 0x0000000f00007c0c */ /* 0x000fe4000bf43070 */
[----:B------:R-:W-:Y:S02]  /*6020*/  ISETP.LE.U32.AND P6, PT, R4, UR15, PT ;  /* 0x0000000f04007c0c */ /* 0x000fe4000bfc3070 */
[----:B------:R-:W-:Y:S02]  /*6030*/  SHF.R.U32.HI R0, RZ, 0x8, R145 ;  /* 0x00000008ff007819 */ /* 0x000fe40000011691 */
[----:B------:R-:W-:Y:S01]  /*6040*/  LOP3.LUT R4, R147, 0xff, RZ, 0xc0, !PT ;  /* 0x000000ff93047812 */ /* 0x000fe200078ec0ff */
[----:B------:R-:W2:Y:S01]  /*6050*/  MUFU.EX2 R145, R137 ;  /* 0x0000008900917308 */ /* 0x000ea20000000800 */
[----:B------:R-:W-:Y:S01]  /*6060*/  LOP3.LUT R0, R0, 0xffff, RZ, 0xc0, !PT ;  /* 0x0000ffff00007812 */ /* 0x000fe200078ec0ff */
[----:B-1----:R-:W-:Y:S01]  /*6070*/  @!P4 FADD.FTZ R159, -R159, -RZ ;  /* 0x800000ff9f9fc221 */ /* 0x002fe20000010100 */
[----:B------:R-:W-:Y:S02]  /*6080*/  F2FP.RELU.F16.F32.PACK_AB R6, R232, R233 ;  /* 0x000000e9e806723e */ /* 0x000fe400000008ff */
[----:B------:R-:W-:Y:S01]  /*6090*/  F2FP.RELU.F16.F32.PACK_AB R2, R154, R155 ;  /* 0x0000009b9a02723e */ /* 0x000fe200000008ff */
[----:B------:R-:W-:Y:S01]  /*60a0*/  @!P2 FADD.FTZ R157, -R157, -RZ ;  /* 0x800000ff9d9da221 */ /* 0x000fe20000010100 */
[----:B------:R-:W-:Y:S01]  /*60b0*/  ISETP.LE.U32.AND P2, PT, R0, UR15, PT ;  /* 0x0000000f00007c0c */ /* 0x000fe2000bf43070 */
[----:B------:R-:W-:Y:S01]  /*60c0*/  @!P6 FADD.FTZ R160, -R160, -RZ ;  /* 0x800000ffa0a0e221 */ /* 0x000fe20000010100 */
[----:B------:R-:W-:Y:S01]  /*60d0*/  ISETP.LE.U32.AND P6, PT, R4, UR15, PT ;  /* 0x0000000f04007c0c */ /* 0x000fe2000bfc3070 */
[----:B------:R-:W1:Y:S01]  /*60e0*/  MUFU.EX2 R147, R34 ;  /* 0x0000002200937308 */ /* 0x000e620000000800 */
[----:B------:R-:W-:Y:S02]  /*60f0*/  SHF.R.U32.HI R0, RZ, 0x8, R139 ;  /* 0x00000008ff007819 */ /* 0x000fe4000001168b */
[----:B------:R-:W-:Y:S01]  /*6100*/  LOP3.LUT R4, R140, 0xff, RZ, 0xc0, !PT ;  /* 0x000000ff8c047812 */ /* 0x000fe200078ec0ff */
[----:B------:R-:W-:Y:S01]  /*6110*/  IMAD.U32 R140, RZ, RZ, UR21 ;  /* 0x00000015ff8c7e24 */ /* 0x000fe2000f8e00ff */
[----:B------:R-:W-:Y:S02]  /*6120*/  LOP3.LUT R5, R0, 0xffff, RZ, 0xc0, !PT ;  /* 0x0000ffff00057812 */ /* 0x000fe400078ec0ff */
[----:B------:R-:W-:Y:S01]  /*6130*/  ISETP.LE.U32.AND P1, PT, R4, UR15, PT ;  /* 0x0000000f04007c0c */ /* 0x000fe2000bf23070 */
[----:B--2---:R-:W-:Y:S01]  /*6140*/  @!P5 FADD.FTZ R145, -R145, -RZ ;  /* 0x800000ff9191d221 */ /* 0x004fe20000010100 */
[----:B------:R-:W-:Y:S01]  /*6150*/  F2FP.RELU.F16.F32.PACK_AB R0, R169, R171 ;  /* 0x000000aba900723e */ /* 0x000fe200000008ff */
[----:B------:R-:W-:Y:S01]  /*6160*/  @!P2 FADD.FTZ R146, -R146, -RZ ;  /* 0x800000ff9292a221 */ /* 0x000fe20000010100 */
[----:B------:R-:W-:Y:S02]  /*6170*/  F2FP.RELU.F16.F32.PACK_AB R4, R164, R165 ;  /* 0x000000a5a404723e */ /* 0x000fe400000008ff */
[----:B------:R-:W-:Y:S01]  /*6180*/  ISETP.LE.U32.AND P2, PT, R5, UR15, PT ;  /* 0x0000000f05007c0c */ /* 0x000fe2000bf43070 */
[----:B------:R2:W-:Y:S01]  /*6190*/  STS [R238+0x13400], R0 ;  /* 0x01340000ee007388 */ /* 0x0005e20000000800 */
[----:B------:R-:W-:Y:S02]  /*61a0*/  F2FP.RELU.F16.F32.PACK_AB R5, R234, R235 ;  /* 0x000000ebea05723e */ /* 0x000fe400000008ff */
[----:B------:R-:W-:Y:S01]  /*61b0*/  SHF.R.U32.HI R8, RZ, 0x18, R8 ;  /* 0x00000018ff087819 */ /* 0x000fe20000011608 */
[----:B------:R3:W-:Y:S01]  /*61c0*/  STS [R238+0x13000], R4 ;  /* 0x01300004ee007388 */ /* 0x0007e20000000800 */
[----:B------:R-:W-:Y:S01]  /*61d0*/  ISETP.LE.U32.AND P3, PT, R134, UR15, PT ;  /* 0x0000000f86007c0c */ /* 0x000fe2000bf63070 */
[----:B-1----:R-:W-:Y:S01]  /*61e0*/  @!P6 FADD.FTZ R147, -R147, -RZ ;  /* 0x800000ff9393e221 */ /* 0x002fe20000010100 */
[----:B------:R-:W-:Y:S01]  /*61f0*/  ISETP.LE.U32.AND P4, PT, R8, UR15, PT ;  /* 0x0000000f08007c0c */ /* 0x000fe2000bf83070 */
[----:B------:R-:W-:Y:S01]  /*6200*/  @!P1 FADD.FTZ R149, -R149, -RZ ;  /* 0x800000ff95959221 */ /* 0x000fe20000010100 */
[----:B------:R-:W-:Y:S02]  /*6210*/  ISETP.LE.U32.AND P0, PT, R135, UR15, PT ;  /* 0x0000000f87007c0c */ /* 0x000fe4000bf03070 */
[----:B------:R-:W-:Y:S01]  /*6220*/  FSETP.GE.FTZ.AND P1, PT, R151, RZ, PT ;  /* 0x000000ff9700720b */ /* 0x000fe20003f36000 */
[----:B------:R-:W-:Y:S01]  /*6230*/  @!P2 FADD.FTZ R150, -R150, -RZ ;  /* 0x800000ff9696a221 */ /* 0x000fe20000010100 */
[----:B------:R-:W-:Y:S05]  /*6240*/  FSETP.GE.FTZ.AND P2, PT, R152, RZ, PT ;  /* 0x000000ff9800720b */ /* 0x000fea0003f56000 */
[----:B------:R-:W-:Y:S01]  /*6250*/  @!P3 FADD.FTZ R153, -R153, -RZ ;  /* 0x800000ff9999b221 */ /* 0x000fe20000010100 */
[----:B------:R-:W-:Y:S01]  /*6260*/  FSETP.GE.FTZ.AND P3, PT, R158, RZ, PT ;  /* 0x000000ff9e00720b */ /* 0x000fe20003f76000 */
[----:B------:R-:W-:Y:S01]  /*6270*/  @!P4 FADD.FTZ R156, -R156, -RZ ;  /* 0x800000ff9c9cc221 */ /* 0x000fe20000010100 */
[----:B------:R-:W-:Y:S01]  /*6280*/  FSETP.GE.FTZ.AND P4, PT, R163, RZ, PT ;  /* 0x000000ffa300720b */ /* 0x000fe20003f96000 */
[----:B------:R-:W-:Y:S01]  /*6290*/  @!P0 FADD.FTZ R144, -R144, -RZ ;  /* 0x800000ff90908221 */ /* 0x000fe20000010100 */
[C---:B------:R-:W-:Y:S02]  /*62a0*/  LEA R142, P0, R248.reuse, R140, 0x2 ;  /* 0x0000008cf88e7211 */ /* 0x040fe400078010ff */
[----:B--2---:R-:W-:Y:S02]  /*62b0*/  F2FP.RELU.F16.F32.PACK_AB R0, R161, R162 ;  /* 0x000000a2a100723e */ /* 0x004fe400000008ff */
[----:B------:R-:W-:Y:S02]  /*62c0*/  LEA.HI.X.SX32 R143, R248, R141, 0x2, P0 ;  /* 0x0000008df88f7211 */ /* 0x000fe400000f16ff */
[----:B---3--:R-:W-:Y:S01]  /*62d0*/  F2FP.RELU.F16.F32.PACK_AB R4, R158, R163 ;  /* 0x000000a39e04723e */ /* 0x008fe200000008ff */
[----:B------:R1:W-:Y:S01]  /*62e0*/  STS [R240+0x13400], R0 ;  /* 0x01340000f0007388 */ /* 0x0003e20000000800 */
[----:B------:R-:W-:Y:S03]  /*62f0*/  FSETP.GE.FTZ.AND P0, PT, R165, RZ, PT ;  /* 0x000000ffa500720b */ /* 0x000fe60003f16000 */
[----:B------:R2:W-:Y:S04]  /*6300*/  STS [R240+0x13000], R4 ;  /* 0x01300004f0007388 */ /* 0x0005e80000000800 */
[----:B------:R3:W-:Y:S04]  /*6310*/  STS [R238+0x14000], R6 ;  /* 0x01400006ee007388 */ /* 0x0007e80000000800 */
[----:B------:R4:W-:Y:S04]  /*6320*/  STS [R238+0x14400], R5 ;  /* 0x01440005ee007388 */ /* 0x0009e80000000800 */
[----:B------:R-:W4:Y:S01]  /*6330*/  LDG.E R140, desc[UR6][R142.64] ;  /* 0x000000068e8c7981 */ /* 0x000f22000c1e1900 */
[----:B-1----:R-:W-:Y:S02]  /*6340*/  F2FP.RELU.F16.F32.PACK_AB R0, R146, R148 ;  /* 0x000000949200723e */ /* 0x002fe400000008ff */
[----:B--2---:R-:W-:Y:S02]  /*6350*/  F2FP.RELU.F16.F32.PACK_AB R4, R151, R152 ;  /* 0x000000989704723e */ /* 0x004fe400000008ff */
[----:B---3--:R-:W-:Y:S02]  /*6360*/  F2FP.RELU.F16.F32.PACK_AB R6, R166, R167 ;  /* 0x000000a7a606723e */ /* 0x008fe400000008ff */
[----:B----4-:R-:W-:Y:S03]  /*6370*/  F2FP.RELU.F16.F32.PACK_AB R5, R168, R170 ;  /* 0x000000aaa805723e */ /* 0x010fe600000008ff */
[----:B------:R1:W-:Y:S04]  /*6380*/  STS [R240+0x14000], R6 ;  /* 0x01400006f0007388 */ /* 0x0003e80000000800 */
[----:B------:R2:W-:Y:S04]  /*6390*/  STS [R240+0x14400], R5 ;  /* 0x01440005f0007388 */ /* 0x0005e80000000800 */
[----:B------:R3:W-:Y:S04]  /*63a0*/  STS [R239+0x13000], R4 ;  /* 0x01300004ef007388 */ /* 0x0007e80000000800 */
[----:B------:R4:W-:Y:S04]  /*63b0*/  STS [R239+0x13400], R2 ;  /* 0x01340002ef007388 */ /* 0x0009e80000000800 */
[----:B------:R4:W-:Y:S01]  /*63c0*/  STS [R237+0x13000], R0 ;  /* 0x01300000ed007388 */ /* 0x0009e20000000800 */
[----:B-1----:R-:W-:Y:S02]  /*63d0*/  F2FP.RELU.F16.F32.PACK_AB R6, R157, R159 ;  /* 0x0000009f9d06723e */ /* 0x002fe400000008ff */
[----:B--2---:R-:W-:Y:S02]  /*63e0*/  F2FP.RELU.F16.F32.PACK_AB R5, R156, R160 ;  /* 0x000000a09c05723e */ /* 0x004fe400000008ff */
[----:B---3--:R-:W-:Y:S02]  /*63f0*/  F2FP.RELU.F16.F32.PACK_AB R4, R145, R147 ;  /* 0x000000939104723e */ /* 0x008fe400000008ff */
[----:B----4-:R-:W-:Y:S03]  /*6400*/  F2FP.RELU.F16.F32.PACK_AB R2, R150, R153 ;  /* 0x000000999602723e */ /* 0x010fe600000008ff */
[----:B------:R-:W-:Y:S01]  /*6410*/  STS [R237+0x13400], R4 ;  /* 0x01340004ed007388 */ /* 0x000fe20000000800 */
[----:B------:R-:W-:Y:S03]  /*6420*/  F2FP.RELU.F16.F32.PACK_AB R0, R144, R149 ;  /* 0x000000959000723e */ /* 0x000fe600000008ff */
[----:B------:R-:W-:Y:S04]  /*6430*/  STS [R239+0x14000], R6 ;  /* 0x01400006ef007388 */ /* 0x000fe80000000800 */
[----:B------:R-:W-:Y:S04]  /*6440*/  STS [R239+0x14400], R5 ;  /* 0x01440005ef007388 */ /* 0x000fe80000000800 */
[----:B------:R-:W-:Y:S04]  /*6450*/  STS [R237+0x14000], R2 ;  /* 0x01400002ed007388 */ /* 0x000fe80000000800 */
[----:B------:R1:W-:Y:S04]  /*6460*/  STS [R237+0x14400], R0 ;  /* 0x01440000ed007388 */ /* 0x0003e80000000800 */
[----:B------:R-:W2:Y:S08]  /*6470*/  LDSM.16.M88.4 R32, [R222+UR4+0x6000] ;  /* 0x00600004de20783b */ /* 0x000eb00008000200 */
[----:B------:R-:W3:Y:S01]  /*6480*/  LDSM.16.M88.4 R28, [R222+UR4+0x6800] ;  /* 0x00680004de1c783b */ /* 0x000ee20008000200 */
[----:B-1----:R-:W-:Y:S05]  /*6490*/  IMAD.U32 R0, RZ, RZ, UR4 ;  /* 0x00000004ff007e24 */ /* 0x002fea000f8e00ff */
[----:B------:R-:W-:Y:S05]  /*64a0*/  IADD3 R0, R222, 0x6000, R0 ;  /* 0x00006000de007810 */ /* 0x000fea0007ffe000 */
[----:B------:R-:W-:Y:S05]  /*64b0*/  IMAD.IADD R0, R0, 0x1, R228 ;  /* 0x0000000100007824 */ /* 0x000fea00078e02e4 */
[----:B------:R-:W1:Y:S01]  /*64c0*/  LDSM.16.M88.4 R132, [R0] ;  /* 0x000000000084783b */ /* 0x000e620000000200 */
[-C--:B--2---:R-:W-:Y:S07]  /*64d0*/  HMMA.16816.F32 R4, R32, R172.reuse, RZ ;  /* 0x000000ac2004723c */ /* 0x084fee00000018ff */
[----:B------:R-:W2:Y:S01]  /*64e0*/  LDSM.16.M88.4 R136, [R0+0x800] ;  /* 0x000800000088783b */ /* 0x000ea20000000200 */
[C---:B---3--:R-:W-:Y:S06]  /*64f0*/  HMMA.16816.F32 R8, R28.reuse, R172, RZ ;  /* 0x000000ac1c08723c */ /* 0x048fec00000018ff */
[-C--:B------:R-:W-:Y:S06]  /*6500*/  HMMA.16816.F32 R12, R28, R174.reuse, RZ ;  /* 0x000000ae1c0c723c */ /* 0x080fec00000018ff */
[C---:B------:R-:W-:Y:S06]  /*6510*/  HMMA.16816.F32 R16, R32.reuse, R174, RZ ;  /* 0x000000ae2010723c */ /* 0x040fec00000018ff */
[-C--:B------:R-:W-:Y:S06]  /*6520*/  HMMA.16816.F32 R20, R32, R176.reuse, RZ ;  /* 0x000000b02014723c */ /* 0x080fec00000018ff */
[C---:B------:R-:W-:Y:S06]  /*6530*/  HMMA.16816.F32 R24, R28.reuse, R176, RZ ;  /* 0x000000b01c18723c */ /* 0x040fec00000018ff */
[-C--:B------:R-:W-:Y:S06]  /*6540*/  HMMA.16816.F32 R28, R28, R178.reuse, RZ ;  /* 0x000000b21c1c723c */ /* 0x080fec00000018ff */
[----:B------:R-:W-:Y:S06]  /*6550*/  HMMA.16816.F32 R32, R32, R178, RZ ;  /* 0x000000b22020723c */ /* 0x000fec00000018ff */
[-C--:B-1----:R-:W-:Y:S06]  /*6560*/  HMMA.16816.F32 R4, R132, R180.reuse, R4 ;  /* 0x000000b48404723c */ /* 0x082fec0000001804 */
[C---:B--2---:R-:W-:Y:S06]  /*6570*/  HMMA.16816.F32 R8, R136.reuse, R180, R8 ;  /* 0x000000b48808723c */ /* 0x044fec0000001808 */
[-C--:B------:R-:W-:Y:S06]  /*6580*/  HMMA.16816.F32 R12, R136, R182.reuse, R12 ;  /* 0x000000b6880c723c */ /* 0x080fec000000180c */
[C---:B------:R-:W-:Y:S06]  /*6590*/  HMMA.16816.F32 R16, R132.reuse, R182, R16 ;  /* 0x000000b68410723c */ /* 0x040fec0000001810 */
[-C--:B------:R-:W-:Y:S06]  /*65a0*/  HMMA.16816.F32 R20, R132, R184.reuse, R20 ;  /* 0x000000b88414723c */ /* 0x080fec0000001814 */
[C---:B------:R-:W-:Y:S06]  /*65b0*/  HMMA.16816.F32 R24, R136.reuse, R184, R24 ;  /* 0x000000b88818723c */ /* 0x040fec0000001818 */
[-C--:B------:R-:W-:Y:S01]  /*65c0*/  HMMA.16816.F32 R28, R136, R186.reuse, R28 ;  /* 0x000000ba881c723c */ /* 0x080fe2000000181c */
[----:B------:R-:W1:Y:S05]  /*65d0*/  LDSM.16.M88.4 R136, [R222+UR4+0x7000] ;  /* 0x00700004de88783b */ /* 0x000e6a0008000200 */
[----:B------:R-:W-:Y:S03]  /*65e0*/  HMMA.16816.F32 R32, R132, R186, R32 ;  /* 0x000000ba8420723c */ /* 0x000fe60000001820 */
[----:B------:R-:W2:Y:S03]  /*65f0*/  LDSM.16.M88.4 R132, [R222+UR4+0x7800] ;  /* 0x00780004de84783b */ /* 0x000ea60008000200 */
[-C--:B-1----:R-:W-:Y:S06]  /*6600*/  HMMA.16816.F32 R4, R136, R188.reuse, R4 ;  /* 0x000000bc8804723c */ /* 0x082fec0000001804 */
[C---:B--2---:R-:W-:Y:S06]  /*6610*/  HMMA.16816.F32 R8, R132.reuse, R188, R8 ;  /* 0x000000bc8408723c */ /* 0x044fec0000001808 */
[-C--:B------:R-:W-:Y:S06]  /*6620*/  HMMA.16816.F32 R12, R132, R190.reuse, R12 ;  /* 0x000000be840c723c */ /* 0x080fec000000180c */
[C---:B------:R-:W-:Y:S06]  /*6630*/  HMMA.16816.F32 R16, R136.reuse, R190, R16 ;  /* 0x000000be8810723c */ /* 0x040fec0000001810 */
[-C--:B------:R-:W-:Y:S06]  /*6640*/  HMMA.16816.F32 R20, R136, R192.reuse, R20 ;  /* 0x000000c08814723c */ /* 0x080fec0000001814 */
[C---:B------:R-:W-:Y:S06]  /*6650*/  HMMA.16816.F32 R24, R132.reuse, R192, R24 ;  /* 0x000000c08418723c */ /* 0x040fec0000001818 */
[-C--:B------:R-:W-:Y:S01]  /*6660*/  HMMA.16816.F32 R28, R132, R194.reuse, R28 ;  /* 0x000000c2841c723c */ /* 0x080fe2000000181c */
[----:B------:R-:W1:Y:S05]  /*6670*/  LDSM.16.M88.4 R132, [R0+0x1000] ;  /* 0x001000000084783b */ /* 0x000e6a0000000200 */
[----:B------:R-:W-:Y:S03]  /*6680*/  HMMA.16816.F32 R32, R136, R194, R32 ;  /* 0x000000c28820723c */ /* 0x000fe60000001820 */
[----:B------:R-:W2:Y:S03]  /*6690*/  LDSM.16.M88.4 R136, [R0+0x1800] ;  /* 0x001800000088783b */ /* 0x000ea60000000200 */
        /* <DEDUP_REMOVED lines=24> */
[C---:B------:R-:W-:Y:S01]  /*6820*/  FADD.FTZ R2, -R140.reuse, R4 ;  /* 0x000000048c027221 */ /* 0x040fe20000010100 */
[----:B------:R-:W-:Y:S01]  /*6830*/  FADD.FTZ R0, -R140, R5 ;  /* 0x000000058c007221 */ /* 0x000fe20000010100 */
[----:B------:R-:W2:Y:S01]  /*6840*/  LDG.E R4, desc[UR6][R142.64+0x20] ;  /* 0x000020068e047981 */ /* 0x000ea2000c1e1900 */
[-C--:B------:R-:W-:Y:S03]  /*6850*/  HMMA.16816.F32 R20, R132, R216.reuse, R20 ;  /* 0x000000d88414723c */ /* 0x080fe60000001814 */
[-C--:B------:R-:W-:Y:S02]  /*6860*/  FSEL R2, R2, R140.reuse, P0 ;  /* 0x0000008c02027208 */ /* 0x080fe40000000000 */
[----:B------:R-:W-:Y:S01]  /*6870*/  FSETP.GE.FTZ.AND P0, PT, R164, RZ, PT ;  /* 0x000000ffa400720b */ /* 0x000fe20003f16000 */
[C---:B------:R-:W-:Y:S05]  /*6880*/  HMMA.16816.F32 R24, R136.reuse, R216, R24 ;  /* 0x000000d88818723c */ /* 0x040fea0000001818 */
[----:B------:R-:W-:Y:S01]  /*6890*/  FSEL R0, R0, R140, P0 ;  /* 0x0000008c00007208 */ /* 0x000fe20000000000 */
[----:B------:R-:W-:Y:S01]  /*68a0*/  FMUL.FTZ R165, R165, R2 ;  /* 0x00000002a5a57220 */ /* 0x000fe20000410000 */
[----:B------:R-:W-:Y:S01]  /*68b0*/  FSETP.GE.FTZ.AND P0, PT, R146, RZ, PT ;  /* 0x000000ff9200720b */ /* 0x000fe20003f16000 */
[----:B------:R1:W5:Y:S01]  /*68c0*/  LDG.E R2, desc[UR6][R142.64+0x80] ;  /* 0x000080068e027981 */ /* 0x000362000c1e1900 */
[-C--:B------:R-:W-:Y:S03]  /*68d0*/  HMMA.16816.F32 R28, R136, R218.reuse, R28 ;  /* 0x000000da881c723c */ /* 0x080fe6000000181c */
[C---:B------:R-:W-:Y:S01]  /*68e0*/  FADD.FTZ R16, -R140.reuse, R16 ;  /* 0x000000108c107221 */ /* 0x040fe20000010100 */
[----:B------:R-:W-:Y:S01]  /*68f0*/  FADD.FTZ R17, -R140, R17 ;  /* 0x000000118c117221 */ /* 0x000fe20000010100 */
[----:B------:R-:W-:Y:S01]  /*6900*/  FMUL.FTZ R164, R164, R0 ;  /* 0x00000000a4a47220 */ /* 0x000fe20000410000 */
[----:B------:R-:W-:Y:S01]  /*6910*/  HMMA.16816.F32 R32, R132, R218, R32 ;  /* 0x000000da8420723c */ /* 0x000fe20000001820 */
[----:B------:R1:W5:Y:S04]  /*6920*/  LDG.E R0, desc[UR6][R142.64+0xa0] ;  /* 0x0000a0068e007981 */ /* 0x000368000c1e1900 */
[-C--:B------:R-:W-:Y:S01]  /*6930*/  FSEL R16, R16, R140.reuse, P4 ;  /* 0x0000008c10107208 */ /* 0x080fe20002000000 */
[C---:B------:R-:W-:Y:S01]  /*6940*/  FADD.FTZ R21, -R140.reuse, R21 ;  /* 0x000000158c157221 */ /* 0x040fe20000010100 */
[-C--:B------:R-:W-:Y:S01]  /*6950*/  FSEL R17, R17, R140.reuse, P3 ;  /* 0x0000008c11117208 */ /* 0x080fe20001800000 */
[----:B------:R-:W-:Y:S03]  /*6960*/  FADD.FTZ R5, -R140, R20 ;  /* 0x000000148c057221 */ /* 0x000fe60000010100 */
[----:B------:R-:W-:Y:S01]  /*6970*/  FSEL R21, R21, R140, P1 ;  /* 0x0000008c15157208 */ /* 0x000fe20000800000 */
[----:B------:R-:W-:Y:S01]  /*6980*/  FMUL.FTZ R163, R163, R16 ;  /* 0x00000010a3a37220 */ /* 0x000fe20000410000 */
[----:B------:R-:W-:Y:S01]  /*6990*/  F2FP.F16.F32.PACK_AB R16, R164, R165 ;  /* 0x000000a5a410723e */ /* 0x000fe200000000ff */
[----:B------:R-:W-:Y:S01]  /*69a0*/  FMUL.FTZ R17, R158, R17 ;  /* 0x000000119e117220 */ /* 0x000fe20000410000 */
[----:B------:R-:W-:Y:S01]  /*69b0*/  FSETP.GE.FTZ.AND P1, PT, R148, RZ, PT ;  /* 0x000000ff9400720b */ /* 0x000fe20003f36000 */
[----:B------:R1:W5:Y:S01]  /*69c0*/  LDL R158, [R1+0xc] ;  /* 0x00000c00019e7983 */ /* 0x0003620000100800 */
[----:B------:R-:W-:Y:S01]  /*69d0*/  FSEL R5, R5, R140, P2 ;  /* 0x0000008c05057208 */ /* 0x000fe20001000000 */
[----:B------:R-:W-:Y:S01]  /*69e0*/  FMUL.FTZ R21, R151, R21 ;  /* 0x0000001597157220 */ /* 0x000fe20000410000 */
[----:B------:R-:W-:Y:S01]  /*69f0*/  FSETP.GE.FTZ.AND P2, PT, R171, RZ, PT ;  /* 0x000000ffab00720b */ /* 0x000fe20003f56000 */
[----:B------:R1:W5:Y:S01]  /*6a00*/  LDL R164, [R1+0x8] ;  /* 0x0000080001a47983 */ /* 0x0003620000100800 */
[----:B------:R-:W-:Y:S01]  /*6a10*/  F2FP.F16.F32.PACK_AB R17, R17, R163 ;  /* 0x000000a31111723e */ /* 0x000fe200000000ff */
[----:B------:R-:W-:Y:S02]  /*6a20*/  FMUL.FTZ R152, R152, R5 ;  /* 0x0000000598987220 */ /* 0x000fe40000410000 */
[----:B------:R-:W-:Y:S03]  /*6a30*/  FADD.FTZ R32, -R140, R32 ;  /* 0x000000208c207221 */ /* 0x000fe60000010100 */
[----:B------:R-:W-:Y:S02]  /*6a40*/  F2FP.F16.F32.PACK_AB R21, R21, R152 ;  /* 0x000000981515723e */ /* 0x000fe400000000ff */
[----:B------:R-:W-:Y:S01]  /*6a50*/  FSEL R32, R32, R140, P1 ;  /* 0x0000008c20207208 */ /* 0x000fe20000800000 */
[----:B------:R-:W-:Y:S01]  /*6a60*/  @P0 FADD.FTZ R140, -R140, R33 ;  /* 0x000000218c8c0221 */ /* 0x000fe20000010100 */
[----:B------:R-:W-:Y:S02]  /*6a70*/  PLOP3.LUT P0, PT, PT, PT, UP3, 0x80, 0x0 ;  /* 0x000000000000781c */ /* 0x000fe40003f0f038 */
[----:B------:R-:W-:Y:S01]  /*6a80*/  FSETP.GE.FTZ.AND P1, PT, R169, RZ, PT ;  /* 0x000000ffa900720b */ /* 0x000fe20003f36000 */
[----:B------:R-:W-:Y:S01]  /*6a90*/  FMUL.FTZ R148, R148, R32 ;  /* 0x0000002094947220 */ /* 0x000fe20000410000 */
[----:B------:R-:W-:Y:S01]  /*6aa0*/  FMUL.FTZ R140, R146, R140 ;  /* 0x0000008c928c7220 */ /* 0x000fe20000410000 */
[C---:B--2---:R-:W-:Y:S01]  /*6ab0*/  FADD.FTZ R6, -R4.reuse, R6 ;  /* 0x0000000604067221 */ /* 0x044fe20000010100 */
[----:B------:R-:W-:Y:S04]  /*6ac0*/  FADD.FTZ R7, -R4, R7 ;  /* 0x0000000704077221 */ /* 0x000fe80000010100 */
[-C--:B------:R-:W-:Y:S02]  /*6ad0*/  FSEL R33, R6, R4.reuse, P2 ;  /* 0x0000000406217208 */ /* 0x080fe40001000000 */
[----:B------:R-:W-:Y:S01]  /*6ae0*/  FSEL R32, R7, R4, P1 ;  /* 0x0000000407207208 */ /* 0x000fe20000800000 */
[----:B-1----:R-:W-:Y:S06]  /*6af0*/  @!P0 BRA `(.L_x_159) ;  /* 0x0000000000c48947 */ /* 0x002fec0003800000 */
[----:B------:R-:W1:Y:S01]  /*6b00*/  LDC R5, c[0x0][0x240] ;  /* 0x00009000ff057b82 */ /* 0x000e620000000800 */
[----:B------:R-:W-:Y:S01]  /*6b10*/  ULOP3.LUT UR11, UR5, 0x1, URZ, 0xc0, !UPT ;  /* 0x00000001050b7892 */ /* 0x000fe2000f8ec03f */
[----:B------:R-:W-:Y:S02]  /*6b20*/  ISETP.GE.AND P2, PT, R250, UR43, PT ;  /* 0x0000002bfa007c0c */ /* 0x000fe4000bf46270 */
[----:B-----5:R-:W-:Y:S01]  /*6b30*/  ISETP.GE.AND P1, PT, R164, UR43, PT ;  /* 0x0000002ba4007c0c */ /* 0x020fe2000bf26270 */
[----:B------:R-:W-:Y:S04]  /*6b40*/  UISETP.NE.U32.AND UP0, UPT, UR11, 0x1, UPT ;  /* 0x000000010b00788c */ /* 0x000fe8000bf05070 */
[----:B------:R-:W-:Y:S06]  /*6b50*/  USEL UR11, UR61, 0x3000, !UP0 ;  /* 0x000030003d0b7887 */ /* 0x000fec000c000000 */
[----:B------:R-:W-:Y:S02]  /*6b60*/  VIADD R236, R236, UR11 ;  /* 0x0000000becec7c36 */ /* 0x000fe40008000000 */
[----:B------:R-:W-:Y:S01]  /*6b70*/  @!P1 IADD3 R20, R247, UR11, RZ ;  /* 0x0000000bf7149c10 */ /* 0x000fe2000fffe0ff */
[----:B------:R-:W-:Y:S02]  /*6b80*/  VIADD R221, R221, UR11 ;  /* 0x0000000bdddd7c36 */ /* 0x000fe40008000000 */
[----:B------:R2:W-:Y:S04]  /*6b90*/  @P2 STS [R236], RZ ;  /* 0x000000ffec002388 */ /* 0x0005e80000000800 */
[----:B------:R2:W-:Y:S01]  /*6ba0*/  @P2 STS [R236+0x4], RZ ;  /* 0x000004ffec002388 */ /* 0x0005e20000000800 */
[----:B-1----:R-:W-:Y:S03]  /*6bb0*/  IMAD.U32 R5, R5, -0x40, RZ ;  /* 0xffffffc005057824 */ /* 0x002fe600078e00ff */
[----:B------:R2:W-:Y:S02]  /*6bc0*/  @P2 STS [R236+0x8], RZ ;  /* 0x000008ffec002388 */ /* 0x0005e40000000800 */
[C---:B------:R-:W-:Y:S02]  /*6bd0*/  LEA R243, P3, R5.reuse, R243, 0x1 ;  /* 0x000000f305f37211 */ /* 0x040fe400078608ff */
[----:B------:R2:W-:Y:S01]  /*6be0*/  @P2 STS [R236+0xc], RZ ;  /* 0x00000cffec002388 */ /* 0x0005e20000000800 */
[----:B------:R-:W-:Y:S04]  /*6bf0*/  SHF.R.S32.HI R6, RZ, 0x1f, R5 ;  /* 0x0000001fff067819 */ /* 0x000fe80000011405 */
[----:B------:R-:W-:Y:S01]  /*6c00*/  LEA.HI.X R241, R5, R241, R6, 0x1, P3 ;  /* 0x000000f105f17211 */ /* 0x000fe200018f0c06 */
[----:B------:R-:W-:Y:S01]  /*6c10*/  @!P2 IMAD.MOV.U32 R6, RZ, RZ, R243 ;  /* 0x000000ffff06a224 */ /* 0x000fe200078e00f3 */
[C---:B------:R-:W-:Y:S03]  /*6c20*/  IADD3 R5, R247.reuse, UR11, RZ ;  /* 0x0000000bf7057c10 */ /* 0x040fe6000fffe0ff */
[----:B------:R-:W-:Y:S05]  /*6c30*/  @!P2 IMAD.MOV.U32 R7, RZ, RZ, R241 ;  /* 0x000000ffff07a224 */ /* 0x000fea00078e00f1 */
[----:B------:R-:W-:Y:S01]  /*6c40*/  @!PT LDS RZ, [RZ] ;  /* 0x00000000fffff984 */ /* 0x000fe20000000800 */
[----:B------:R-:W-:Y:S01]  /*6c50*/  @!PT LDS RZ, [RZ] ;  /* 0x00000000fffff984 */ /* 0x000fe20000000800 */
[----:B------:R-:W-:Y:S01]  /*6c60*/  @!PT LDS RZ, [RZ] ;  /* 0x00000000fffff984 */ /* 0x000fe20000000800 */
[----:B------:R1:W-:Y:S04]  /*6c70*/  @!P2 LDGSTS.E.BYPASS.LTC128B.128 [R5], desc[UR6][R6.64] ;  /* 0x000000000605afae */ /* 0x0003e8000b901d46 */
[----:B------:R2:W-:Y:S04]  /*6c80*/  @P1 STS [R236+0x1000], RZ ;  /* 0x001000ffec001388 */ /* 0x0005e80000000800 */
[----:B------:R2:W-:Y:S04]  /*6c90*/  @P1 STS [R236+0x1004], RZ ;  /* 0x001004ffec001388 */ /* 0x0005e80000000800 */
[----:B------:R2:W-:Y:S04]  /*6ca0*/  @P1 STS [R236+0x1008], RZ ;  /* 0x001008ffec001388 */ /* 0x0005e80000000800 */
[----:B------:R2:W-:Y:S01]  /*6cb0*/  @P1 STS [R236+0x100c], RZ ;  /* 0x00100cffec001388 */ /* 0x0005e20000000800 */
[----:B-1----:R-:W-:Y:S02]  /*6cc0*/  @!P1 IMAD.MOV.U32 R6, RZ, RZ, R243 ;  /* 0x000000ffff069224 */ /* 0x002fe400078e00f3 */
[----:B------:R-:W-:Y:S05]  /*6cd0*/  @!P1 IMAD.MOV.U32 R7, RZ, RZ, R241 ;  /* 0x000000ffff079224 */ /* 0x000fea00078e00f1 */
[----:B------:R-:W-:Y:S01]  /*6ce0*/  @!PT LDS RZ, [RZ] ;  /* 0x00000000fffff984 */ /* 0x000fe20000000800 */
[----:B------:R-:W-:Y:S01]  /*6cf0*/  @!PT LDS RZ, [RZ] ;  /* 0x00000000fffff984 */ /* 0x000fe20000000800 */
[----:B------:R-:W-:Y:S01]  /*6d00*/  @!PT LDS RZ, [RZ] ;  /* 0x00000000fffff984 */ /* 0x000fe20000000800 */
[----:B------:R1:W-:Y:S01]  /*6d10*/  @!P1 LDGSTS.E.BYPASS.LTC128B.128 [R20+0x1000], desc[UR6][R6.64+0x40] ;  /* 0x0100004006149fae */ /* 0x0003e2000b901d46 */
[----:B------:R-:W-:Y:S11]  /*6d20*/  ISETP.GE.AND P1, PT, R158, UR43, PT ;  /* 0x0000002b9e007c0c */ /* 0x000ff6000bf26270 */
[----:B------:R-:W-:Y:S02]  /*6d30*/  @!UPT UIADD3 URZ, URZ, URZ, URZ ;  /* 0x0000003f3f3ff290 */ /* 0x000fe4000fffe03f */
[----:B------:R2:W-:Y:S04]  /*6d40*/  @P1 STS [R236+0x2000], RZ ;  /* 0x002000ffec001388 */ /* 0x0005e80000000800 */
[----:B------:R2:W-:Y:S04]  /*6d50*/  @P1 STS [R236+0x2004], RZ ;  /* 0x002004ffec001388 */ /* 0x0005e80000000800 */
[----:B------:R2:W-:Y:S04]  /*6d60*/  @P1 STS [R236+0x2008], RZ ;  /* 0x002008ffec001388 */ /* 0x0005e80000000800 */
[----:B------:R2:W-:Y:S01]  /*6d70*/  @P1 STS [R236+0x200c], RZ ;  /* 0x00200cffec001388 */ /* 0x0005e20000000800 */
[----:B-1----:R-:W-:Y:S01]  /*6d80*/  @!P1 IADD3 R20, R247, UR11, RZ ;  /* 0x0000000bf7149c10 */ /* 0x002fe2000fffe0ff */
[----:B------:R-:W-:Y:S01]  /*6d90*/  @!P1 IMAD.MOV.U32 R6, RZ, RZ, R243 ;  /* 0x000000ffff069224 */ /* 0x000fe200078e00f3 */
[----:B------:R-:W-:Y:S02]  /*6da0*/  @!P1 MOV R7, R241 ;  /* 0x000000f100079202 */ /* 0x000fe40000000f00 */
[----:B------:R-:W-:Y:S03]  /*6db0*/  MOV R247, R5 ;  /* 0x0000000500f77202 */ /* 0x000fe60000000f00 */
[----:B------:R-:W-:Y:S01]  /*6dc0*/  @!PT LDS RZ, [RZ] ;  /* 0x00000000fffff984 */ /* 0x000fe20000000800 */
[----:B------:R-:W-:Y:S01]  /*6dd0*/  @!PT LDS RZ, [RZ] ;  /* 0x00000000fffff984 */ /* 0x000fe20000000800 */
[----:B------:R-:W-:Y:S01]  /*6de0*/  @!PT LDS RZ, [RZ] ;  /* 0x00000000fffff984 */ /* 0x000fe20000000800 */
[----:B------:R2:W-:Y:S04]  /*6df0*/  @!P1 LDGSTS.E.BYPASS.LTC128B.128 [R20+0x2000], desc[UR6][R6.64+0x80] ;  /* 0x0200008006149fae */ /* 0x0005e8000b901d46 */
[----:B------:R-:W0:Y:S02]  /*6e00*/  LDGDEPBAR ;  /* 0x00000000000079af */ /* 0x000e240000000000 */
.L_x_159:
[----:B------:R1:W-:Y:S01]  /*6e10*/  STS [R238+0xf000], R16 ;  /* 0x00f00010ee007388 */ /* 0x0003e20000000800 */
[C---:B--2---:R-:W-:Y:S01]  /*6e20*/  FADD.FTZ R6, -R4.reuse, R19 ;  /* 0x0000001304067221 */ /* 0x044fe20000010100 */
[----:B------:R-:W-:Y:S01]  /*6e30*/  FSETP.GE.FTZ.AND P4, PT, R161, RZ, PT ;  /* 0x000000ffa100720b */ /* 0x000fe20003f96000 */
[----:B------:R-:W-:Y:S01]  /*6e40*/  FADD.FTZ R5, -R4, R18 ;  /* 0x0000001204057221 */ /* 0x000fe20000010100 */
[----:B------:R-:W-:Y:S01]  /*6e50*/  FSETP.GE.FTZ.AND P1, PT, R162, RZ, PT ;  /* 0x000000ffa200720b */ /* 0x000fe20003f36000 */
[----:B------:R-:W-:Y:S01]  /*6e60*/  FMUL.FTZ R33, R171, R33 ;  /* 0x00000021ab217220 */ /* 0x000fe20000410000 */
[----:B------:R-:W-:Y:S01]  /*6e70*/  FSEL R6, R6, R4, P4 ;  /* 0x0000000406067208 */ /* 0x000fe20002000000 */
[----:B------:R-:W-:Y:S01]  /*6e80*/  FMUL.FTZ R32, R169, R32 ;  /* 0x00000020a9207220 */ /* 0x000fe20000410000 */
[----:B------:R-:W-:Y:S01]  /*6e90*/  FSEL R5, R5, R4, P1 ;  /* 0x0000000405057208 */ /* 0x000fe20000800000 */
[----:B------:R-:W-:Y:S01]  /*6ea0*/  FADD.FTZ R22, -R4, R22 ;  /* 0x0000001604167221 */ /* 0x000fe20000010100 */
[----:B------:R-:W-:Y:S01]  /*6eb0*/  FSETP.GE.FTZ.AND P3, PT, R155, RZ, PT ;  /* 0x000000ff9b00720b */ /* 0x000fe20003f76000 */
[----:B------:R-:W-:Y:S01]  /*6ec0*/  FMUL.FTZ R161, R161, R6 ;  /* 0x00000006a1a17220 */ /* 0x000fe20000410000 */
[----:B------:R-:W-:Y:S01]  /*6ed0*/  F2FP.F16.F32.PACK_AB R6, R32, R33 ;  /* 0x000000212006723e */ /* 0x000fe200000000ff */
[----:B------:R-:W-:Y:S01]  /*6ee0*/  FMUL.FTZ R162, R162, R5 ;  /* 0x00000005a2a27220 */ /* 0x000fe20000410000 */
[----:B------:R-:W-:Y:S01]  /*6ef0*/  FSEL R5, R22, R4, P3 ;  /* 0x0000000416057208 */ /* 0x000fe20001800000 */
[----:B------:R-:W-:Y:S01]  /*6f00*/  FADD.FTZ R7, -R4, R34 ;  /* 0x0000002204077221 */ /* 0x000fe20000010100 */
[----:B------:R-:W-:Y:S01]  /*6f10*/  FSETP.GE.FTZ.AND P1, PT, R145, RZ, PT ;  /* 0x000000ff9100720b */ /* 0x000fe20003f36000 */
[----:B------:R2:W-:Y:S01]  /*6f20*/  STS [R238+0xf400], R6 ;  /* 0x00f40006ee007388 */ /* 0x0005e20000000800 */
[----:B------:R-:W-:Y:S01]  /*6f30*/  FSETP.GE.FTZ.AND P2, PT, R154, RZ, PT ;  /* 0x000000ff9a00720b */ /* 0x000fe20003f56000 */
[----:B------:R-:W-:Y:S01]  /*6f40*/  FMUL.FTZ R155, R155, R5 ;  /* 0x000000059b9b7220 */ /* 0x000fe20000410000 */
[----:B------:R-:W-:Y:S01]  /*6f50*/  F2FP.F16.F32.PACK_AB R5, R161, R162 ;  /* 0x000000a2a105723e */ /* 0x000fe200000000ff */
[----:B-----5:R-:W-:Y:S01]  /*6f60*/  FADD.FTZ R13, -R2, R13 ;  /* 0x0000000d020d7221 */ /* 0x020fe20000010100 */
[----:B------:R-:W-:Y:S01]  /*6f70*/  FSETP.GE.FTZ.AND P3, PT, R233, RZ, PT ;  /* 0x000000ffe900720b */ /* 0x000fe20003f76000 */
[----:B------:R-:W-:Y:S01]  /*6f80*/  FADD.FTZ R10, -R0, R10 ;  /* 0x0000000a000a7221 */ /* 0x000fe20000010100 */
[----:B------:R-:W-:Y:S01]  /*6f90*/  FSETP.GE.FTZ.AND P4, PT, R159, RZ, PT ;  /* 0x000000ff9f00720b */ /* 0x000fe20003f96000 */
[----:B-1----:R-:W-:Y:S01]  /*6fa0*/  FADD.FTZ R16, -R4, R23 ;  /* 0x0000001704107221 */ /* 0x002fe20000010100 */
[----:B------:R1:W-:Y:S01]  /*6fb0*/  STS [R240+0xf400], R5 ;  /* 0x00f40005f0007388 */ /* 0x0003e20000000800 */
[C---:B------:R-:W-:Y:S01]  /*6fc0*/  FADD.FTZ R11, -R0.reuse, R11 ;  /* 0x0000000b000b7221 */ /* 0x040fe20000010100 */
[----:B------:R-:W-:Y:S01]  /*6fd0*/  FADD.FTZ R15, -R0, R15 ;  /* 0x0000000f000f7221 */ /* 0x000fe20000010100 */
[----:B------:R-:W-:Y:S02]  /*6fe0*/  FSETP.GE.FTZ.AND P5, PT, R168, RZ, PT ;  /* 0x000000ffa800720b */ /* 0x000fe40003fb6000 */
[----:B------:R-:W-:Y:S01]  /*6ff0*/  STS [R240+0xf000], R17 ;  /* 0x00f00011f0007388 */ /* 0x000fe20000000800 */
[----:B------:R-:W-:Y:S01]  /*7000*/  FSEL R16, R16, R4, P2 ;  /* 0x0000000410107208 */ /* 0x000fe20001000000 */
[----:B------:R-:W-:Y:S01]  /*7010*/  FADD.FTZ R26, -R0, R26 ;  /* 0x0000001a001a7221 */ /* 0x000fe20000010100 */
[----:B------:R-:W-:Y:S02]  /*7020*/  FSETP.GE.FTZ.AND P2, PT, R147, RZ, PT ;  /* 0x000000ff9300720b */ /* 0x000fe40003f56000 */
[----:B------:R3:W5:Y:S01]  /*7030*/  LDL R163, [R1+0x1c] ;  /* 0x00001c0001a37983 */ /* 0x0007620000100800 */
[----:B------:R-:W-:Y:S01]  /*7040*/  F2FP.F16.F32.PACK_AB R20, R140, R148 ;  /* 0x000000948c14723e */ /* 0x000fe200000000ff */
[----:B------:R-:W-:Y:S01]  /*7050*/  FMUL.FTZ R16, R154, R16 ;  /* 0x000000109a107220 */ /* 0x000fe20000410000 */
[----:B------:R-:W-:Y:S01]  /*7060*/  FSEL R7, R7, R4, P2 ;  /* 0x0000000407077208 */ /* 0x000fe20001000000 */
[----:B------:R-:W-:Y:S01]  /*7070*/  @P1 FADD.FTZ R4, -R4, R35 ;  /* 0x0000002304041221 */ /* 0x000fe20000010100 */
[----:B------:R-:W-:Y:S02]  /*7080*/  FSETP.GE.FTZ.AND P1, PT, R167, RZ, PT ;  /* 0x000000ffa700720b */ /* 0x000fe40003f36000 */
[----:B------:R-:W-:Y:S01]  /*7090*/  FSETP.GE.FTZ.AND P2, PT, R232, RZ, PT ;  /* 0x000000ffe800720b */ /* 0x000fe20003f56000 */
[----:B------:R-:W-:Y:S01]  /*70a0*/  FMUL.FTZ R145, R145, R4 ;  /* 0x0000000491917220 */ /* 0x000fe20000410000 */
[C---:B------:R-:W-:Y:S01]  /*70b0*/  FADD.FTZ R4, -R2.reuse, R12 ;  /* 0x0000000c02047221 */ /* 0x040fe20000010100 */
[----:B------:R-:W-:Y:S01]  /*70c0*/  FMUL.FTZ R147, R147, R7 ;  /* 0x0000000793937220 */ /* 0x000fe20000410000 */
[C---:B------:R-:W-:Y:S01]  /*70d0*/  FADD.FTZ R7, -R2.reuse, R8 ;  /* 0x0000000802077221 */ /* 0x040fe20000010100 */
[----:B--2---:R-:W-:Y:S01]  /*70e0*/  FADD.FTZ R6, -R2, R9 ;  /* 0x0000000902067221 */ /* 0x004fe20000010100 */
[----:B------:R-:W-:Y:S02]  /*70f0*/  F2FP.F16.F32.PACK_AB R16, R16, R155 ;  /* 0x0000009b1010723e */ /* 0x000fe400000000ff */
[-C--:B------:R-:W-:Y:S02]  /*7100*/  FSEL R4, R4, R2.reuse, P1 ;  /* 0x0000000204047208 */ /* 0x080fe40000800000 */
[----:B------:R-:W-:Y:S02]  /*7110*/  FSETP.GE.FTZ.AND P1, PT, R150, RZ, PT ;  /* 0x000000ff9600720b */ /* 0x000fe40003f36000 */
[----:B------:R-:W-:Y:S01]  /*7120*/  FSEL R7, R7, R2, P3 ;  /* 0x0000000207077208 */ /* 0x000fe20001800000 */
[----:B------:R-:W-:Y:S01]  /*7130*/  FMUL.FTZ R167, R167, R4 ;  /* 0x00000004a7a77220 */ /* 0x000fe20000410000 */
[----:B------:R-:W-:Y:S01]  /*7140*/  FSEL R6, R6, R2, P2 ;  /* 0x0000000206067208 */ /* 0x000fe20001000000 */
[----:B------:R-:W-:Y:S01]  /*7150*/  FADD.FTZ R4, -R2, R28 ;  /* 0x0000001c02047221 */ /* 0x000fe20000010100 */
[----:B------:R-:W-:Y:S01]  /*7160*/  FSETP.GE.FTZ.AND P2, PT, R166, RZ, PT ;  /* 0x000000ffa600720b */ /* 0x000fe20003f56000 */
[----:B------:R-:W-:Y:S01]  /*7170*/  FMUL.FTZ R8, R233, R7 ;  /* 0x00000007e9087220 */ /* 0x000fe20000410000 */
[----:B------:R-:W-:Y:S01]  /*7180*/  FADD.FTZ R7, -R2, R24 ;  /* 0x0000001802077221 */ /* 0x000fe20000010100 */
[----:B-1----:R-:W-:Y:S01]  /*7190*/  FMUL.FTZ R5, R232, R6 ;  /* 0x00000006e8057220 */ /* 0x002fe20000410000 */
[----:B------:R-:W-:Y:S01]  /*71a0*/  FADD.FTZ R6, -R2, R25 ;  /* 0x0000001902067221 */ /* 0x000fe20000010100 */
[-C--:B------:R-:W-:Y:S02]  /*71b0*/  FSEL R13, R13, R2.reuse, P2 ;  /* 0x000000020d0d7208 */ /* 0x080fe40001000000 */
[----:B------:R-:W-:Y:S02]  /*71c0*/  FSETP.GE.FTZ.AND P3, PT, R157, RZ, PT ;  /* 0x000000ff9d00720b */ /* 0x000fe40003f76000 */
[----:B------:R-:W-:Y:S01]  /*71d0*/  FSETP.GE.FTZ.AND P2, PT, R153, RZ, PT ;  /* 0x000000ff9900720b */ /* 0x000fe20003f56000 */
[----:B------:R-:W-:Y:S01]  /*71e0*/  FMUL.FTZ R13, R166, R13 ;  /* 0x0000000da60d7220 */ /* 0x000fe20000410000 */
[-C--:B------:R-:W-:Y:S02]  /*71f0*/  FSEL R7, R7, R2.reuse, P4 ;  /* 0x0000000207077208 */ /* 0x080fe40002000000 */
[-C--:B------:R-:W-:Y:S02]  /*7200*/  FSEL R6, R6, R2.reuse, P3 ;  /* 0x0000000206067208 */ /* 0x080fe40001800000 */
[----:B------:R-:W-:Y:S01]  /*7210*/  FSEL R4, R4, R2, P2 ;  /* 0x0000000204047208 */ /* 0x000fe20001000000 */
[----:B------:R-:W-:Y:S01]  /*7220*/  @P1 FADD.FTZ R2, -R2, R29 ;  /* 0x0000001d02021221 */ /* 0x000fe20000010100 */
[----:B------:R-:W-:Y:S01]  /*7230*/  F2FP.F16.F32.PACK_AB R5, R5, R8 ;  /* 0x000000080505723e */ /* 0x000fe200000000ff */
[----:B------:R-:W-:Y:S01]  /*7240*/  FMUL.FTZ R159, R159, R7 ;  /* 0x000000079f9f7220 */ /* 0x000fe20000410000 */
[----:B------:R-:W-:Y:S01]  /*7250*/  FSETP.GE.FTZ.AND P2, PT, R235, RZ, PT ;  /* 0x000000ffeb00720b */ /* 0x000fe20003f56000 */
[----:B------:R-:W-:Y:S01]  /*7260*/  FMUL.FTZ R4, R153, R4 ;  /* 0x0000000499047220 */ /* 0x000fe20000410000 */
[----:B------:R-:W-:Y:S01]  /*7270*/  FMUL.FTZ R8, R150, R2 ;  /* 0x0000000296087220 */ /* 0x000fe20000410000 */
[----:B------:R-:W-:Y:S01]  /*7280*/  FSETP.GE.FTZ.AND P1, PT, R234, RZ, PT ;  /* 0x000000ffea00720b */ /* 0x000fe20003f36000 */
[----:B------:R1:W-:Y:S01]  /*7290*/  STS [R238+0x10000], R5 ;  /* 0x01000005ee007388 */ /* 0x0003e20000000800 */
[----:B------:R-:W-:Y:S01]  /*72a0*/  FSEL R2, R10, R0, P2 ;  /* 0x000000000a027208 */ /* 0x000fe20001000000 */
[----:B------:R-:W-:Y:S01]  /*72b0*/  FADD.FTZ R10, -R0, R14 ;  /* 0x0000000e000a7221 */ /* 0x000fe20000010100 */
[----:B------:R-:W-:Y:S01]  /*72c0*/  F2FP.F16.F32.PACK_AB R8, R8, R4 ;  /* 0x000000040808723e */ /* 0x000fe200000000ff */
[----:B------:R-:W-:Y:S01]  /*72d0*/  FADD.FTZ R4, -R0, R27 ;  /* 0x0000001b00047221 */ /* 0x000fe20000010100 */
[----:B------:R-:W-:Y:S01]  /*72e0*/  FSEL R11, R11, R0, P1 ;  /* 0x000000000b0b7208 */ /* 0x000fe20000800000 */
[----:B------:R-:W-:Y:S01]  /*72f0*/  FMUL.FTZ R14, R235, R2 ;  /* 0x00000002eb0e7220 */ /* 0x000fe20000410000 */
[----:B------:R-:W-:Y:S01]  /*7300*/  FSETP.GE.FTZ.AND P2, PT, R170, RZ, PT ;  /* 0x000000ffaa00720b */ /* 0x000fe20003f56000 */
[----:B------:R-:W-:Y:S01]  /*7310*/  FADD.FTZ R2, -R0, R30 ;  /* 0x0000001e00027221 */ /* 0x000fe20000010100 */
[----:B------:R-:W-:Y:S01]  /*7320*/  FSETP.GE.FTZ.AND P3, PT, R156, RZ, PT ;  /* 0x000000ff9c00720b */ /* 0x000fe20003f76000 */
[----:B------:R-:W-:Y:S01]  /*7330*/  FMUL.FTZ R6, R157, R6 ;  /* 0x000000069d067220 */ /* 0x000fe20000410000 */
[----:B------:R-:W-:Y:S01]  /*7340*/  F2FP.F16.F32.PACK_AB R7, R13, R167 ;  /* 0x000000a70d07723e */ /* 0x000fe200000000ff */
[----:B------:R-:W-:Y:S01]  /*7350*/  FMUL.FTZ R13, R234, R11 ;  /* 0x0000000bea0d7220 */ /* 0x000fe20000410000 */
[-C--:B------:R-:W-:Y:S01]  /*7360*/  FSEL R10, R10, R0.reuse, P2 ;  /* 0x000000000a0a7208 */ /* 0x080fe20001000000 */
[----:B------:R-:W-:Y:S01]  /*7370*/  IMAD.MOV.U32 R157, RZ, RZ, R245 ;  /* 0x000000ffff9d7224 */ /* 0x000fe200078e00f5 */
[-C--:B------:R-:W-:Y:S02]  /*7380*/  FSEL R11, R15, R0.reuse, P5 ;  /* 0x000000000f0b7208 */ /* 0x080fe40002800000 */
[----:B------:R-:W-:Y:S01]  /*7390*/  FSEL R4, R4, R0, P3 ;  /* 0x0000000004047208 */ /* 0x000fe20001800000 */
[----:B------:R-:W-:Y:S01]  /*73a0*/  FMUL.FTZ R12, R170, R10 ;  /* 0x0000000aaa0c7220 */ /* 0x000fe20000410000 */
[----:B------:R-:W-:Y:S01]  /*73b0*/  FSETP.GE.FTZ.AND P2, PT, R149, RZ, PT ;  /* 0x000000ff9500720b */ /* 0x000fe20003f56000 */
[----:B------:R-:W-:Y:S01]  /*73c0*/  FMUL.FTZ R11, R168, R11 ;  /* 0x0000000ba80b7220 */ /* 0x000fe20000410000 */
[----:B------:R-:W-:Y:S01]  /*73d0*/  FSETP.GE.FTZ.AND P1, PT, R144, RZ, PT ;  /* 0x000000ff9000720b */ /* 0x000fe20003f36000 */
[----:B------:R-:W-:Y:S01]  /*73e0*/  FMUL.FTZ R156, R156, R4 ;  /* 0x000000049c9c7220 */ /* 0x000fe20000410000 */
[----:B------:R-:W-:Y:S02]  /*73f0*/  FSEL R2, R2, R0, P2 ;  /* 0x0000000002027208 */ /* 0x000fe40001000000 */
[----:B------:R-:W-:Y:S02]  /*7400*/  F2FP.F16.F32.PACK_AB R4, R13, R14 ;  /* 0x0000000e0d04723e */ /* 0x000fe400000000ff */
[----:B------:R-:W-:Y:S01]  /*7410*/  FSETP.GE.FTZ.AND P4, PT, R160, RZ, PT ;  /* 0x000000ffa000720b */ /* 0x000fe20003f96000 */
[----:B------:R-:W-:Y:S01]  /*7420*/  FMUL.FTZ R149, R149, R2 ;  /* 0x0000000295957220 */ /* 0x000fe20000410000 */
[----:B------:R-:W-:Y:S01]  /*7430*/  F2FP.F16.F32.PACK_AB R2, R11, R12 ;  /* 0x0000000c0b02723e */ /* 0x000fe200000000ff */
[----:B------:R-:W-:Y:S01]  /*7440*/  STS [R238+0x10400], R4 ;  /* 0x01040004ee007388 */ /* 0x000fe20000000800 */
[----:B------:R-:W-:Y:S02]  /*7450*/  FSEL R10, R26, R0, P4 ;  /* 0x000000001a0a7208 */ /* 0x000fe40002000000 */
[----:B------:R-:W-:Y:S02]  /*7460*/  F2FP.F16.F32.PACK_AB R9, R145, R147 ;  /* 0x000000939109723e */ /* 0x000fe400000000ff */
[----:B------:R-:W-:Y:S01]  /*7470*/  STS [R240+0x10000], R7 ;  /* 0x01000007f0007388 */ /* 0x000fe20000000800 */
[----:B------:R-:W-:Y:S01]  /*7480*/  @P1 FADD.FTZ R0, -R0, R31 ;  /* 0x0000001f00001221 */ /* 0x000fe20000010100 */
[----:B------:R-:W-:Y:S01]  /*7490*/  FMUL.FTZ R10, R160, R10 ;  /* 0x0000000aa00a7220 */ /* 0x000fe20000410000 */
[----:B------:R-:W-:Y:S02]  /*74a0*/  F2FP.F16.F32.PACK_AB R6, R6, R159 ;  /* 0x0000009f0606723e */ /* 0x000fe400000000ff */
[----:B------:R-:W-:Y:S01]  /*74b0*/  STS [R240+0x10400], R2 ;  /* 0x01040002f0007388 */ /* 0x000fe20000000800 */
[----:B------:R-:W-:Y:S01]  /*74c0*/  FMUL.FTZ R144, R144, R0 ;  /* 0x0000000090907220 */ /* 0x000fe20000410000 */
[----:B------:R-:W-:Y:S03]  /*74d0*/  F2FP.F16.F32.PACK_AB R0, R156, R10 ;  /* 0x0000000a9c00723e */ /* 0x000fe600000000ff */
[----:B------:R-:W-:Y:S01]  /*74e0*/  STS [R239+0xf000], R21 ;  /* 0x00f00015ef007388 */ /* 0x000fe20000000800 */
[----:B------:R-:W-:Y:S01]  /*74f0*/  IMAD.MOV.U32 R156, RZ, RZ, R246 ;  /* 0x000000ffff9c7224 */ /* 0x000fe200078e00f6 */
[----:B-1----:R-:W-:Y:S03]  /*7500*/  F2FP.F16.F32.PACK_AB R5, R144, R149 ;  /* 0x000000959005723e */ /* 0x002fe600000000ff */
[----:B------:R-:W-:Y:S05]  /*7510*/  STS [R239+0xf400], R16 ;  /* 0x00f40010ef007388 */ /* 0x000fea0000000800 */
[----:B------:R-:W-:Y:S05]  /*7520*/  STS [R237+0xf000], R20 ;  /* 0x00f00014ed007388 */ /* 0x000fea0000000800 */
[----:B------:R-:W-:Y:S05]  /*7530*/  STS [R237+0xf400], R9 ;  /* 0x00f40009ed007388 */ /* 0x000fea0000000800 */
[----:B------:R-:W-:Y:S05]  /*7540*/  STS [R239+0x10000], R6 ;  /* 0x01000006ef007388 */ /* 0x000fea0000000800 */
[----:B------:R1:W-:Y:S05]  /*7550*/  STS [R239+0x10400], R0 ;  /* 0x01040000ef007388 */ /* 0x0003ea0000000800 */
[----:B------:R-:W-:Y:S05]  /*7560*/  STS [R237+0x10000], R8 ;  /* 0x01000008ed007388 */ /* 0x000fea0000000800 */
[----:B------:R-:W-:Y:S01]  /*7570*/  STS [R237+0x10400], R5 ;  /* 0x01040005ed007388 */ /* 0x000fe20000000800 */
[----:B------:R-:W-:Y:S01]  /*7580*/  BAR.SYNC.DEFER_BLOCKING 0x0 ;  /* 0x0000000000007b1d */ /* 0x000fe20000010000 */
[----:B-1----:R-:W-:Y:S05]  /*7590*/  LEA R0, R229, UR4, 0x1 ;  /* 0x00000004e5007c11 */ /* 0x002fea000f8e08ff */
[----:B------:R-:W-:Y:S05]  /*75a0*/  LDSM.16.MT88.4 R4, [R3+0x13000] ;  /* 0x013000000304783b */ /* 0x000fea0000004200 */
[----:B------:R-:W1:Y:S05]  /*75b0*/  LDSM.16.MT88.4 R8, [R0+0x6000] ;  /* 0x006000000008783b */ /* 0x000e6a0000004200 */
[----:B------:R-:W2:Y:S05]  /*75c0*/  LDSM.16.MT88.4 R12, [R3+0x15000] ;  /* 0x01500000030c783b */ /* 0x000eaa0000004200 */
[----:B------:R-:W4:Y:S05]  /*75d0*/  LDSM.16.MT88.4 R16, [R0+0x7000] ;  /* 0x007000000010783b */ /* 0x000f2a0000004200 */
[----:B------:R-:W3:Y:S05]  /*75e0*/  LDSM.16.MT88.4 R20, [R0+0x8000] ;  /* 0x008000000014783b */ /* 0x000eea0000004200 */
[----:B------:R-:W-:Y:S05]  /*75f0*/  LDSM.16.MT88.4 R24, [R3+0x13800] ;  /* 0x013800000318783b */ /* 0x000fea0000004200 */
[----:B------:R-:W3:Y:S05]  /*7600*/  LDSM.16.MT88.4 R28, [R0+0x6400] ;  /* 0x00640000001c783b */ /* 0x000eea0000004200 */
[----:B------:R-:W3:Y:S05]  /*7610*/  LDSM.16.MT88.4 R32, [R3+0x15800] ;  /* 0x015800000320783b */ /* 0x000eea0000004200 */
[----:B------:R-:W3:Y:S01]  /*7620*/  LDSM.16.MT88.4 R132, [R0+0x7400] ;  /* 0x007400000084783b */ /* 0x000ee20000004200 */
[-C--:B-1----:R-:W-:Y:S04]  /*7630*/  HMMA.16816.F32 R36, R4, R8.reuse, R36 ;  /* 0x000000080424723c */ /* 0x082fe80000001824 */
[----:B------:R-:W1:Y:S02]  /*7640*/  LDSM.16.MT88.4 R136, [R0+0x8400] ;  /* 0x008400000088783b */ /* 0x000e640000004200 */
[C---:B--2---:R-:W-:Y:S06]  /*7650*/  HMMA.16816.F32 R40, R12.reuse, R8, R40 ;  /* 0x000000080c28723c */ /* 0x044fec0000001828 */
        /* <DEDUP_REMOVED lines=8> */
[-C--:B---3--:R-:W-:Y:S06]  /*76e0*/  HMMA.16816.F32 R68, R4, R20.reuse, R68 ;  /* 0x000000140444723c */ /* 0x088fec0000001844 */
[C---:B------:R-:W-:Y:S06]  /*76f0*/  HMMA.16816.F32 R72, R12.reuse, R20, R72 ;  /* 0x000000140c48723c */ /* 0x040fec0000001848 */
[-C--:B------:R-:W-:Y:S01]  /*7700*/  HMMA.16816.F32 R76, R12, R22.reuse, R76 ;  /* 0x000000160c4c723c */ /* 0x080fe2000000184c */
[----:B------:R-:W-:Y:S05]  /*7710*/  LDSM.16.MT88.4 R12, [R3+0x16000] ;  /* 0x01600000030c783b */ /* 0x000fea0000004200 */
[----:B------:R-:W-:Y:S01]  /*7720*/  HMMA.16816.F32 R80, R4, R22, R80 ;  /* 0x000000160450723c */ /* 0x000fe20000001850 */
[----:B------:R-:W2:Y:S05]  /*7730*/  LDSM.16.MT88.4 R4, [R3+0x14000] ;  /* 0x014000000304783b */ /* 0x000eaa0000004200 */
[-C--:B------:R-:W-:Y:S01]  /*7740*/  HMMA.16816.F32 R36, R24, R28.reuse, R36 ;  /* 0x0000001c1824723c */ /* 0x080fe20000001824 */
[----:B------:R-:W3:Y:S05]  /*7750*/  LDSM.16.MT88.4 R20, [R0+0x8800] ;  /* 0x008800000014783b */ /* 0x000eea0000004200 */
        /* <DEDUP_REMOVED lines=9> */
[-C--:B-1----:R-:W-:Y:S06]  /*77f0*/  HMMA.16816.F32 R68, R24, R136.reuse, R68 ;  /* 0x000000881844723c */ /* 0x082fec0000001844 */
[C---:B------:R-:W-:Y:S06]  /*7800*/  HMMA.16816.F32 R72, R32.reuse, R136, R72 ;  /* 0x000000882048723c */ /* 0x040fec0000001848 */
[-C--:B------:R-:W-:Y:S01]  /*7810*/  HMMA.16816.F32 R76, R32, R138.reuse, R76 ;  /* 0x0000008a204c723c */ /* 0x080fe2000000184c */
[----:B------:R-:W1:Y:S05]  /*7820*/  LDSM.16.MT88.4 R32, [R0+0x6c00] ;  /* 0x006c00000020783b */ /* 0x000e6a0000004200 */
[----:B------:R-:W-:Y:S01]  /*7830*/  HMMA.16816.F32 R80, R24, R138, R80 ;  /* 0x0000008a1850723c */ /* 0x000fe20000001850 */
[----:B------:R-:W4:Y:S05]  /*7840*/  LDSM.16.MT88.4 R24, [R0+0x7c00] ;  /* 0x007c00000018783b */ /* 0x000f2a0000004200 */
[-C--:B--2---:R-:W-:Y:S01]  /*7850*/  HMMA.16816.F32 R36, R4, R8.reuse, R36 ;  /* 0x000000080424723c */ /* 0x084fe20000001824 */
[----:B------:R-:W2:Y:S05]  /*7860*/  LDSM.16.MT88.4 R136, [R0+0x8c00] ;  /* 0x008c00000088783b */ /* 0x000eaa0000004200 */
[C---:B------:R-:W-:Y:S01]  /*7870*/  HMMA.16816.F32 R40, R12.reuse, R8, R40 ;  /* 0x000000080c28723c */ /* 0x040fe20000001828 */
[----:B------:R-:W-:Y:S05]  /*7880*/  BAR.SYNC.DEFER_BLOCKING 0x0 ;  /* 0x0000000000007b1d */ /* 0x000fea0000010000 */
[-C--:B------:R-:W-:Y:S06]  /*7890*/  HMMA.16816.F32 R44, R12, R10.reuse, R44 ;  /* 0x0000000a0c2c723c */ /* 0x080fec000000182c */
[C---:B------:R-:W-:Y:S06]  /*78a0*/  HMMA.16816.F32 R48, R4.reuse, R10, R48 ;  /* 0x0000000a0430723c */ /* 0x040fec0000001830 */
[-C--:B------:R-:W-:Y:S06]  /*78b0*/  HMMA.16816.F32 R52, R4, R16.reuse, R52 ;  /* 0x000000100434723c */ /* 0x080fec0000001834 */
[C---:B------:R-:W-:Y:S06]  /*78c0*/  HMMA.16816.F32 R56, R12.reuse, R16, R56 ;  /* 0x000000100c38723c */ /* 0x040fec0000001838 */
[-C--:B------:R-:W-:Y:S06]  /*78d0*/  HMMA.16816.F32 R60, R12, R18.reuse, R60 ;  /* 0x000000120c3c723c */ /* 0x080fec000000183c */
[C---:B------:R-:W-:Y:S06]  /*78e0*/  HMMA.16816.F32 R64, R4.reuse, R18, R64 ;  /* 0x000000120440723c */ /* 0x040fec0000001840 */
[-C--:B---3--:R-:W-:Y:S06]  /*78f0*/  HMMA.16816.F32 R68, R4, R20.reuse, R68 ;  /* 0x000000140444723c */ /* 0x088fec0000001844 */
[C---:B------:R-:W-:Y:S06]  /*7900*/  HMMA.16816.F32 R72, R12.reuse, R20, R72 ;  /* 0x000000140c48723c */ /* 0x040fec0000001848 */
[-C--:B------:R-:W-:Y:S06]  /*7910*/  HMMA.16816.F32 R76, R12, R22.reuse, R76 ;  /* 0x000000160c4c723c */ /* 0x080fec000000184c */
[----:B------:R-:W-:Y:S06]  /*7920*/  HMMA.16816.F32 R80, R4, R22, R80 ;  /* 0x000000160450723c */ /* 0x000fec0000001850 */
[-C--:B-1----:R-:W-:Y:S06]  /*7930*/  HMMA.16816.F32 R36, R28, R32.reuse, R36 ;  /* 0x000000201c24723c */ /* 0x082fec0000001824 */
[C---:B------:R-:W-:Y:S06]  /*7940*/  HMMA.16816.F32 R40, R132.reuse, R32, R40 ;  /* 0x000000208428723c */ /* 0x040fec0000001828 */
[-C--:B------:R-:W-:Y:S06]  /*7950*/  HMMA.16816.F32 R44, R132, R34.reuse, R44 ;  /* 0x00000022842c723c */ /* 0x080fec000000182c */
[C---:B------:R-:W-:Y:S06]  /*7960*/  HMMA.16816.F32 R48, R28.reuse, R34, R48 ;  /* 0x000000221c30723c */ /* 0x040fec0000001830 */
[-C--:B----4-:R-:W-:Y:S06]  /*7970*/  HMMA.16816.F32 R52, R28, R24.reuse, R52 ;  /* 0x000000181c34723c */ /* 0x090fec0000001834 */
[C---:B------:R-:W-:Y:S06]  /*7980*/  HMMA.16816.F32 R56, R132.reuse, R24, R56 ;  /* 0x000000188438723c */ /* 0x040fec0000001838 */
[-C--:B------:R-:W-:Y:S06]  /*7990*/  HMMA.16816.F32 R60, R132, R26.reuse, R60 ;  /* 0x0000001a843c723c */ /* 0x080fec000000183c */
[C---:B------:R-:W-:Y:S06]  /*79a0*/  HMMA.16816.F32 R64, R28.reuse, R26, R64 ;  /* 0x0000001a1c40723c */ /* 0x040fec0000001840 */
[-C--:B--2---:R-:W-:Y:S06]  /*79b0*/  HMMA.16816.F32 R68, R28, R136.reuse, R68 ;  /* 0x000000881c44723c */ /* 0x084fec0000001844 */
        /* <DEDUP_REMOVED lines=39> */
.L_x_160:
[----:B------:R-:W3:Y:S01]  /*7c30*/  LDL R159, [R1] ;  /* 0x00000000019f7983 */ /* 0x000ee20000100800 */
[----:B------:R-:W-:Y:S01]  /*7c40*/  IMAD.MOV.U32 R160, RZ, RZ, 0x4 ;  /* 0x00000004ffa07424 */ /* 0x000fe200078e00ff */
[----:B------:R-:W-:Y:S02]  /*7c50*/  ULOP3.LUT UR11, UR5, 0x1, URZ, 0xc0, !UPT ;  /* 0x00000001050b7892 */ /* 0x000fe4000f8ec03f */
[----:B--2---:R-:W2:Y:S01]  /*7c60*/  LDL R2, [R1+0x4] ;  /* 0x0000040001027983 */ /* 0x004ea20000100800 */
[----:B------:R-:W-:Y:S02]  /*7c70*/  UISETP.GT.AND UP2, UPT, UR5, UR35, UPT ;  /* 0x000000230500728c */ /* 0x000fe4000bf44270 */
[----:B------:R-:W-:Y:S01]  /*7c80*/  UISETP.NE.U32.AND UP0, UPT, UR11, 0x1, UPT ;  /* 0x000000010b00788c */ /* 0x000fe2000bf05070 */
[----:B------:R-:W-:Y:S01]  /*7c90*/  LDSM.16.M88.4 R24, [R224] ;  /* 0x00000000e018783b */ /* 0x000fe20000000200 */
[----:B------:R-:W-:Y:S02]  /*7ca0*/  @UP3 UIADD3 UR12, UP1, UR16, -0x100, URZ ;  /* 0xffffff00100c3890 */ /* 0x000fe4000ff3e03f */
[----:B------:R-:W-:Y:S01]  /*7cb0*/  UIADD3 UR5, UR5, -0x1, URZ ;  /* 0xffffffff05057890 */ /* 0x000fe2000fffe03f */
[----:B------:R-:W1:Y:S01]  /*7cc0*/  LDSM.16.MT88.4 R8, [R0+0x9000] ;  /* 0x009000000008783b */ /* 0x000e620000004200 */
[----:B------:R-:W-:Y:S03]  /*7cd0*/  @UP3 UIADD3.X UR11, UR17, -0x1, URZ, UP1, !UPT ;  /* 0xffffffff110b3890 */ /* 0x000fe60008ffe43f */
        /* <DEDUP_REMOVED lines=8> */
[----:B------:R-:W-:Y:S01]  /*7d60*/  LDSM.16.MT88.4 R152, [R0+0xd800] ;  /* 0x00d800000098783b */ /* 0x000fe20000004200 */
[C---:B-1----:R-:W-:Y:S03]  /*7d70*/  HMMA.16816.F32 R4, R24.reuse, R8, RZ ;  /* 0x000000081804723c */ /* 0x042fe600000018ff */
[----:B------:R-:W2:Y:S03]  /*7d80*/  LDL R161, [R1+0x18] ;  /* 0x0000180001a17983 */ /* 0x000ea60000100800 */
        /* <DEDUP_REMOVED lines=11> */
[----:B------:R-:W4:Y:S05]  /*7e40*/  LDSM.16.MT88.4 R136, [R0+0x9c00] ;  /* 0x009c00000088783b */ /* 0x000f2a0000004200 */
[C---:B------:R-:W-:Y:S06]  /*7e50*/  HMMA.16816.F32 R20, R32.reuse, R140, R20 ;  /* 0x0000008c2014723c */ /* 0x040fec0000001814 */
[----:B------:R-:W-:Y:S01]  /*7e60*/  HMMA.16816.F32 R24, R32, R142, R24 ;  /* 0x0000008e2018723c */ /* 0x000fe20000001818 */
[----:B------:R-:W4:Y:S04]  /*7e70*/  LDSM.16.MT88.4 R32, [R0+0xbc00] ;  /* 0x00bc00000020783b */ /* 0x000f280000004200 */
[----:B------:R-:W4:Y:S01]  /*7e80*/  LDSM.16.MT88.4 R140, [R0+0xdc00] ;  /* 0x00dc0000008c783b */ /* 0x000f220000004200 */
        /* <DEDUP_REMOVED lines=10> */
[C---:B----4-:R-:W-:Y:S06]  /*7f30*/  HMMA.16816.F32 R4, R132.reuse, R136, R4 ;  /* 0x000000888404723c */ /* 0x050fec0000001804 */
[C---:B------:R-:W-:Y:S01]  /*7f40*/  HMMA.16816.F32 R8, R132.reuse, R138, R8 ;  /* 0x0000008a8408723c */ /* 0x040fe20000001808 */
[----:B------:R-:W-:Y:S05]  /*7f50*/  LDSM.16.MT88.4 R136, [R0+0xa400] ;  /* 0x00a400000088783b */ /* 0x000fea0000004200 */
[C---:B------:R-:W-:Y:S06]  /*7f60*/  HMMA.16816.F32 R12, R132.reuse, R32, R12 ;  /* 0x00000020840c723c */ /* 0x040fec000000180c */
[C---:B------:R-:W-:Y:S01]  /*7f70*/  HMMA.16816.F32 R16, R132.reuse, R34, R16 ;  /* 0x000000228410723c */ /* 0x040fe20000001810 */
[----:B------:R-:W4:Y:S05]  /*7f80*/  LDSM.16.M88.4 R32, [R225+0x2000] ;  /* 0x00200000e120783b */ /* 0x000f2a0000000200 */
[C---:B------:R-:W-:Y:S06]  /*7f90*/  HMMA.16816.F32 R20, R132.reuse, R140, R20 ;  /* 0x0000008c8414723c */ /* 0x040fec0000001814 */
[----:B------:R-:W-:Y:S01]  /*7fa0*/  HMMA.16816.F32 R24, R132, R142, R24 ;  /* 0x0000008e8418723c */ /* 0x000fe20000001818 */
[----:B------:R-:W4:Y:S04]  /*7fb0*/  LDSM.16.MT88.4 R132, [R0+0xc400] ;  /* 0x00c400000084783b */ /* 0x000f280000004200 */
[----:B------:R-:W4:Y:S01]  /*7fc0*/  LDSM.16.MT88.4 R140, [R0+0xe400] ;  /* 0x00e40000008c783b */ /* 0x000f220000004200 */
        /* <DEDUP_REMOVED lines=9> */
[----:B------:R-:W-:Y:S01]  /*8060*/  LDSM.16.MT88.4 R152, [R0+0xac00] ;  /* 0x00ac00000098783b */ /* 0x000fe20000004200 */
[C---:B----4-:R-:W-:Y:S06]  /*8070*/  HMMA.16816.F32 R4, R32.reuse, R136, R4 ;  /* 0x000000882004723c */ /* 0x050fec0000001804 */
[C---:B------:R-:W-:Y:S01]  /*8080*/  HMMA.16816.F32 R8, R32.reuse, R138, R8 ;  /* 0x0000008a2008723c */ /* 0x040fe20000001808 */
[----:B------:R-:W-:Y:S05]  /*8090*/  LDSM.16.M88.4 R136, [R226+0x2000] ;  /* 0x00200000e288783b */ /* 0x000fea0000000200 */
[C---:B------:R-:W-:Y:S06]  /*80a0*/  HMMA.16816.F32 R12, R32.reuse, R132, R12 ;  /* 0x00000084200c723c */ /* 0x040fec000000180c */
[C---:B------:R-:W-:Y:S01]  /*80b0*/  HMMA.16816.F32 R16, R32.reuse, R134, R16 ;  /* 0x000000862010723c */ /* 0x040fe20000001810 */
[----:B------:R-:W4:Y:S05]  /*80c0*/  LDSM.16.MT88.4 R132, [R0+0xe800] ;  /* 0x00e800000084783b */ /* 0x000f2a0000004200 */
        /* <DEDUP_REMOVED lines=8> */
[----:B----4-:R-:W-:Y:S05]  /*8150*/  IMAD.U32 R0, RZ, RZ, UR23 ;  /* 0x00000017ff007e24 */ /* 0x010fea000f8e00ff */
[C---:B------:R-:W-:Y:S05]  /*8160*/  HMMA.16816.F32 R20, R144.reuse, R132, R20 ;  /* 0x000000849014723c */ /* 0x040fea0000001814 */
[----:B------:R-:W-:Y:S01]  /*8170*/  @P0 VIADD R30, R248, 0xffffffc0 ;  /* 0xffffffc0f81e0836 */ /* 0x000fe20000000000 */
[----:B------:R-:W-:Y:S01]  /*8180*/  HMMA.16816.F32 R24, R144, R134, R24 ;  /* 0x000000869018723c */ /* 0x000fe20000001818 */
[----:B------:R-:W-:Y:S01]  /*8190*/  LDSM.16.MT88.4 R144, [R220+0x1c00] ;  /* 0x001c0000dc90783b */ /* 0x000fe20000004200 */
[----:B------:R-:W-:Y:S03]  /*81a0*/  IMAD.U32 R132, RZ, RZ, UR24 ;  /* 0x00000018ff847e24 */ /* 0x000fe6000f8e00ff */
[----:B------:R-:W-:Y:S01]  /*81b0*/  @P0 IMAD.WIDE R30, R30, R160, UR16 ;  /* 0x000000101e1e0e25 */ /* 0x000fe2000f8e02a0 */
[C---:B------:R-:W-:Y:S01]  /*81c0*/  HMMA.16816.F32 R4, R136.reuse, R152, R4 ;  /* 0x000000988804723c */ /* 0x040fe20000001804 */
[----:B------:R-:W-:Y:S01]  /*81d0*/  @UP3 UMOV UR16, UR12 ;  /* 0x0000000c00103c82 */ /* 0x000fe20008000000 */
[----:B------:R-:W-:Y:S02]  /*81e0*/  @UP3 UMOV UR17, UR11 ;  /* 0x0000000b00113c82 */ /* 0x000fe40008000000 */
[----:B---3--:R-:W3:Y:S02]  /*81f0*/  @P0 LDG.E R159, desc[UR6][R30.64] ;  /* 0x000000061e9f0981 */ /* 0x008ee4000c1e1900 */
[C---:B------:R-:W-:Y:S02]  /*8200*/  HMMA.16816.F32 R8, R136.reuse, R154, R8 ;  /* 0x0000009a8808723c */ /* 0x040fe40000001808 */
[----:B--2---:R-:W2:Y:S04]  /*8210*/  @P0 LDG.E R2, desc[UR6][R30.64+0x20] ;  /* 0x000020061e020981 */ /* 0x004ea8000c1e1900 */
[C---:B------:R-:W-:Y:S01]  /*8220*/  HMMA.16816.F32 R12, R136.reuse, R32, R12 ;  /* 0x00000020880c723c */ /* 0x040fe2000000180c */
[----:B------:R-:W5:Y:S04]  /*8230*/  @P0 LDG.E R249, desc[UR6][R30.64+0x80] ;  /* 0x000080061ef90981 */ /* 0x000f68000c1e1900 */
[----:B------:R1:W5:Y:S01]  /*8240*/  @P0 LDG.E R252, desc[UR6][R30.64+0xa0] ;  /* 0x0000a0061efc0981 */ /* 0x000362000c1e1900 */
[C---:B------:R-:W-:Y:S01]  /*8250*/  HMMA.16816.F32 R16, R136.reuse, R34, R16 ;  /* 0x000000228810723c */ /* 0x040fe20000001810 */
[----:B------:R-:W-:Y:S05]  /*8260*/  IMAD.U32 R32, RZ, RZ, UR23 ;  /* 0x00000017ff207e24 */ /* 0x000fea000f8e00ff */
[C---:B------:R-:W-:Y:S01]  /*8270*/  HMMA.16816.F32 R20, R136.reuse, R140, R20 ;  /* 0x0000008c8814723c */ /* 0x040fe20000001814 */
[----:B------:R-:W-:Y:S05]  /*8280*/  IMAD.U32 R34, RZ, RZ, UR42 ;  /* 0x0000002aff227e24 */ /* 0x000fea000f8e00ff */
[----:B------:R-:W-:Y:S01]  /*8290*/  HMMA.16816.F32 R24, R136, R142, R24 ;  /* 0x0000008e8818723c */ /* 0x000fe20000001818 */
[----:B------:R-:W-:Y:S04]  /*82a0*/  LDSM.16.MT88.4 R136, [R220+0x2400] ;  /* 0x00240000dc88783b */ /* 0x000fe80000004200 */
[----:B------:R-:W-:Y:S01]  /*82b0*/  LDSM.16.MT88.4 R140, [R220+0x1800] ;  /* 0x00180000dc8c783b */ /* 0x000fe20000004200 */
[----:B-1----:R-:W-:Y:S01]  /*82c0*/  IMAD.U32 R30, RZ, RZ, UR41 ;  /* 0x00000029ff1e7e24 */ /* 0x002fe2000f8e00ff */
[C---:B------:R-:W-:Y:S04]  /*82d0*/  LEA R246, P1, R161.reuse, R156, 0x2 ;  /* 0x0000009ca1f67211 */ /* 0x040fe800078210ff */
        /* <DEDUP_REMOVED lines=11> */
[----:B----4-:R-:W-:Y:S05]  /*8390*/  IMAD.U32 R5, RZ, RZ, UR42 ;  /* 0x0000002aff057e24 */ /* 0x010fea000f8e00ff */
[-C--:B------:R-:W-:Y:S01]  /*83a0*/  LEA.HI.X.SX32 R35, R5, R29.reuse, 0x2, P2 ;  /* 0x0000001d05237211 */ /* 0x080fe200010f16ff */
[----:B---3--:R-:W-:Y:S04]  /*83b0*/  @P0 STL [R1], R159 ;  /* 0x0000009f01000387 */ /* 0x008fe80000100800 */
[----:B--2---:R1:W-:Y:S01]  /*83c0*/  @P0 STL [R1+0x4], R2 ;  /* 0x0000040201000387 */ /* 0x0043e20000100800 */
        /* <DEDUP_REMOVED lines=8> */
[----:B------:R-:W-:Y:S01]  /*8450*/  LDSM.16.MT88.4 R132, [R3+0x11800] ;  /* 0x011800000384783b */ /* 0x000fe20000004200 */
[----:B-1----:R-:W-:Y:S05]  /*8460*/  IMAD.U32 R2, RZ, RZ, UR41 ;  /* 0x00000029ff027e24 */ /* 0x002fea000f8e00ff */
[-C--:B------:R-:W-:Y:S01]  /*8470*/  LEA.HI.X.SX32 R31, R2, R29.reuse, 0x2, P1 ;  /* 0x0000001d021f7211 */ /* 0x080fe200008f16ff */
[----:B------:R-:W-:Y:S04]  /*8480*/  IMAD.U32 R2, RZ, RZ, UR39 ;  /* 0x00000027ff027e24 */ /* 0x000fe8000f8e00ff */
[----:B------:R1:W-:Y:S01]  /*8490*/  REDG.E.ADD.F32.FTZ.RN.STRONG.GPU desc[UR6][R30.64], R8 ;  /* 0x000000081e0079a6 */ /* 0x0003e2000c10f386 */
[----:B--2---:R-:W-:Y:S03]  /*84a0*/  IMAD.U32 R6, RZ, RZ, UR34 ;  /* 0x00000022ff067e24 */ /* 0x004fe6000f8e00ff */
[----:B------:R2:W-:Y:S01]  /*84b0*/  REDG.E.ADD.F32.FTZ.RN.STRONG.GPU desc[UR6][R4.64], R9 ;  /* 0x00000009040079a6 */ /* 0x0005e2000c10f386 */
[----:B---3--:R-:W-:Y:S01]  /*84c0*/  IMAD.U32 R7, RZ, RZ, UR34 ;  /* 0x00000022ff077e24 */ /* 0x008fe2000f8e00ff */
[----:B-1----:R-:W-:Y:S02]  /*84d0*/  MOV R8, UR38 ;  /* 0x0000002600087c02 */ /* 0x002fe40008000f00 */
[-C--:B--2---:R-:W-:Y:S01]  /*84e0*/  LEA R4, P1, R0, R28.reuse, 0x2 ;  /* 0x0000001c00047211 */ /* 0x084fe200078210ff */
[----:B------:R-:W-:Y:S01]  /*84f0*/  IMAD.U32 R0, RZ, RZ, UR38 ;  /* 0x00000026ff007e24 */ /* 0x000fe2000f8e00ff */
        /* <DEDUP_REMOVED lines=32> */
[----:B-1----:R-:W-:Y:S01]  /*8700*/  IMAD.U32 R5, RZ, RZ, UR31 ;  /* 0x0000001fff057e24 */ /* 0x002fe2000f8e00ff */
[----:B------:R-:W-:Y:S04]  /*8710*/  MOV R4, UR37 ;  /* 0x0000002500047c02 */ /* 0x000fe80008000f00 */
[-C--:B------:R-:W-:Y:S02]  /*8720*/  LEA.HI.X.SX32 R9, R5, R29.reuse, 0x2, P2 ;  /* 0x0000001d05097211 */ /* 0x080fe400010f16ff */
[-C--:B------:R-:W-:Y:S01]  /*8730*/  LEA R4, P0, R4, R28.reuse, 0x2 ;  /* 0x0000001c04047211 */ /* 0x080fe200078010ff */
[----:B--2---:R-:W-:Y:S01]  /*8740*/  IMAD.U32 R10, RZ, RZ, UR27 ;  /* 0x0000001bff0a7e24 */ /* 0x004fe2000f8e00ff */
[----:B------:R-:W-:Y:S01]  /*8750*/  MOV R11, UR29 ;  /* 0x0000001d000b7c02 */ /* 0x000fe20008000f00 */
[----:B------:R1:W-:Y:S01]  /*8760*/  REDG.E.ADD.F32.FTZ.RN.STRONG.GPU desc[UR6][R8.64], R17 ;  /* 0x00000011080079a6 */ /* 0x0003e2000c10f386 */
[-C--:B------:R-:W-:Y:S01]  /*8770*/  LEA.HI.X.SX32 R5, R0, R29.reuse, 0x2, P0 ;  /* 0x0000001d00057211 */ /* 0x080fe200000f16ff */
[----:B------:R-:W-:Y:S01]  /*8780*/  IMAD.U32 R0, RZ, RZ, UR36 ;  /* 0x00000024ff007e24 */ /* 0x000fe2000f8e00ff */
[-C--:B------:R-:W-:Y:S01]  /*8790*/  LEA.HI.X.SX32 R15, R11, R29.reuse, 0x2, P5 ;  /* 0x0000001d0b0f7211 */ /* 0x080fe200028f16ff */
[----:B------:R2:W-:Y:S01]  /*87a0*/  REDG.E.ADD.F32.FTZ.RN.STRONG.GPU desc[UR6][R6.64], R18 ;  /* 0x00000012060079a6 */ /* 0x0005e2000c10f386 */
[-C--:B------:R-:W-:Y:S03]  /*87b0*/  LEA R10, P3, R10, R28.reuse, 0x2 ;  /* 0x0000001c0a0a7211 */ /* 0x080fe600078610ff */
        /* <DEDUP_REMOVED lines=98> */
[----:B------:R-:W-:Y:S01]  /*8de0*/  ULDC UR9, c[0x0][0x38c] ;  /* 0x0000e30000097ab9 */ /* 0x000fe20000000800 */
[----:B------:R-:W-:Y:S02]  /*8df0*/  ULDC UR5, c[0x0][0x390] ;  /* 0x0000e40000057ab9 */ /* 0x000fe40000000800 */
        /* <DEDUP_REMOVED lines=26> */
[----:B------:R-:W-:Y:S01]  /*8fa0*/  FMUL.FTZ R40, R93, UR5 ;  /* 0x000000055d287c20 */ /* 0x000fe20008410000 */
[----:B------:R-:W-:Y:S01]  /*8fb0*/  F2FP.F16.F32.PACK_AB R45, R45, R86 ;  /* 0x000000562d2d723e */ /* 0x000fe200000000ff */
        /* <DEDUP_REMOVED lines=119> */
[----:B------:R-:W-:Y:S01]  /*9730*/  PLOP3.LUT P0, PT, PT, PT, UP0, 0x80, 0x0 ;  /* 0x000000000000781c */ /* 0x000fe20003f0f008 */
[----:B------:R-:W-:Y:S01]  /*9740*/  @UP0 UIADD3 UR5, UR44, UR45, URZ ;  /* 0x0000002d2c050290 */ /* 0x000fe2000fffe03f */
[----:B------:R-:W-:-:S03]  /*9750*/  @UP0 ULDC.64 UR10, c[0x0][0x450] ;  /* 0x00011400000a0ab9 */ /* 0x000fc60000000a00 */
[----:B------:R-:W-:Y:S02]  /*9760*/  @UP0 UIMAD.WIDE.U32 UR12, UR5, UR10, URZ ;  /* 0x0000000a050c02a5 */ /* 0x000fe4000f8e003f */
[----:B------:R-:W-:-:S04]  /*9770*/  @UP0 UIMAD UR5, UR5, UR11, URZ ;  /* 0x0000000b050502a4 */ /* 0x000fc8000f8e023f */
[----:B------:R-:W-:Y:S01]  /*9780*/  @UP0 UIADD3 UR21, UR13, UR5, URZ ;  /* 0x000000050d150290 */ /* 0x000fe2000fffe03f */
[----:B------:R-:W-:Y:S01]  /*9790*/  @UP0 UMOV UR20, UR12 ;  /* 0x0000000c00140c82 */ /* 0x000fe20008000000 */
        /* <DEDUP_REMOVED lines=63> */
.L_x_162:
        /* <DEDUP_REMOVED lines=20> */
.L_x_163:
        /* <DEDUP_REMOVED lines=53> */
.L_x_165:
[----:B------:R-:W-:Y:S05]  /*a020*/  BSYNC B0 ;  /* 0x0000000000007941 */ /* 0x000fea0003800000 */
.L_x_164:
        /* <DEDUP_REMOVED lines=19> */
.L_x_167:
[----:B------:R-:W-:Y:S05]  /*a160*/  BSYNC B0 ;  /* 0x0000000000007941 */ /* 0x000fea0003800000 */
.L_x_166:
        /* <DEDUP_REMOVED lines=35> */
.L_x_169:
[----:B------:R-:W-:Y:S05]  /*a3a0*/  BSYNC B0 ;  /* 0x0000000000007941 */ /* 0x000fea0003800000 */
.L_x_168:
        /* <DEDUP_REMOVED lines=18> */
.L_x_145:
[----:B------:R-:W-:Y:S05]  /*a4d0*/  BSYNC B1 ;  /* 0x0000000000017941 */ /* 0x000fea0003800000 */
.L_x_131:
        /* <DEDUP_REMOVED lines=8> */
.L_x_170:
[----:B------:R-:W-:Y:S05]  /*a560*/  EXIT ;  /* 0x000000000000794d */ /* 0x000fea0003800000 */
.L_x_172:
        /* <DEDUP_REMOVED lines=9> */
.L_x_673:


//--------------------- .text._ZN5flash44flash_bwd_dq_dk_dv_loop_seqk_parallel_kernelI23Flash_bwd_kernel_traitsILi96ELi64ELi128ELi8ELi2ELi4ELi4ELb1ELb0EN7cutlass6half_tE19Flash_kernel_traitsILi96ELi64ELi128ELi8ES3_EELb0ELb1ELb0ELb0ELb0ELb0ELb1EEEvNS_16Flash_bwd_paramsE --------------------------
	.section	.text._ZN5flash44flash_bwd_dq_dk_dv_loop_seqk_parallel_kernelI23Flash_bwd_kernel_traitsILi96ELi64ELi128ELi8ELi2ELi4ELi4ELb1ELb0EN7cutlass6half_tE19Flash_kernel_traitsILi96ELi64ELi128ELi8ES3_EELb0ELb1ELb0ELb0ELb0ELb0ELb1EEEvNS_16Flash_bwd_paramsE,"ax",@progbits
	.align	128
        .global         _ZN5flash44flash_bwd_dq_dk_dv_loop_seqk_parallel_kernelI23Flash_bwd_kernel_traitsILi96ELi64ELi128ELi8ELi2ELi4ELi4ELb1ELb0EN7cutlass6half_tE19Flash_kernel_traitsILi96ELi64ELi128ELi8ES3_EELb0ELb1ELb0ELb0ELb0ELb0ELb1EEEvNS_16Flash_bwd_paramsE
        .type           _ZN5flash44flash_bwd_dq_dk_dv_loop_seqk_parallel_kernelI23Flash_bwd_kernel_traitsILi96ELi64ELi128ELi8ELi2ELi4ELi4ELb1ELb0EN7cutlass6half_tE19Flash_kernel_traitsILi96ELi64ELi128ELi8ES3_EELb0ELb1ELb0ELb0ELb0ELb0ELb1EEEvNS_16Flash_bwd_paramsE,@function
        .size           _ZN5flash44flash_bwd_dq_dk_dv_loop_seqk_parallel_kernelI23Flash_bwd_kernel_traitsILi96ELi64ELi128ELi8ELi2ELi4ELi4ELb1ELb0EN7cutlass6half_tE19Flash_kernel_traitsILi96ELi64ELi128ELi8ES3_EELb0ELb1ELb0ELb0ELb0ELb0ELb1EEEvNS_16Flash_bwd_paramsE,(.L_x_674 - _ZN5flash44flash_bwd_dq_dk_dv_loop_seqk_parallel_kernelI23Flash_bwd_kernel_traitsILi96ELi64ELi128ELi8ELi2ELi4ELi4ELb1ELb0EN7cutlass6half_tE19Flash_kernel_traitsILi96ELi64ELi128ELi8ES3_EELb0ELb1ELb0ELb0ELb0ELb0ELb1EEEvNS_16Flash_bwd_paramsE)
        .other          _ZN5flash44flash_bwd_dq_dk_dv_loop_seqk_parallel_kernelI23Flash_bwd_kernel_traitsILi96ELi64ELi128ELi8ELi2ELi4ELi4ELb1ELb0EN7cutlass6half_tE19Flash_kernel_traitsILi96ELi64ELi128ELi8ES3_EELb0ELb1ELb0ELb0ELb0ELb0ELb1EEEvNS_16Flash_bwd_paramsE,@"STO_CUDA_ENTRY STV_DEFAULT"
_ZN5flash44flash_bwd_dq_dk_dv_loop_seqk_parallel_kernelI23Flash_bwd_kernel_traitsILi96ELi64ELi128ELi8ELi2ELi4ELi4ELb1ELb0EN7cutlass6half_tE19Flash_kernel_traitsILi96ELi64ELi128ELi8ES3_EELb0ELb1ELb0ELb0ELb0ELb0ELb1EEEvNS_16Flash_bwd_paramsE:
.text._ZN5flash44flash_bwd_dq_dk_dv_loop_seqk_parallel_kernelI23Flash_bwd_kernel_traitsILi96ELi64ELi128ELi8ELi2ELi4ELi4ELb1ELb0EN7cutlass6half_tE19Flash_kernel_traitsILi96ELi64ELi128ELi8ES3_EELb0ELb1ELb0ELb0ELb0ELb0ELb1EEEvNS_16Flash_bwd_paramsE:
        /* <DEDUP_REMOVED lines=29> */
[--C-:B------:R-:W-:Y:S02]  /*01d0*/  SHF.R.S32.HI R7, RZ, 0x2, R5.reuse ;  /* 0x00000002ff077819 */ /* 0x100fe40000011405 */
[----:B-1----:R-:W-:-:S02]  /*01e0*/  SHF.R.S32.HI R0, RZ, 0x1f, R5 ;  /* 0x0000001fff007819 */ /* 0x002fc40000011405 */
[----:B------:R-:W-:Y:S02]  /*01f0*/  LOP3.LUT R3, R12, 0xffffffe0, RZ, 0xc0, !PT ;  /* 0xffffffe00c037812 */ /* 0x000fe400078ec0ff */
[----:B------:R-:W-:Y:S02]  /*0200*/  LEA.HI R4, R6, R8, RZ, 0x1 ;  /* 0x0000000806047211 */ /* 0x000fe400078f08ff */
[-C--:B------:R-:W-:Y:S02]  /*0210*/  LEA.HI R9, R5, R7.reuse, RZ, 0x1 ;  /* 0x0000000705097211 */ /* 0x080fe400078f08ff */
[----:B------:R-:W-:Y:S01]  /*0220*/  LEA.HI R2, R0, R7, RZ, 0x3 ;  /* 0x0000000700027211 */ /* 0x000fe200078f18ff */
[----:B------:R-:W-:Y:S01]  /*0230*/  IMAD.IADD R0, R21, 0x1, -R3 ;  /* 0x0000000115007824 */ /* 0x000fe200078e0a03 */
[----:B------:R-:W-:Y:S02]  /*0240*/  LOP3.LUT R3, R4, 0xfffffffe, RZ, 0xc0, !PT ;  /* 0xfffffffe04037812 */ /* 0x000fe400078ec0ff */
[----:B------:R-:W-:-:S02]  /*0250*/  LOP3.LUT R4, R9, 0x7fffffe, RZ, 0xc0, !PT ;  /* 0x07fffffe09047812 */ /* 0x000fc400078ec0ff */
[----:B------:R-:W-:Y:S01]  /*0260*/  LOP3.LUT R2, R2, 0xfffffff8, RZ, 0xc0, !PT ;  /* 0xfffffff802027812 */ /* 0x000fe200078ec0ff */
[----:B------:R-:W-:Y:S01]  /*0270*/  IMAD.IADD R18, R8, 0x1, -R3 ;  /* 0x0000000108127824 */ /* 0x000fe200078e0a03 */
[----:B------:R-:W-:Y:S01]  /*0280*/  LEA.HI R17, R20, R21, RZ, 0x3 ;  /* 0x0000001514117211 */ /* 0x000fe200078f18ff */
[----:B------:R-:W-:Y:S01]  /*0290*/  IMAD.IADD R10, R7, 0x1, -R4 ;  /* 0x00000001070a7824 */ /* 0x000fe200078e0a04 */
[----:B------:R-:W-:Y:S01]  /*02a0*/  LOP3.LUT R5, R5, 0xfffffffc, RZ, 0xc0, !PT ;  /* 0xfffffffc05057812 */ /* 0x000fe200078ec0ff */
[----:B------:R-:W-:Y:S01]  /*02b0*/  IMAD.IADD R11, R7, 0x1, -R2 ;  /* 0x00000001070b7824 */ /* 0x000fe200078e0a02 */
[----:B------:R-:W-:Y:S02]  /*02c0*/  SHF.R.S32.HI R3, RZ, 0x3, R17 ;  /* 0x00000003ff037819 */ /* 0x000fe40000011411 */
[----:B------:R-:W-:Y:S01]  /*02d0*/  SHF.R.S32.HI R9, RZ, 0x1f, R0 ;  /* 0x0000001fff097819 */ /* 0x000fe20000011400 */
[----:B------:R-:W-:Y:S01]  /*02e0*/  IMAD.IADD R19, R21, 0x1, -R5 ;  /* 0x0000000115137824 */ /* 0x000fe200078e0a05 */
[--C-:B------:R-:W-:Y:S01]  /*02f0*/  SHF.R.S32.HI R2, RZ, 0x5, R12.reuse ;  /* 0x00000005ff027819 */ /* 0x100fe2000001140c */
[----:B------:R-:W-:Y:S01]  /*0300*/  IMAD.SHL.U32 R3, R3, 0x40, RZ ;  /* 0x0000004003037824 */ /* 0x000fe200078e00ff */
[----:B------:R-:W-:Y:S01]  /*0310*/  SHF.R.S32.HI R4, RZ, 0x1f, R12 ;  /* 0x0000001fff047819 */ /* 0x000fe2000001140c */
[----:B------:R-:W-:Y:S01]  /*0320*/  IMAD.SHL.U32 R24, R19, 0x8, RZ ;  /* 0x0000000813187824 */ /* 0x000fe200078e00ff */
[----:B------:R-:W-:Y:S01]  /*0330*/  LEA.HI R23, R9, R0, RZ, 0x2 ;  /* 0x0000000009177211 */ /* 0x000fe200078f10ff */
[----:B------:R-:W-:Y:S01]  /*0340*/  IMAD R10, R2, 0x8, R10 ;  /* 0x00000008020a7824 */ /* 0x000fe200078e020a */
[----:B------:R-:W-:-:S02]  /*0350*/  LOP3.LUT R0, R6, 0xfffffff0, RZ, 0xc0, !PT ;  /* 0xfffffff006007812 */ /* 0x000fc400078ec0ff */
[-C--:B------:R-:W-:Y:S01]  /*0360*/  LEA.HI R5, R4, R2.reuse, RZ, 0x2 ;  /* 0x0000000204057211 */ /* 0x080fe200078f10ff */
[----:B------:R-:W-:Y:S01]  /*0370*/  STL [R1+0x20], R24 ;  /* 0x0000201801007387 */ /* 0x000fe20000100800 */
[----:B------:R-:W-:Y:S01]  /*0380*/  LOP3.LUT R7, R17, 0xfffffff8, RZ, 0xc0, !PT ;  /* 0xfffffff811077812 */ /* 0x000fe200078ec0ff */
[----:B------:R-:W-:Y:S01]  /*0390*/  IMAD.IADD R0, R21, 0x1, -R0 ;  /* 0x0000000115007824 */ /* 0x000fe200078e0a00 */
[----:B------:R-:W-:Y:S02]  /*03a0*/  LEA.HI R6, R12, R2, RZ, 0x1 ;  /* 0x000000020c067211 */ /* 0x000fe400078f08ff */
[----:B------:R-:W-:Y:S01]  /*03b0*/  LOP3.LUT R3, R3, 0xc0, RZ, 0xc0, !PT ;  /* 0x000000c003037812 */ /* 0x000fe200078ec0ff */
[----:B------:R-:W-:Y:S01]  /*03c0*/  IMAD.IADD R4, R21, 0x1, -R7 ;  /* 0x0000000115047824 */ /* 0x000fe200078e0a07 */
[----:B------:R-:W-:Y:S02]  /*03d0*/  LOP3.LUT R5, R5, 0xfffffffc, RZ, 0xc0, !PT ;  /* 0xfffffffc05057812 */ /* 0x000fe400078ec0ff */
[----:B------:R-:W-:-:S02]  /*03e0*/  LOP3.LUT R7, R6, 0xfffffffe, RZ, 0xc0, !PT ;  /* 0xfffffffe06077812 */ /* 0x000fc400078ec0ff */
[----:B------:R-:W-:Y:S01]  /*03f0*/  LOP3.LUT R6, R3, 0x18, R24, 0xf8, !PT ;  /* 0x0000001803067812 */ /* 0x000fe200078ef818 */
[C---:B------:R-:W-:Y:S01]  /*0400*/  IMAD.IADD R13, R2.reuse, 0x1, -R5 ;  /* 0x00000001020d7824 */ /* 0x040fe200078e0a05 */
[----:B------:R-:W-:Y:S01]  /*0410*/  SHF.R.U32.HI R3, RZ, 0x3, R3 ;  /* 0x00000003ff037819 */ /* 0x000fe20000011603 */
[----:B------:R-:W-:Y:S01]  /*0420*/  IMAD.IADD R230, R2, 0x1, -R7 ;  /* 0x0000000102e67824 */ /* 0x000fe200078e0a07 */
[----:B------:R-:W-:Y:S02]  /*0430*/  SHF.R.S32.HI R5, RZ, 0x1f, R0 ;  /* 0x0000001fff057819 */ /* 0x000fe40000011400 */
[----:B------:R-:W-:Y:S02]  /*0440*/  LOP3.LUT R9, R6, R3, RZ, 0x3c, !PT ;  /* 0x0000000306097212 */ /* 0x000fe400078e3cff */
[----:B------:R-:W-:Y:S02]  /*0450*/  LEA.HI R2, R4, R4, RZ, 0x1 ;  /* 0x0000000404027211 */ /* 0x000fe400078f08ff */
[----:B------:R-:W-:-:S02]  /*0460*/  LEA.HI R3, R0, R0, RZ, 0x1 ;  /* 0x0000000000037211 */ /* 0x000fc400078f08ff */
[----:B------:R-:W-:Y:S02]  /*0470*/  LEA.HI R14, R5, R0, RZ, 0x3 ;  /* 0x00000000050e7211 */ /* 0x000fe400078f18ff */
[----:B------:R-:W-:Y:S02]  /*0480*/  LEA.HI R12, R20, R21, RZ, 0x6 ;  /* 0x00000015140c7211 */ /* 0x000fe400078f30ff */
[----:B------:R-:W-:Y:S02]  /*0490*/  LOP3.LUT R5, R2, 0x3fffffe, RZ, 0xc0, !PT ;  /* 0x03fffffe02057812 */ /* 0x000fe400078ec0ff */
[----:B------:R-:W-:Y:S02]  /*04a0*/  LOP3.LUT R8, R3, 0x7fffffe, RZ, 0xc0, !PT ;  /* 0x07fffffe03087812 */ /* 0x000fe400078ec0ff */
[----:B------:R-:W-:Y:S01]  /*04b0*/  LOP3.LUT R7, R14, 0xfffffff8, RZ, 0xc0, !PT ;  /* 0xfffffff80e077812 */ /* 0x000fe200078ec0ff */
[----:B------:R-:W-:Y:S01]  /*04c0*/  IMAD.IADD R6, R4, 0x1, -R5 ;  /* 0x0000000104067824 */ /* 0x000fe200078e0a05 */
[----:B------:R-:W-:Y:S01]  /*04d0*/  SHF.R.S32.HI R12, RZ, 0x6, R12 ;  /* 0x00000006ff0c7819 */ /* 0x000fe2000001140c */
[C---:B------:R-:W-:Y:S01]  /*04e0*/  IMAD.IADD R8, R0.reuse, 0x1, -R8 ;  /* 0x0000000100087824 */ /* 0x040fe200078e0a08 */
[----:B------:R-:W-:Y:S01]  /*04f0*/  LOP3.LUT P2, RZ, R11, 0x2, RZ, 0xc0, !PT ;  /* 0x000000020bff7812 */ /* 0x000fe2000784c0ff */
[----:B------:R-:W-:Y:S01]  /*0500*/  IMAD.IADD R16, R0, 0x1, -R7 ;  /* 0x0000000100107824 */ /* 0x000fe200078e0a07 */
[----:B------:R-:W-:Y:S01]  /*0510*/  SHF.R.S32.HI R0, RZ, 0x1, R2 ;  /* 0x00000001ff007819 */ /* 0x000fe20000011402 */
[----:B------:R-:W-:Y:S01]  /*0520*/  IMAD R5, R12, 0x4, R18 ;  /* 0x000000040c057824 */ /* 0x000fe200078e0212 */
[----:B------:R-:W-:Y:S01]  /*0530*/  SHF.R.S32.HI R2, RZ, 0x1f, R3 ;  /* 0x0000001fff027819 */ /* 0x000fe20000011403 */
[----:B------:R-:W-:Y:S01]  /*0540*/  IMAD.U32 R7, R10, 0x20, R9 ;  /* 0x000000200a077824 */ /* 0x000fe200078e0009 */
[C---:B------:R-:W-:Y:S01]  /*0550*/  LOP3.LUT P4, RZ, R0.reuse, 0x2, RZ, 0xc0, !PT ;  /* 0x0000000200ff7812 */ /* 0x040fe2000788c0ff */
[----:B------:R-:W-:Y:S01]  /*0560*/  IMAD R22, R5, 0x8, R6 ;  /* 0x0000000805167824 */ /* 0x000fe200078e0206 */
[----:B------:R-:W-:Y:S01]  /*0570*/  SHF.R.S32.HI R5, RZ, 0x1, R3 ;  /* 0x00000001ff057819 */ /* 0x000fe20000011403 */
[----:B------:R-:W-:Y:S01]  /*0580*/  IMAD.SHL.U32 R0, R0, 0x40, RZ ;  /* 0x0000004000007824 */ /* 0x000fe200078e00ff */
[----:B------:R1:W-:Y:S01]  /*0590*/  STL [R1+0x40], R7 ;  /* 0x0000400701007387 */ /* 0x0003e20000100800 */
[----:B------:R-:W-:Y:S01]  /*05a0*/  IMAD.SHL.U32 R4, R4, 0x40, RZ ;  /* 0x0000004004047824 */ /* 0x000fe200078e00ff */
[----:B------:R-:W-:Y:S01]  /*05b0*/  LEA.HI R3, R2, R5, RZ, 0x2 ;  /* 0x0000000502037211 */ /* 0x000fe200078f10ff */
[----:B------:R-:W-:Y:S01]  /*05c0*/  IMAD.SHL.U32 R2, R13, 0x10, RZ ;  /* 0x000000100d027824 */ /* 0x000fe200078e00ff */
[----:B------:R-:W-:-:S02]  /*05d0*/  LOP3.LUT R0, R0, 0xc0, RZ, 0xc0, !PT ;  /* 0x000000c000007812 */ /* 0x000fc400078ec0ff */
[C---:B------:R-:W-:Y:S02]  /*05e0*/  LEA.HI R9, R11.reuse, R11, RZ, 0x1 ;  /* 0x0000000b0b097211 */ /* 0x040fe400078f08ff */
[----:B------:R-:W-:Y:S02]  /*05f0*/  LOP3.LUT R6, R11, 0x1, RZ, 0xc0, !PT ;  /* 0x000000010b067812 */ /* 0x000fe400078ec0ff */
[----:B------:R-:W-:Y:S02]  /*0600*/  LOP3.LUT P5, RZ, R16, 0x2, RZ, 0xc0, !PT ;  /* 0x0000000210ff7812 */ /* 0x000fe400078ac0ff */
[----:B------:R-:W-:Y:S02]  /*0610*/  ISETP.NE.U32.AND P3, PT, R6, 0x1, PT ;  /* 0x000000010600780c */ /* 0x000fe40003f65070 */
[----:B------:R-:W-:Y:S02]  /*0620*/  LOP3.LUT P6, RZ, R16, 0x4, RZ, 0xc0, !PT ;  /* 0x0000000410ff7812 */ /* 0x000fe400078cc0ff */
[----:B------:R-:W-:-:S02]  /*0630*/  SEL R225, R228, 0xffffffe0, !P5 ;  /* 0xffffffe0e4e17807 */ /* 0x000fc40006800000 */
[----:B------:R-:W-:Y:S02]  /*0640*/  SEL R238, R238, 0x10, !P3 ;  /* 0x00000010eeee7807 */ /* 0x000fe40005800000 */
[----:B------:R-:W-:Y:S02]  /*0650*/  SEL R226, R226, 0x40, P6 ;  /* 0x00000040e2e27807 */ /* 0x000fe40003000000 */
[----:B------:R-:W-:Y:S02]  /*0660*/  SEL R223, R228, 0xffffffe0, !P4 ;  /* 0xffffffe0e4df7807 */ /* 0x000fe40006000000 */
[----:B-1----:R-:W-:Y:S02]  /*0670*/  LOP3.LUT R7, R4, 0x1c0, RZ, 0xc0, !PT ;  /* 0x000001c004077812 */ /* 0x002fe400078ec0ff */
[----:B------:R-:W-:Y:S02]  /*0680*/  LOP3.LUT R4, R3, 0xfffffffc, RZ, 0xc0, !PT ;  /* 0xfffffffc03047812 */ /* 0x000fe400078ec0ff */
[----:B------:R-:W-:-:S02]  /*0690*/  LOP3.LUT R3, R0, 0x8, R17, 0xf8, !PT ;  /* 0x0000000800037812 */ /* 0x000fc400078ef811 */
[----:B------:R-:W-:Y:S01]  /*06a0*/  SHF.R.U32.HI R0, RZ, 0x3, R0 ;  /* 0x00000003ff007819 */ /* 0x000fe20000011600 */
[----:B------:R-:W-:Y:S01]  /*06b0*/  IMAD.IADD R15, R5, 0x1, -R4 ;  /* 0x00000001050f7824 */ /* 0x000fe200078e0a04 */
[----:B------:R-:W-:Y:S01]  /*06c0*/  LOP3.LUT R2, R7, 0x30, R2, 0xf8, !PT ;  /* 0x0000003007027812 */ /* 0x000fe200078ef802 */
[----:B------:R-:W-:Y:S01]  /*06d0*/  IMAD.SHL.U32 R4, R12, 0x20, RZ ;  /* 0x000000200c047824 */ /* 0x000fe200078e00ff */
[----:B------:R-:W-:Y:S02]  /*06e0*/  LOP3.LUT R222, R3, R0, RZ, 0x3c, !PT ;  /* 0x0000000003de7212 */ /* 0x000fe400078e3cff */
[----:B------:R-:W-:Y:S01]  /*06f0*/  LEA.HI R0, R20, R21, RZ, 0x7 ;  /* 0x0000001514007211 */ /* 0x000fe200078f38ff */
[----:B------:R-:W-:Y:S01]  /*0700*/  IMAD.SHL.U32 R21, R21, 0x2, RZ ;  /* 0x0000000215157824 */ /* 0x000fe200078e00ff */
[----:B------:R-:W-:Y:S01]  /*0710*/  LOP3.LUT R17, R2, 0x8, R17, 0xf8, !PT ;  /* 0x0000000802117812 */ /* 0x000fe200078ef811 */
[----:B------:R-:W-:Y:S01]  /*0720*/  IMAD.U32 R222, R22, 0x20, R222 ;  /* 0x0000002016de7824 */ /* 0x000fe200078e00de */
[----:B------:R-:W-:-:S02]  /*0730*/  LOP3.LUT R2, R9, 0x3fffffe, RZ, 0xc0, !PT ;  /* 0x03fffffe09027812 */ /* 0x000fc400078ec0ff */
[----:B------:R-:W-:Y:S02]  /*0740*/  LOP3.LUT R5, R4, 0x6, R21, 0xf8, !PT ;  /* 0x0000000604057812 */ /* 0x000fe400078ef815 */
[----:B------:R-:W-:Y:S01]  /*0750*/  SHF.R.S32.HI R3, RZ, 0x3, R14 ;  /* 0x00000003ff037819 */ /* 0x000fe2000001140e */
[C---:B------:R-:W-:Y:S01]  /*0760*/  IMAD.IADD R10, R11.reuse, 0x1, -R2 ;  /* 0x000000010b0a7824 */ /* 0x040fe200078e0a02 */
[----:B------:R-:W-:Y:S01]  /*0770*/  SHF.R.S32.HI R6, RZ, 0x7, R0 ;  /* 0x00000007ff067819 */ /* 0x000fe20000011400 */
[----:B------:R-:W-:Y:S01]  /*0780*/  IMAD.SHL.U32 R2, R11, 0x40, RZ ;  /* 0x000000400b027824 */ /* 0x000fe200078e00ff */
[----:B------:R1:W-:Y:S01]  /*0790*/  STL [R1+0x60], R5 ;  /* 0x0000600501007387 */ /* 0x0003e20000100800 */
[----:B------:R-:W-:Y:S01]  /*07a0*/  IMAD.SHL.U32 R0, R19, 0x2, RZ ;  /* 0x0000000213007824 */ /* 0x000fe200078e00ff */
[----:B------:R-:W-:Y:S01]  /*07b0*/  SHF.R.U32.HI R7, RZ, 0x3, R7 ;  /* 0x00000003ff077819 */ /* 0x000fe20000011607 */
[----:B------:R-:W-:Y:S01]  /*07c0*/  IMAD R11, R3, 0x8, R8 ;  /* 0x00000008030b7824 */ /* 0x000fe200078e0208 */
[----:B------:R-:W-:Y:S01]  /*07d0*/  LOP3.LUT R2, R2, 0x1c0, RZ, 0xc0, !PT ;  /* 0x000001c002027812 */ /* 0x000fe200078ec0ff */
[C---:B------:R-:W-:Y:S01]  /*07e0*/  IMAD R12, R13.reuse, 0x2, R3 ;  /* 0x000000020d0c7824 */ /* 0x040fe200078e0203 */
[----:B------:R-:W-:Y:S01]  /*07f0*/  LEA R222, R222, UR4, 0x1 ;  /* 0x00000004dede7c11 */ /* 0x000fe2000f8e08ff */
[----:B------:R-:W-:Y:S01]  /*0800*/  IMAD R8, R13, 0x200, R0 ;  /* 0x000002000d087824 */ /* 0x000fe200078e0200 */
[----:B------:R-:W-:-:S02]  /*0810*/  LOP3.LUT R4, R2, 0x20, R4, 0xf8, !PT ;  /* 0x0000002002047812 */ /* 0x000fc400078ef804 */
[----:B------:R-:W-:Y:S01]  /*0820*/  SHF.R.U32.HI R3, RZ, 0x3, R2 ;  /* 0x00000003ff037819 */ /* 0x000fe20000011602 */
[----:B------:R-:W-:Y:S01]  /*0830*/  IMAD R2, R6, 0x1000, R0 ;  /* 0x0000100006027824 */ /* 0x000fe200078e0200 */
[----:B------:R-:W-:Y:S01]  /*0840*/  LOP3.LUT P0, RZ, R15, 0x2, RZ, 0xc0, !PT ;  /* 0x000000020fff7812 */ /* 0x000fe2000780c0ff */
[----:B------:R-:W-:Y:S01]  /*0850*/  IMAD R10, R10, 0x20, R8 ;  /* 0x000000200a0a7824 */ /* 0x000fe200078e0208 */
[----:B------:R-:W-:Y:S01]  /*0860*/  LOP3.LUT R4, R4, R3, RZ, 0x3c, !PT ;  /* 0x0000000304047212 */ /* 0x000fe200078e3cff */
[----:B------:R-:W-:Y:S01]  /*0870*/  IMAD R3, R230, 0x400, R2 ;  /* 0x00000400e6037824 */ /* 0x000fe200078e0202 */
[----:B------:R-:W-:Y:S01]  /*0880*/  SEL R228, R228, 0xffffffe0, !P0 ;  /* 0xffffffe0e4e47807 */ /* 0x000fe20004000000 */
[----:B------:R-:W-:Y:S02]  /*0890*/  IMAD.IADD R223, R223, 0x1, R222 ;  /* 0x00000001dfdf7824 */ /* 0x000fe400078e02de */
[----:B------:R-:W-:Y:S02]  /*08a0*/  IMAD.IADD R241, R4, 0x1, R3 ;  /* 0x0000000104f17824 */ /* 0x000fe400078e0203 */
[----:B------:R-:W-:-:S03]  /*08b0*/  IMAD.SHL.U32 R4, R16, 0x40, RZ ;  /* 0x0000004010047824 */ /* 0x000fc600078e00ff */
[----:B------:R-:W-:Y:S02]  /*08c0*/  LEA R241, R241, UR4, 0x1 ;  /* 0x00000004f1f17c11 */ /* 0x000fe4000f8e08ff */
[----:B-1----:R-:W-:Y:S02]  /*08d0*/  SHF.R.S32.HI R5, RZ, 0x2, R23 ;  /* 0x00000002ff057819 */ /* 0x002fe40000011417 */
[----:B------:R-:W-:Y:S01]  /*08e0*/  LOP3.LUT R4, R4, 0x1c0, RZ, 0xc0, !PT ;  /* 0x000001c004047812 */ /* 0x000fe200078ec0ff */
[----:B------:R-:W-:Y:S02]  /*08f0*/  VIADD R239, R241, 0x20 ;  /* 0x00000020f1ef7836 */ /* 0x000fe40000000000 */
[----:B------:R-:W-:Y:S01]  /*0900*/  IMAD R19, R230, 0x10, R5 ;  /* 0x00000010e6137824 */ /* 0x000fe200078e0205 */
[----:B------:R-:W-:Y:S01]  /*0910*/  LOP3.LUT R5, R17, R7, RZ, 0x3c, !PT ;  /* 0x0000000711057212 */ /* 0x000fe200078e3cff */
[----:B------:R-:W-:Y:S01]  /*0920*/  @P2 VIADD R239, R241, 0xffffffe0 ;  /* 0xffffffe0f1ef2836 */ /* 0x000fe20000000000 */
[----:B------:R-:W-:Y:S01]  /*0930*/  SHF.R.U32.HI R224, RZ, 0x3, R4 ;  /* 0x00000003ffe07819 */ /* 0x000fe20000011604 */
[----:B------:R-:W-:Y:S01]  /*0940*/  VIADD R0, R19, 0xffffffc0 ;  /* 0xffffffc013007836 */ /* 0x000fe20000000000 */
[----:B------:R-:W-:Y:S01]  /*0950*/  STL [R1+0x64], R19 ;  /* 0x0000641301007387 */ /* 0x000fe20000100800 */
[----:B------:R-:W-:-:S02]  /*0960*/  IMAD R3, R18, 0x200, R5 ;  /* 0x0000020012037824 */ /* 0x000fc400078e0205 */
[----:B------:R-:W-:Y:S01]  /*0970*/  IMAD.IADD R240, R241, 0x1, R238 ;  /* 0x00000001f1f07824 */ /* 0x000fe200078e02ee */
[----:B------:R-:W-:Y:S01]  /*0980*/  SHF.R.S32.HI R2, RZ, 0x1f, R0 ;  /* 0x0000001fff027819 */ /* 0x000fe20000011400 */
[----:B------:R-:W-:-:S03]  /*0990*/  IMAD.IADD R238, R238, 0x1, R239 ;  /* 0x00000001eeee7824 */ /* 0x000fc600078e02ef */
[----:B------:R-:W-:Y:S01]  /*09a0*/  SHF.L.U64.HI R2, R0, 0x2, R2 ;  /* 0x0000000200027819 */ /* 0x000fe20000010202 */
[----:B------:R-:W-:Y:S02]  /*09b0*/  IMAD.SHL.U32 R0, R6, 0x8, RZ ;  /* 0x0000000806007824 */ /* 0x000fe400078e00ff */
[----:B------:R-:W-:Y:S02]  /*09c0*/  IMAD.SHL.U32 R6, R18, 0x8, RZ ;  /* 0x0000000812067824 */ /* 0x000fe400078e00ff */
[----:B------:R1:W-:Y:S01]  /*09d0*/  STL [R1+0x5c], R2 ;  /* 0x00005c0201007387 */ /* 0x0003e20000100800 */
[----:B------:R-:W-:Y:S02]  /*09e0*/  LOP3.LUT R7, R0, 0x8, RZ, 0xc0, !PT ;  /* 0x0000000800077812 */ /* 0x000fe400078ec0ff */
[----:B------:R-:W-:Y:S01]  /*09f0*/  SHF.R.S32.HI R0, RZ, 0x1, R9 ;  /* 0x00000001ff007819 */ /* 0x000fe20000011409 */
[----:B------:R-:W-:Y:S01]  /*0a00*/  IMAD.SHL.U32 R9, R18, 0x10, RZ ;  /* 0x0000001012097824 */ /* 0x000fe200078e00ff */
[----:B------:R-:W-:-:S02]  /*0a10*/  LOP3.LUT R6, R6, 0x8, RZ, 0xc0, !PT ;  /* 0x0000000806067812 */ /* 0x000fc400078ec0ff */
[C---:B------:R-:W-:Y:S01]  /*0a20*/  LOP3.LUT P1, RZ, R0.reuse, 0x2, RZ, 0xc0, !PT ;  /* 0x0000000200ff7812 */ /* 0x040fe2000782c0ff */
[----:B------:R-:W-:Y:S01]  /*0a30*/  IMAD.SHL.U32 R0, R0, 0x40, RZ ;  /* 0x0000004000007824 */ /* 0x000fe200078e00ff */
[----:B------:R-:W-:Y:S02]  /*0a40*/  LOP3.LUT R9, R7, 0x10, R9, 0xf8, !PT ;  /* 0x0000001007097812 */ /* 0x000fe400078ef809 */
[----:B------:R-:W-:Y:S02]  /*0a50*/  LOP3.LUT R224, R224, R4, R6, 0x1e, !PT ;  /* 0x00000004e0e07212 */ /* 0x000fe400078e1e06 */
[----:B------:R-:W-:-:S03]  /*0a60*/  LOP3.LUT R0, R0, 0xc0, RZ, 0xc0, !PT ;  /* 0x000000c000007812 */ /* 0x000fc600078ec0ff */
[----:B------:R-:W-:Y:S01]  /*0a70*/  IMAD.U32 R224, R12, 0x200, R224 ;  /* 0x000002000ce07824 */ /* 0x000fe200078e00e0 */
[----:B------:R-:W-:-:S04]  /*0a80*/  SHF.R.U32.HI R8, RZ, 0x3, R0 ;  /* 0x00000003ff087819 */ /* 0x000fc80000011600 */
        /* <DEDUP_REMOVED lines=34> */
.L_x_214:
        /* <DEDUP_REMOVED lines=67> */
.L_x_173:
        /* <DEDUP_REMOVED lines=16> */
[----:B------:R-:W-:Y:S01]  /*11e0*/  UIMAD UR27, UR48, UR9, UR8 ;  /* 0x00000009301b72a4 */ /* 0x000fe2000f8e0208 */
[----:B------:R-:W-:Y:S02]  /*11f0*/  ULDC.64 UR46, c[0x0][0x240] ;  /* 0x00009000002e7ab9 */ /* 0x000fe40000000a00 */
[----:B------:R-:W-:Y:S01]  /*1200*/  @!UP0 ULDC.64 UR8, c[0x0][0x418] ;  /* 0x0001060000088ab9 */ /* 0x000fe20000000a00 */
[----:B------:R-:W-:Y:S01]  /*1210*/  ULDC UR24, c[0x0][0x2dc] ;  /* 0x0000b70000187ab9 */ /* 0x000fe20000000800 */
[----:B------:R-:W-:Y:S01]  /*1220*/  ULDC UR44, c[0x0][0x270] ;  /* 0x00009c00002c7ab9 */ /* 0x000fe20000000800 */
[----:B------:R-:W-:Y:S02]  /*1230*/  USEL UR32, UR14, URZ, UP2 ;  /* 0x0000003f0e207287 */ /* 0x000fe40009000000 */
[----:B------:R-:W-:Y:S02]  /*1240*/  @!UP0 UIMAD.WIDE.U32 UR34, UR48, UR8, URZ ;  /* 0x00000008302282a5 */ /* 0x000fe4000f8e003f */
[----:B------:R-:W-:Y:S01]  /*1250*/  UIMAD.WIDE.U32 UR14, UR11, UR46, URZ ;  /* 0x0000002e0b0e72a5 */ /* 0x000fe2000f8e003f */
[----:B-1----:R-:W-:Y:S01]  /*1260*/  IABS R6, R7 ;  /* 0x0000000700067213 */ /* 0x002fe20000000000 */
[----:B------:R-:W-:Y:S01]  /*1270*/  UIMAD UR23, UR11, UR47, URZ ;  /* 0x0000002f0b1772a4 */ /* 0x000fe2000f8e023f */
[----:B------:R-:W-:Y:S01]  /*1280*/  ISETP.NE.AND P3, PT, R7, RZ, PT ;  /* 0x000000ff0700720c */ /* 0x000fe20003f65270 */
[----:B------:R-:W-:Y:S01]  /*1290*/  UIADD3 UR52, UR17, UR27, URZ ;  /* 0x0000001b11347290 */ /* 0x000fe2000fffe03f */
[----:B------:R-:W1:Y:S01]  /*12a0*/  I2F.RP R4, R6 ;  /* 0x0000000600047306 */ /* 0x000e620000209400 */
[----:B------:R-:W-:-:S02]  /*12b0*/  USEL UR59, UR16, UR14, !UP0 ;  /* 0x0000000e103b7287 */ /* 0x000fc4000c000000 */
[----:B------:R-:W-:Y:S02]  /*12c0*/  @UP0 UIADD3 UR52, UR15, UR23, URZ ;  /* 0x000000170f340290 */ /* 0x000fe4000fffe03f */
[----:B--2---:R-:W-:Y:S01]  /*12d0*/  UIMAD.WIDE.U32 UR28, UR5, UR12, URZ ;  /* 0x0000000c051c72a5 */ /* 0x004fe2000f8e003f */
[----:B------:R-:W-:Y:S01]  /*12e0*/  ULDC.U8 UR20, c[0x0][0x3d8] ;  /* 0x0000f60000147ab9 */ /* 0x000fe20000000000 */
[----:B------:R-:W-:Y:S02]  /*12f0*/  USHF.L.U64.HI UR18, UR48, 0x7, UR60 ;  /* 0x0000000730127899 */ /* 0x000fe4000801023c */
[----:B------:R-:W-:Y:S02]  /*1300*/  UIMAD UR36, UR5, UR13, UR29 ;  /* 0x0000000d052472a4 */ /* 0x000fe4000f8e021d */
[----:B------:R-:W-:Y:S02]  /*1310*/  @!UP0 UIMAD UR5, UR60, UR8, URZ ;  /* 0x000000083c0582a4 */ /* 0x000fe4000f8e023f */
[----:B------:R-:W-:Y:S01]  /*1320*/  USHF.R.S32.HI UR29, URZ, 0x1f, UR61 ;  /* 0x0000001f3f1d7899 */ /* 0x000fe2000801143d */
[----:B-1----:R-:W1:Y:S01]  /*1330*/  MUFU.RCP R4, R4 ;  /* 0x0000000400047308 */ /* 0x002e620000001000 */
[----:B------:R-:W-:-:S02]  /*1340*/  @!UP0 UIMAD UR33, UR48, UR9, UR5 ;  /* 0x00000009302182a4 */ /* 0x000fc4000f8e0205 */
[----:B------:R-:W-:Y:S01]  /*1350*/  UIADD3 UR5, UR31, 0x3f, URZ ;  /* 0x0000003f1f057890 */ /* 0x000fe2000fffe03f */
[----:B------:R-:W-:Y:S01]  /*1360*/  @UP0 ULDC.64 UR12, c[0x0][0x420] ;  /* 0x00010800000c0ab9 */ /* 0x000fe20000000a00 */
[----:B------:R-:W-:Y:S02]  /*1370*/  UIMAD.WIDE UR8, UR24, UR44, URZ ;  /* 0x0000002c180872a5 */ /* 0x000fe4000f8e023f */
[----:B------:R-:W-:Y:S02]  /*1380*/  USHF.R.S32.HI UR19, URZ, 0x1f, UR5 ;  /* 0x0000001f3f137899 */ /* 0x000fe40008011405 */
[----:B------:R-:W-:Y:S02]  /*1390*/  @UP0 UIMAD.WIDE.U32 UR42, UR11, UR12, URZ ;  /* 0x0000000c0b2a02a5 */ /* 0x000fe4000f8e003f */
[----:B------:R-:W-:Y:S02]  /*13a0*/  ULEA.HI UR19, UR19, UR5, URZ, 0x6 ;  /* 0x0000000513137291 */ /* 0x000fe4000f8f303f */
[----:B------:R-:W-:-:S02]  /*13b0*/  UIMAD UR5, UR29, UR48, URZ ;  /* 0x000000301d0572a4 */ /* 0x000fc4000f8e023f */
[----:B------:R-:W-:Y:S01]  /*13c0*/  @UP0 UIMAD UR49, UR11, UR13, UR43 ;  /* 0x0000000d0b3102a4 */ /* 0x000fe2000f8e022b */
        /* <DEDUP_REMOVED lines=10> */
[----:B------:R-:W-:Y:S01]  /*1470*/  UIMAD UR5, UR8, UR5, UR15 ;  /* 0x00000005080572a4 */ /* 0x000fe2000f8e020f */
[----:B-1----:R-:W-:Y:S01]  /*1480*/  IMAD.MOV R0, RZ, RZ, -R5 ;  /* 0x000000ffff007224 */ /* 0x002fe200078e0a05 */
[----:B------:R-:W-:Y:S01]  /*1490*/  USEL UR57, UR16, UR12, !UP0 ;  /* 0x0000000c10397287 */ /* 0x000fe2000c000000 */
[----:B------:R-:W-:Y:S01]  /*14a0*/  IMAD.MOV.U32 R4, RZ, RZ, RZ ;  /* 0x000000ffff047224 */ /* 0x000fe200078e00ff */
[----:B------:R-:W-:Y:S01]  /*14b0*/  UIADD3 UR16, UR14, -0x40, URZ ;  /* 0xffffffc00e107890 */ /* 0x000fe2000fffe03f */
[----:B------:R-:W-:Y:S01]  /*14c0*/  IMAD R0, R0, R6, RZ ;  /* 0x0000000600007224 */ /* 0x000fe200078e02ff */
[----:B------:R-:W-:-:S02]  /*14d0*/  UISETP.NE.AND UP1, UPT, UR41, -0x1, UPT ;  /* 0xffffffff2900788c */ /* 0x000fc4000bf25270 */
[----:B------:R-:W-:Y:S01]  /*14e0*/  USEL UR18, UR18, URZ, UP2 ;  /* 0x0000003f12127287 */ /* 0x000fe20009000000 */
[----:B------:R-:W-:Y:S01]  /*14f0*/  IMAD.HI.U32 R0, R5, R0, R4 ;  /* 0x0000000005007227 */ /* 0x000fe200078e0004 */
[----:B------:R-:W-:Y:S02]  /*1500*/  UIADD3 UR50, UR17, UR5, URZ ;  /* 0x0000000511327290 */ /* 0x000fe4000fffe03f */
[----:B------:R-:W-:Y:S02]  /*1510*/  UIADD3 UR5, UP2, UR16, UR32, URZ ;  /* 0x0000002010057290 */ /* 0x000fe4000ff5e03f */
[----:B------:R-:W-:Y:S01]  /*1520*/  USHF.R.S32.HI UR29, URZ, 0x1f, UR16 ;  /* 0x0000001f3f1d7899 */ /* 0x000fe20008011410 */
[----:B------:R-:W-:Y:S01]  /*1530*/  IMAD.HI.U32 R0, R0, R3, RZ ;  /* 0x0000000300007227 */ /* 0x000fe200078e00ff */
[----:B------:R-:W-:Y:S01]  /*1540*/  ULDC UR38, c[0x0][0x2c4] ;  /* 0x0000b10000267ab9 */ /* 0x000fe20000000800 */
[----:B------:R-:W-:Y:S02]  /*1550*/  UIMAD UR15, UR9, UR11, URZ ;  /* 0x0000000b090f72a4 */ /* 0x000fe4000f8e023f */
[----:B------:R-:W-:Y:S01]  /*1560*/  @!UP0 UIADD3 UR49, UR35, UR33, URZ ;  /* 0x0000002123318290 */ /* 0x000fe2000fffe03f */
[----:B------:R-:W-:Y:S01]  /*1570*/  IADD3 R4, -R0, RZ, RZ ;  /* 0x000000ff00047210 */ /* 0x000fe20007ffe1ff */
[----:B------:R-:W-:-:S02]  /*1580*/  UIMAD UR9, UR9, UR5, URZ ;  /* 0x00000005090972a4 */ /* 0x000fc4000f8e023f */
[----:B------:R-:W-:Y:S02]  /*1590*/  UIMAD.WIDE.U32 UR32, UR8, UR5, URZ ;  /* 0x00000005082072a5 */ /* 0x000fe4000f8e003f */
[C---:B------:R-:W-:Y:S01]  /*15a0*/  IMAD R3, R6.reuse, R4, R3 ;  /* 0x0000000406037224 */ /* 0x040fe200078e0203 */
[----:B------:R-:W-:Y:S02]  /*15b0*/  UIADD3.X UR12, UR29, UR18, URZ, UP2, !UPT ;  /* 0x000000121d0c7290 */ /* 0x000fe400097fe43f */
[----:B------:R-:W-:Y:S02]  /*15c0*/  @UP3 UIMAD UR5, UR48, UR38, URZ ;  /* 0x00000026300532a4 */ /* 0x000fe4000f8e023f */
[----:B------:R-:W-:Y:S01]  /*15d0*/  ISETP.GT.U32.AND P1, PT, R6, R3, PT ;  /* 0x000000030600720c */ /* 0x000fe20003f24070 */
[----:B------:R-:W-:Y:S01]  /*15e0*/  ULDC.U8 UR21, c[0x0][0x480] ;  /* 0x0001200000157ab9 */ /* 0x000fe20000000000 */
[----:B------:R-:W-:Y:S02]  /*15f0*/  @UP1 UIADD3 UR22, UR40, UR41, URZ ;  /* 0x0000002928161290 */ /* 0x000fe4000fffe03f */
[----:B------:R-:W-:-:S02]  /*1600*/  @UP1 UIADD3 UR26, UR40, UR41, URZ ;  /* 0x00000029281a1290 */ /* 0x000fc4000fffe03f */
        /* <DEDUP_REMOVED lines=16> */
[----:B------:R-:W-:Y:S02]  /*1710*/  @UP3 UIMAD UR23, UR58, UR5, UR8 ;  /* 0x000000053a1732a4 */ /* 0x000fe4000f8e0208 */
[----:B------:R-:W-:Y:S02]  /*1720*/  @!UP3 UIMAD UR5, UR48, UR44, UR58 ;  /* 0x0000002c3005b2a4 */ /* 0x000fe4000f8e023a */
[----:B------:R-:W-:Y:S01]  /*1730*/  @P0 IADD3 R0, R0, 0x1, RZ ;  /* 0x0000000100000810 */ /* 0x000fe20007ffe0ff */
[----:B------:R-:W-:Y:S01]  /*1740*/  @UP1 UIMAD UR22, UR22, UR25, URZ ;  /* 0x00000019161612a4 */ /* 0x000fe2000f8e023f */
[----:B------:R-:W-:Y:S01]  /*1750*/  PLOP3.LUT P0, PT, PT, PT, UP3, 0x80, 0x0 ;  /* 0x000000000000781c */ /* 0x000fe20003f0f038 */
[----:B------:R-:W-:-:S02]  /*1760*/  @UP1 UIMAD UR9, UR26, UR21, URZ ;  /* 0x000000151a0912a4 */ /* 0x000fc4000f8e023f */
[----:B------:R-:W-:Y:S01]  /*1770*/  IMAD.MOV.U32 R14, RZ, RZ, R0 ;  /* 0x000000ffff0e7224 */ /* 0x000fe200078e0000 */
[----:B------:R-:W-:Y:S02]  /*1780*/  USEL UR55, UR28, URZ, UP4 ;  /* 0x0000003f1c377287 */ /* 0x000fe4000a000000 */
[----:B------:R-:W-:Y:S02]  /*1790*/  @!UP3 UIMAD UR23, UR5, UR38, URZ ;  /* 0x000000260517b2a4 */ /* 0x000fe4000f8e023f */
[----:B------:R-:W-:Y:S01]  /*17a0*/  USHF.R.S32.HI UR30, URZ, 0x1f, UR37 ;  /* 0x0000001f3f1e7899 */ /* 0x000fe20008011425 */
[----:B------:R-:W-:Y:S01]  /*17b0*/  @!P2 IADD3 R14, -R14, RZ, RZ ;  /* 0x000000ff0e0ea210 */ /* 0x000fe20007ffe1ff */
[----:B------:R-:W-:Y:S01]  /*17c0*/  USHF.R.S32.HI UR56, URZ, 0x1f, UR51 ;  /* 0x0000001f3f387899 */ /* 0x000fe20008011433 */
[----:B------:R-:W-:Y:S01]  /*17d0*/  @!P3 LOP3.LUT R14, RZ, R7, RZ, 0x33, !PT ;  /* 0x00000007ff0eb212 */ /* 0x000fe200078e33ff */
[----:B------:R-:W-:Y:S02]  /*17e0*/  USHF.R.S32.HI UR44, URZ, 0x6, UR19 ;  /* 0x000000063f2c7899 */ /* 0x000fe40008011413 */
[----:B------:R-:W-:-:S02]  /*17f0*/  @UP1 UIADD3 UR45, UR13, UR9, URZ ;  /* 0x000000090d2d1290 */ /* 0x000fc4000fffe03f */
        /* <DEDUP_REMOVED lines=18> */
.L_x_175:
        /* <DEDUP_REMOVED lines=13> */
.L_x_176:
        /* <DEDUP_REMOVED lines=11> */
.L_x_177:
[----:B------:R-:W-:Y:S02]  /*1aa0*/  ULDC UR5, c[0x0][0x270] ;  /* 0x00009c0000057ab9 */ /* 0x000fe40000000800 */
[----:B------:R-:W-:-:S04]  /*1ab0*/  UIMAD UR5, UR48, UR5, UR58 ;  /* 0x00000005300572a4 */ /* 0x000fc8000f8e023a */
[----:B------:R-:W-:-:S12]  /*1ac0*/  UIMAD UR5, UR5, UR61, URZ ;  /* 0x0000003d050572a4 */ /* 0x000fd8000f8e023f */
.L_x_178:
[----:B------:R-:W2:Y:S01]  /*1ad0*/  LDL.64 R4, [R1+0x20] ;  /* 0x0000200001047983 */ /* 0x000ea20000100a00 */
[----:B------:R-:W-:Y:S01]  /*1ae0*/  ULDC UR12, c[0x0][0x270] ;  /* 0x00009c00000c7ab9 */ /* 0x000fe20000000800 */
[----:B------:R-:W-:Y:S02]  /*1af0*/  ULDC UR9, c[0x0][0x2dc] ;  /* 0x0000b70000097ab9 */ /* 0x000fe40000000800 */
[----:B------:R1:W2:Y:S01]  /*1b00*/  LDL.64 R24, [R1+0x20] ;  /* 0x0000200001187983 */ /* 0x0002a20000100a00 */
[----:B------:R-:W-:Y:S01]  /*1b10*/  UIMAD UR26, UR9, UR12, URZ ;  /* 0x0000000c091a72a4 */ /* 0x000fe2000f8e023f */
[----:B------:R-:W-:Y:S01]  /*1b20*/  BSSY B1, `(.L_x_174) ;  /* 0x0000867000017945 */ /* 0x000fe20003800000 */
[----:B------:R-:W-:Y:S01]  /*1b30*/  UIADD3 UR11, UR16, UR5, URZ ;  /* 0x00000005100b7290 */ /* 0x000fe2000fffe03f */
[----:B------:R-:W3:Y:S01]  /*1b40*/  S2R R7, SR_TID.X ;  /* 0x0000000000077919 */ /* 0x000ee20000002100 */
[----:B------:R-:W-:Y:S01]  /*1b50*/  ULDC.64 UR12, c[0x0][0x478] ;  /* 0x00011e00000c7ab9 */ /* 0x000fe20000000a00 */
[----:B------:R-:W-:-:S02]  /*1b60*/  UIADD3 UR36, UR16, UR23, URZ ;  /* 0x0000001710247290 */ /* 0x000fc4000fffe03f */
[----:B------:R-:W-:Y:S02]  /*1b70*/  USHF.R.S32.HI UR61, URZ, 0x1f, UR58 ;  /* 0x0000001f3f3d7899 */ /* 0x000fe4000801143a */
[----:B------:R-:W-:Y:S02]  /*1b80*/  UIMAD.WIDE UR22, UR11, 0x4, UR12 ;  /* 0x000000040b1678a5 */ /* 0x000fe4000f8e020c */
[----:B------:R-:W-:Y:S01]  /*1b90*/  UIADD3 UR18, -UR10, UR31, UR37 ;  /* 0x0000001f0a127290 */ /* 0x000fe2000fffe125 */
[----:B------:R-:W-:Y:S01]  /*1ba0*/  ULDC.64 UR12, c[0x0][0x428] ;  /* 0x00010a00000c7ab9 */ /* 0x000fe20000000a00 */
[----:B------:R-:W-:Y:S01]  /*1bb0*/  ULDC UR19, c[0x0][0x398] ;  /* 0x0000e60000137ab9 */ /* 0x000fe20000000800 */
[----:B------:R-:W-:Y:S01]  /*1bc0*/  USHF.L.U32 UR11, UR26, 0x6, URZ ;  /* 0x000000061a0b7899 */ /* 0x000fe2000800063f */
[----:B------:R-:W-:Y:S01]  /*1bd0*/  IMAD.U32 R9, RZ, RZ, UR12 ;  /* 0x0000000cff097e24 */ /* 0x000fe2000f8e00ff */
[----:B------:R-:W-:Y:S01]  /*1be0*/  ULDC.64 UR14, c[0x0][0x258] ;  /* 0x00009600000e7ab9 */ /* 0x000fe20000000a00 */
[----:B------:R-:W-:Y:S01]  /*1bf0*/  ULDC.64 UR34, c[0x0][0x3e0] ;  /* 0x0000f80000227ab9 */ /* 0x000fe20000000a00 */
[----:B------:R-:W-:Y:S01]  /*1c00*/  ULDC.64 UR42, c[0x0][0x210] ;  /* 0x00008400002a7ab9 */ /* 0x000fe20000000a00 */
[----:B---3--:R-:W-:-:S04]  /*1c10*/  SHF.R.S32.HI R8, RZ, 0x1f, R7 ;  /* 0x0000001fff087819 */ /* 0x008fc80000011407 */
[CC--:B------:R-:W-:Y:S02]  /*1c20*/  LEA.HI R3, R8.reuse, R7.reuse, RZ, 0x2 ;  /* 0x0000000708037211 */ /* 0x0c0fe400078f10ff */
[----:B------:R-:W-:Y:S02]  /*1c30*/  LEA.HI R8, R8, R7, RZ, 0x5 ;  /* 0x0000000708087211 */ /* 0x000fe400078f28ff */
[----:B------:R-:W-:Y:S02]  /*1c40*/  SHF.R.S32.HI R3, RZ, 0x2, R3 ;  /* 0x00000002ff037819 */ /* 0x000fe40000011403 */
[----:B------:R-:W-:Y:S02]  /*1c50*/  LOP3.LUT R10, R8, 0xffffffe0, RZ, 0xc0, !PT ;  /* 0xffffffe0080a7812 */ /* 0x000fe400078ec0ff */
[----:B------:R-:W-:Y:S02]  /*1c60*/  SHF.R.S32.HI R21, RZ, 0x1f, R3 ;  /* 0x0000001fff157819 */ /* 0x000fe40000011403 */
[----:B------:R-:W-:Y:S01]  /*1c70*/  SHF.R.S32.HI R8, RZ, 0x5, R8 ;  /* 0x00000005ff087819 */ /* 0x000fe20000011408 */
[----:B------:R-:W-:-:S04]  /*1c80*/  IMAD.IADD R10, R7, 0x1, -R10 ;  /* 0x00000001070a7824 */ /* 0x000fc800078e0a0a */
[----:B------:R-:W-:Y:S02]  /*1c90*/  IMAD R8, R8, UR26, R10 ;  /* 0x0000001a08087c24 */ /* 0x000fe4000f8e020a */
[----:B--2---:R-:W-:-:S05]  /*1ca0*/  IMAD.MOV.U32 R24, RZ, RZ, R4 ;  /* 0x000000ffff187224 */ /* 0x004fca00078e0004 */
[----:B------:R-:W-:Y:S02]  /*1cb0*/  SHF.R.S32.HI R25, RZ, 0x1f, R24 ;  /* 0x0000001fff197819 */ /* 0x000fe40000011418 */
[----:B------:R-:W-:Y:S01]  /*1cc0*/  IADD3 R4, P0, R24, UR8, RZ ;  /* 0x0000000818047c10 */ /* 0x000fe2000ff1e0ff */
[----:B------:R-:W-:Y:S02]  /*1cd0*/  ULDC.64 UR8, c[0x0][0x420] ;  /* 0x0001080000087ab9 */ /* 0x000fe40000000a00 */
[----:B------:R-:W-:Y:S01]  /*1ce0*/  IMAD.U32 R0, RZ, RZ, UR8 ;  /* 0x00000008ff007e24 */ /* 0x000fe2000f8e00ff */
[----:B------:R-:W-:Y:S01]  /*1cf0*/  IADD3.X R5, R25, UR49, RZ, P0, !PT ;  /* 0x0000003119057c10 */ /* 0x000fe200087fe4ff */
[----:B------:R-:W-:Y:S01]  /*1d00*/  UIMAD UR5, UR29, UR8, URZ ;  /* 0x000000081d0572a4 */ /* 0x000fe2000f8e023f */
[----:B------:R-:W-:Y:S01]  /*1d10*/  IADD3 R6, P0, R3, UR16, RZ ;  /* 0x0000001003067c10 */ /* 0x000fe2000ff1e0ff */
[----:B------:R1:W-:Y:S01]  /*1d20*/  STL [R1+0x24], R25 ;  /* 0x0000241901007387 */ /* 0x0003e20000100800 */
[----:B------:R-:W-:Y:S01]  /*1d30*/  IMAD.WIDE.U32 R4, R0, UR16, R4 ;  /* 0x0000001000047c25 */ /* 0x000fe2000f8e0004 */
[----:B------:R-:W-:Y:S01]  /*1d40*/  UIMAD UR17, UR16, UR9, UR5 ;  /* 0x00000009101172a4 */ /* 0x000fe2000f8e0205 */
[----:B------:R-:W-:Y:S01]  /*1d50*/  IADD3.X R0, R21, UR29, RZ, P0, !PT ;  /* 0x0000001d15007c10 */ /* 0x000fe200087fe4ff */
[----:B------:R-:W-:-:S02]  /*1d60*/  UIMAD UR5, UR61, UR12, URZ ;  /* 0x0000000c3d0572a4 */ /* 0x000fc4000f8e023f */
[----:B------:R-:W-:Y:S02]  /*1d70*/  UIADD3 UR16, UP2, UP0, UR32, UR11, UR51 ;  /* 0x0000000b20107290 */ /* 0x000fe4000f85e033 */
[----:B------:R-:W-:Y:S01]  /*1d80*/  UIMAD UR13, UR58, UR13, UR5 ;  /* 0x0000000d3a0d72a4 */ /* 0x000fe2000f8e0205 */
[----:B------:R-:W-:Y:S01]  /*1d90*/  IMAD R0, R0, UR46, RZ ;  /* 0x0000002e00007c24 */ /* 0x000fe2000f8e02ff */
[----:B------:R-:W-:Y:S01]  /*1da0*/  UIADD3 UR5, UR18, -UR19, URZ ;  /* 0x8000001312057290 */ /* 0x000fe2000fffe03f */
[----:B------:R-:W-:Y:S01]  /*1db0*/  VIADD R5, R5, UR17 ;  /* 0x0000001105057c36 */ /* 0x000fe20008000000 */
[----:B------:R-:W-:Y:S01]  /*1dc0*/  UIMAD UR12, UR61, UR14, URZ ;  /* 0x0000000e3d0c72a4 */ /* 0x000fe2000f8e023f */
[C---:B------:R-:W-:Y:S01]  /*1dd0*/  IMAD R0, R6.reuse, UR47, R0 ;  /* 0x0000002f06007c24 */ /* 0x040fe2000f8e0200 */
[----:B------:R-:W-:Y:S01]  /*1de0*/  USHF.R.S32.HI UR19, URZ, 0x1f, UR5 ;  /* 0x0000001f3f137899 */ /* 0x000fe20008011405 */
[----:B------:R-:W-:Y:S01]  /*1df0*/  IMAD.WIDE.U32 R6, R6, UR46, R24 ;  /* 0x0000002e06067c25 */ /* 0x000fe2000f8e0018 */
[----:B------:R-:W-:-:S02]  /*1e00*/  UIMAD UR15, UR58, UR15, UR12 ;  /* 0x0000000f3a0f72a4 */ /* 0x000fc4000f8e020c */
[----:B------:R-:W-:Y:S01]  /*1e10*/  ULEA.HI UR19, UR19, UR5, URZ, 0x6 ;  /* 0x0000000513137291 */ /* 0x000fe2000f8f303f */
[----:B------:R-:W-:Y:S01]  /*1e20*/  IMAD.WIDE.U32 R4, R9, UR58, R4 ;  /* 0x0000003a09047c25 */ /* 0x000fe2000f8e0004 */
[----:B------:R-:W-:Y:S01]  /*1e30*/  USHF.R.S32.HI UR5, URZ, 0x1f, UR11 ;  /* 0x0000001f3f057899 */ /* 0x000fe2000801140b */
[----:B------:R-:W-:Y:S01]  /*1e40*/  IADD3 R6, P0, R6, UR59, RZ ;  /* 0x0000003b06067c10 */ /* 0x000fe2000ff1e0ff */
[----:B------:R-:W-:Y:S01]  /*1e50*/  ULDC.64 UR32, c[0x0][0x400] ;  /* 0x0001000000207ab9 */ /* 0x000fe20000000a00 */
[----:B------:R-:W-:Y:S01]  /*1e60*/  VIADD R5, R5, UR13 ;  /* 0x0000000d05057c36 */ /* 0x000fe20008000000 */
[----:B------:R-:W-:Y:S01]  /*1e70*/  UIADD3.X UR5, UR53, UR5, UR56, UP2, UP0 ;  /* 0x0000000535057290 */ /* 0x000fe200097e0438 */
[----:B------:R-:W-:Y:S01]  /*1e80*/  IADD3.X R7, R7, UR52, R0, P0, !PT ;  /* 0x0000003407077c10 */ /* 0x000fe200087fe400 */
[----:B------:R-:W-:Y:S01]  /*1e90*/  UIADD3 UR12, UP3, UP2, UR55, UR16, UR57 ;  /* 0x00000010370c7290 */ /* 0x000fe2000fa7e039 */
[----:B------:R-:W-:Y:S01]  /*1ea0*/  IMAD.U32 R0, RZ, RZ, UR14 ;  /* 0x0000000eff007e24 */ /* 0x000fe2000f8e00ff */
[----:B------:R-:W-:Y:S01]  /*1eb0*/  USHF.R.S32.HI UR19, URZ, 0x6, UR19 ;  /* 0x000000063f137899 */ /* 0x000fe20008011413 */
[----:B------:R-:W-:Y:S01]  /*1ec0*/  IMAD R9, R21, UR8, RZ ;  /* 0x0000000815097c24 */ /* 0x000fe2000f8e02ff */
[----:B------:R-:W-:Y:S01]  /*1ed0*/  UIADD3.X UR5, UR54, UR5, UR50, UP3, UP2 ;  /* 0x0000000536057290 */ /* 0x000fe20009fe4432 */
[----:B------:R-:W-:Y:S01]  /*1ee0*/  IMAD.WIDE.U32 R6, R0, UR58, R6 ;  /* 0x0000003a00067c25 */ /* 0x000fe2000f8e0006 */
[----:B------:R-:W-:Y:S01]  /*1ef0*/  IADD3 R0, P0, R8, UR12, RZ ;  /* 0x0000000c08007c10 */ /* 0x000fe2000ff1e0ff */
[----:B------:R-:W-:-:S02]  /*1f00*/  UISETP.LT.AND UP0, UPT, URZ, UR19, UPT ;  /* 0x000000133f00728c */ /* 0x000fc4000bf01270 */
[C---:B------:R-:W-:Y:S01]  /*1f10*/  IMAD R9, R3.reuse, UR9, R9 ;  /* 0x0000000903097c24 */ /* 0x040fe2000f8e0209 */
[----:B------:R-:W-:Y:S01]  /*1f20*/  LEA.HI.X.SX32 R8, R8, UR5, 0x1, P0 ;  /* 0x0000000508087c11 */ /* 0x000fe200080f0eff */
[----:B------:R-:W-:Y:S01]  /*1f30*/  IMAD.WIDE.U32 R4, R3, UR8, R4 ;  /* 0x0000000803047c25 */ /* 0x000fe2000f8e0004 */
[----:B------:R-:W-:Y:S01]  /*1f40*/  LEA R10, P2, R0, UR32, 0x2 ;  /* 0x00000020000a7c11 */ /* 0x000fe2000f8410ff */
[----:B------:R-:W-:Y:S01]  /*1f50*/  USEL UR19, URZ, UR19, !UP0 ;  /* 0x000000133f137287 */ /* 0x000fe2000c000000 */
[----:B------:R-:W-:Y:S01]  /*1f60*/  LEA R18, P4, R6, UR42, 0x1 ;  /* 0x0000002a06127c11 */ /* 0x000fe2000f8808ff */
[----:B------:R-:W-:Y:S01]  /*1f70*/  IMAD.IADD R5, R5, 0x1, R9 ;  /* 0x0000000105057824 */ /* 0x000fe200078e0209 */
[----:B------:R-:W-:Y:S01]  /*1f80*/  LEA R20, P3, R4, UR34, 0x1 ;  /* 0x0000002204147c11 */ /* 0x000fe2000f8608ff */
[----:B------:R-:W-:Y:S01]  /*1f90*/  VIADD R7, R7, UR15 ;  /* 0x0000000f07077c36 */ /* 0x000fe20008000000 */
[----:B------:R-:W-:Y:S01]  /*1fa0*/  LEA.HI.X R0, R0, UR33, R8, 0x2, P2 ;  /* 0x0000002100007c11 */ /* 0x000fe200090f1408 */
[----:B------:R1:W-:Y:S01]  /*1fb0*/  STL [R1+0x14], R10 ;  /* 0x0000140a01007387 */ /* 0x0003e20000100800 */
[----:B------:R-:W-:Y:S01]  /*1fc0*/  LEA.HI.X R22, R4, UR35, R5, 0x1, P3 ;  /* 0x0000002304167c11 */ /* 0x000fe200098f0c05 */
[----:B------:R-:W-:Y:S01]  /*1fd0*/  UISETP.GT.AND UP0, UPT, UR44, UR19, UPT ;  /* 0x000000132c00728c */ /* 0x000fe2000bf04270 */
[----:B------:R-:W-:Y:S01]  /*1fe0*/  LEA.HI.X R19, R6, UR43, R7, 0x1, P4 ;  /* 0x0000002b06137c11 */ /* 0x000fe2000a0f0c07 */
[----:B------:R1:W-:Y:S01]  /*1ff0*/  STL [R1+0xc], R20 ;  /* 0x00000c1401007387 */ /* 0x0003e20000100800 */
[----:B------:R-:W-:Y:S01]  /*2000*/  ULDC.64 UR46, c[0x0][0x2b0] ;  /* 0x0000ac00002e7ab9 */ /* 0x000fe20000000a00 */
[----:B------:R-:W-:-:S02]  /*2010*/  UIADD3 UR8, UR44, -0x1, URZ ;  /* 0xffffffff2c087890 */ /* 0x000fc4000fffe03f */
[----:B------:R1:W-:Y:S01]  /*2020*/  STL [R1+0x8], R18 ;  /* 0x0000081201007387 */ /* 0x0003e20000100800 */
[----:B------:R-:W-:Y:S01]  /*2030*/  PLOP3.LUT P0, PT, PT, PT, UP0, 0x80, 0x0 ;  /* 0x000000000000781c */ /* 0x000fe20003f0f008 */
[----:B------:R-:W-:Y:S02]  /*2040*/  UIMAD.WIDE UR16, UR36, 0x4, UR46 ;  /* 0x00000004241078a5 */ /* 0x000fe4000f8e022e */
[----:B------:R1:W-:Y:S01]  /*2050*/  STL [R1+0x10], R0 ;  /* 0x0000100001007387 */ /* 0x0003e20000100800 */
[----:B------:R-:W-:Y:S01]  /*2060*/  UMOV UR15, UR22 ;  /* 0x00000016000f7c82 */ /* 0x000fe20008000000 */
[----:B------:R-:W-:Y:S02]  /*2070*/  UMOV UR14, UR23 ;  /* 0x00000017000e7c82 */ /* 0x000fe40008000000 */
[----:B------:R1:W-:Y:S01]  /*2080*/  STL [R1+0x4], R22 ;  /* 0x0000041601007387 */ /* 0x0003e20000100800 */
[----:B------:R-:W-:Y:S01]  /*2090*/  UMOV UR13, UR16 ;  /* 0x00000010000d7c82 */ /* 0x000fe20008000000 */
[----:B------:R-:W-:-:S02]  /*20a0*/  UMOV UR12, UR17 ;  /* 0x00000011000c7c82 */ /* 0x000fc40008000000 */
[----:B------:R1:W-:Y:S02]  /*20b0*/  STL [R1], R19 ;  /* 0x0000001301007387 */ /* 0x0003e40000100800 */
        /* <DEDUP_REMOVED lines=20> */
.L_x_180:
        /* <DEDUP_REMOVED lines=19> */
.L_x_181:
        /* <DEDUP_REMOVED lines=11> */
[----:B-1----:R-:W-:Y:S01]  /*23e0*/  MOV R0, UR5 ;  /* 0x0000000500007c02 */ /* 0x002fe20008000f00 */
        /* <DEDUP_REMOVED lines=9> */
[----:B--2---:R-:W-:Y:S06]  /*2480*/  @P4 BRA `(.L_x_183) ;  /* 0x0000000000404947 */ /* 0x004fec0003800000 */
        /* <DEDUP_REMOVED lines=16> */
.L_x_183:
[----:B------:R-:W-:Y:S05]  /*2590*/  BSYNC B0 ;  /* 0x0000000000007941 */ /* 0x000fea0003800000 */
.L_x_182:
        /* <DEDUP_REMOVED lines=19> */
.L_x_185:
[----:B------:R-:W-:Y:S05]  /*26d0*/  BSYNC B0 ;  /* 0x0000000000007941 */ /* 0x000fea0003800000 */
.L_x_184:
        /* <DEDUP_REMOVED lines=32> */
.L_x_187:
[----:B------:R-:W-:Y:S05]  /*28e0*/  BSYNC B0 ;  /* 0x0000000000007941 */ /* 0x000fea0003800000 */
.L_x_186:
        /* <DEDUP_REMOVED lines=20> */
.L_x_179:
        /* <DEDUP_REMOVED lines=13> */
[----:B-1----:R-:W-:Y:S01]  /*2b00*/  MOV R0, UR5 ;  /* 0x0000000500007c02 */ /* 0x002fe20008000f00 */
        /* <DEDUP_REMOVED lines=58> */
.L_x_190:
[----:B------:R-:W-:Y:S05]  /*2eb0*/  BSYNC B0 ;  /* 0x0000000000007941 */ /* 0x000fea0003800000 */
.L_x_189:
        /* <DEDUP_REMOVED lines=44> */
.L_x_192:
[----:B------:R-:W-:Y:S05]  /*3180*/  BSYNC B0 ;  /* 0x0000000000007941 */ /* 0x000fea0003800000 */
.L_x_191:
        /* <DEDUP_REMOVED lines=41> */
.L_x_194:
[----:B------:R-:W-:Y:S05]  /*3420*/  BSYNC B0 ;  /* 0x0000000000007941 */ /* 0x000fea0003800000 */
.L_x_193:
        /* <DEDUP_REMOVED lines=16> */
.L_x_196:
        /* <DEDUP_REMOVED lines=37> */
.L_x_197:
[----:B------:R-:W-:Y:S05]  /*3780*/  BSYNC B0 ;  /* 0x0000000000007941 */ /* 0x000fea0003800000 */
.L_x_195:
        /* <DEDUP_REMOVED lines=76> */
.L_x_199:
[----:B------:R-:W-:Y:S05]  /*3c50*/  BSYNC B0 ;  /* 0x0000000000007941 */ /* 0x000fea0003800000 */
.L_x_198:
        /* <DEDUP_REMOVED lines=43> */
.L_x_201:
[----:B------:R-:W-:Y:S05]  /*3f10*/  BSYNC B0 ;  /* 0x0000000000007941 */ /* 0x000fea0003800000 */
.L_x_200:
[----:B------:R-:W-:Y:S01]  /*3f20*/  IMAD.MOV.U32 R3, RZ, RZ, 0x7f800000 ;  /* 0x7f800000ff037424 */ /* 0x000fe200078e00ff */
[----:B------:R-:W-:Y:S01]  /*3f30*/  ISETP.NE.AND P1, PT, R19, RZ, PT ;  /* 0x000000ff1300720c */ /* 0x000fe20003f25270 */
[----:B-1234-:R-:W-:Y:S01]  /*3f40*/  IMAD.MOV.U32 R0, RZ, RZ, 0x7f800000 ;  /* 0x7f800000ff007424 */ /* 0x01efe200078e00ff */
[----:B------:R-:W-:Y:S01]  /*3f50*/  ISETP.NE.AND P2, PT, R18, RZ, PT ;  /* 0x000000ff1200720c */ /* 0x000fe20003f45270 */
[----:B------:R-:W-:Y:S01]  /*3f60*/  IMAD.MOV.U32 R4, RZ, RZ, 0x7f800000 ;  /* 0x7f800000ff047424 */ /* 0x000fe200078e00ff */
[----:B------:R-:W0:Y:S01]  /*3f70*/  LDGDEPBAR ;  /* 0x00000000000079af */ /* 0x000e220000000000 */
[----:B------:R-:W-:Y:S01]  /*3f80*/  IMAD.MOV.U32 R5, RZ, RZ, 0x7f800000 ;  /* 0x7f800000ff057424 */ /* 0x000fe200078e00ff */
[----:B------:R-:W-:Y:S02]  /*3f90*/  USHF.L.U32 UR18, UR26, 0x4, URZ ;  /* 0x000000041a127899 */ /* 0x000fe4000800063f */
[----:B------:R-:W2:Y:S01]  /*3fa0*/  @!P6 LDG.E R3, desc[UR6][R6.64+0x80] ;  /* 0x000080060603e981 */ /* 0x000ea2000c1e1900 */
[----:B------:R-:W-:-:S02]  /*3fb0*/  USHF.L.U32 UR17, UR26, 0x3, URZ ;  /* 0x000000031a117899 */ /* 0x000fc4000800063f */
[----:B------:R-:W-:Y:S01]  /*3fc0*/  UIADD3 UR37, UR31, 0x80, UR37 ;  /* 0x000000801f257890 */ /* 0x000fe2000fffe025 */
[----:B------:R-:W3:Y:S01]  /*3fd0*/  @!P5 LDG.E R0, desc[UR6][R16.64] ;  /* 0x000000061000d981 */ /* 0x000ee2000c1e1900 */
[----:B------:R-:W-:Y:S01]  /*3fe0*/  IMAD.SHL.U32 R221, R230, 0x2, RZ ;  /* 0x00000002e6dd7824 */ /* 0x000fe200078e00ff */
[----:B------:R-:W-:Y:S02]  /*3ff0*/  CS2R R126, SRZ ;  /* 0x00000000007e7805 */ /* 0x000fe4000001ff00 */
[----:B------:R-:W-:Y:S01]  /*4000*/  CS2R R124, SRZ ;  /* 0x00000000007c7805 */ /* 0x000fe2000001ff00 */
[----:B------:R-:W4:Y:S01]  /*4010*/  @!P1 LDG.E R4, desc[UR6][R6.64+0x20] ;  /* 0x0000200606049981 */ /* 0x000f22000c1e1900 */
[----:B------:R-:W-:Y:S02]  /*4020*/  CS2R R130, SRZ ;  /* 0x0000000000827805 */ /* 0x000fe4000001ff00 */
[----:B------:R-:W-:Y:S02]  /*4030*/  CS2R R128, SRZ ;  /* 0x0000000000807805 */ /* 0x000fe4000001ff00 */
[----:B------:R-:W-:Y:S01]  /*4040*/  CS2R R122, SRZ ;  /* 0x00000000007a7805 */ /* 0x000fe2000001ff00 */
[----:B------:R1:W5:Y:S01]  /*4050*/  @!P2 LDG.E R5, desc[UR6][R6.64] ;  /* 0x000000060605a981 */ /* 0x000362000c1e1900 */
[----:B------:R-:W-:-:S02]  /*4060*/  CS2R R120, SRZ ;  /* 0x0000000000787805 */ /* 0x000fc4000001ff00 */
[----:B------:R-:W-:Y:S02]  /*4070*/  CS2R R118, SRZ ;  /* 0x0000000000767805 */ /* 0x000fe4000001ff00 */
[----:B------:R-:W-:Y:S02]  /*4080*/  CS2R R116, SRZ ;  /* 0x0000000000747805 */ /* 0x000fe4000001ff00 */
[----:B------:R-:W-:Y:S02]  /*4090*/  CS2R R110, SRZ ;  /* 0x00000000006e7805 */ /* 0x000fe4000001ff00 */
        /* <DEDUP_REMOVED lines=16> */
[----:B------:R-:W-:Y:S01]  /*41a0*/  CS2R R84, SRZ ;  /* 0x0000000000547805 */ /* 0x000fe2000001ff00 */
[----:B-1----:R-:W-:Y:S01]  /*41b0*/  IMAD R6, RZ, RZ, -UR11 ;  /* 0x8000000bff067e24 */ /* 0x002fe2000f8e02ff */
[----:B------:R-:W-:-:S02]  /*41c0*/  UIADD3 UR24, UR18, 0x20, URZ ;  /* 0x0000002012187890 */ /* 0x000fc4000fffe03f */
[----:B------:R-:W-:Y:S01]  /*41d0*/  UIADD3 UR35, UR18, 0x40, URZ ;  /* 0x0000004012237890 */ /* 0x000fe2000fffe03f */
[----:B------:R-:W-:Y:S02]  /*41e0*/  CS2R R78, SRZ ;  /* 0x00000000004e7805 */ /* 0x000fe4000001ff00 */
[----:B------:R-:W-:Y:S02]  /*41f0*/  CS2R R76, SRZ ;  /* 0x00000000004c7805 */ /* 0x000fe4000001ff00 */
[----:B------:R-:W-:Y:S02]  /*4200*/  CS2R R82, SRZ ;  /* 0x0000000000527805 */ /* 0x000fe4000001ff00 */
[----:B------:R-:W-:Y:S02]  /*4210*/  CS2R R80, SRZ ;  /* 0x0000000000507805 */ /* 0x000fe4000001ff00 */
        /* <DEDUP_REMOVED lines=25> */
[----:B------:R-:W-:Y:S01]  /*43b0*/  CS2R R36, SRZ ;  /* 0x0000000000247805 */ /* 0x000fe2000001ff00 */
[----:B------:R-:W-:Y:S01]  /*43c0*/  UIMAD UR30, UR26, 0x18, URZ ;  /* 0x000000181a1e78a4 */ /* 0x000fe2000f8e023f */
[----:B------:R-:W1:Y:S01]  /*43d0*/  LDSM.16.M88.4 R196, [R223+0x11000] ;  /* 0x01100000dfc4783b */ /* 0x000e620000000200 */
[----:B------:R-:W-:-:S02]  /*43e0*/  USHF.L.U32 UR29, UR26, 0x5, URZ ;  /* 0x000000051a1d7899 */ /* 0x000fc4000800063f */
        /* <DEDUP_REMOVED lines=9> */
[----:B------:R-:W-:Y:S02]  /*4480*/  UIADD3 UR23, UR17, UR24, URZ ;  /* 0x0000001811177290 */ /* 0x000fe4000fffe03f */
[----:B------:R-:W-:-:S02]  /*4490*/  UIADD3 UR34, UR17, UR35, URZ ;  /* 0x0000002311227290 */ /* 0x000fc4000fffe03f */
[----:B------:R-:W-:Y:S02]  /*44a0*/  UIADD3 UR22, UR17, UR23, URZ ;  /* 0x0000001711167290 */ /* 0x000fe4000fffe03f */
[----:B------:R-:W-:Y:S02]  /*44b0*/  UIADD3 UR33, UR17, UR34, URZ ;  /* 0x0000002211217290 */ /* 0x000fe4000fffe03f */
[----:B------:R-:W-:Y:S02]  /*44c0*/  UIADD3 UR21, UR17, UR22, URZ ;  /* 0x0000001611157290 */ /* 0x000fe4000fffe03f */
[----:B------:R-:W-:Y:S02]  /*44d0*/  UIADD3 UR32, UR17, UR33, URZ ;  /* 0x0000002111207290 */ /* 0x000fe4000fffe03f */
[----:B------:R-:W-:Y:S02]  /*44e0*/  UIADD3 UR20, UR17, UR21, URZ ;  /* 0x0000001511147290 */ /* 0x000fe4000fffe03f */
[----:B------:R-:W-:-:S02]  /*44f0*/  UIMAD UR26, UR26, 0x38, URZ ;  /* 0x000000381a1a78a4 */ /* 0x000fc4000f8e023f */
[----:B------:R-:W-:Y:S02]  /*4500*/  UIADD3 UR37, UR37, -UR10, URZ ;  /* 0x8000000a25257290 */ /* 0x000fe4000fffe03f */
[----:B------:R-:W-:Y:S01]  /*4510*/  UIADD3 UR25, UR17, UR20, URZ ;  /* 0x0000001411197290 */ /* 0x000fe2000fffe03f */
[----:B------:R-:W-:Y:S01]  /*4520*/  ULDC UR11, c[0x0][0x2ec] ;  /* 0x0000bb00000b7ab9 */ /* 0x000fe20000000800 */
[----:B--2---:R2:W-:Y:S04]  /*4530*/  STL [R1+0x1c], R3 ;  /* 0x00001c0301007387 */ /* 0x0045e80000100800 */
[----:B---3--:R3:W-:Y:S01]  /*4540*/  STL [R1+0x28], R0 ;  /* 0x0000280001007387 */ /* 0x0087e20000100800 */
[----:B--2---:R-:W-:Y:S02]  /*4550*/  VIADD R3, R22, 0x1 ;  /* 0x0000000116037836 */ /* 0x004fe40000000000 */
[----:B---3--:R-:W-:-:S05]  /*4560*/  IMAD.U32 R0, RZ, RZ, UR31 ;  /* 0x0000001fff007e24 */ /* 0x008fca000f8e00ff */
[----:B------:R-:W-:-:S05]  /*4570*/  IADD3 R0, R3, UR10, -R0 ;  /* 0x0000000a03007c10 */ /* 0x000fca000fffe800 */
[----:B------:R-:W-:Y:S04]  /*4580*/  STL [R1+0x58], R0 ;  /* 0x0000580001007387 */ /* 0x000fe80000100800 */
[----:B------:R-:W-:Y:S04]  /*4590*/  STL [R1+0x18], R231 ;  /* 0x000018e701007387 */ /* 0x000fe80000100800 */
[----:B----4-:R2:W-:Y:S04]  /*45a0*/  STL [R1+0x30], R4 ;  /* 0x0000300401007387 */ /* 0x0105e80000100800 */
[----:B-----5:R3:W-:Y:S04]  /*45b0*/  STL [R1+0x2c], R5 ;  /* 0x00002c0501007387 */ /* 0x0207e80000100800 */
[----:B------:R-:W-:Y:S01]  /*45c0*/  STL [R1+0x3c], R6 ;  /* 0x00003c0601007387 */ /* 0x000fe20000100800 */
[----:B--2---:R-:W-:-:S02]  /*45d0*/  VIADD R4, R22, 0xffffffc0 ;  /* 0xffffffc016047836 */ /* 0x004fc40000000000 */
[----:B---3--:R-:W-:Y:S02]  /*45e0*/  IMAD.SHL.U32 R5, R22, 0x4, RZ ;  /* 0x0000000416057824 */ /* 0x008fe400078e00ff */
[----:B------:R-:W-:-:S03]  /*45f0*/  IMAD.SHL.U32 R4, R4, 0x4, RZ ;  /* 0x0000000404047824 */ /* 0x000fc600078e00ff */
[----:B------:R2:W-:Y:S01]  /*4600*/  STL [R1+0x54], R5 ;  /* 0x0000540501007387 */ /* 0x0005e20000100800 */
[----:B------:R-:W-:Y:S02]  /*4610*/  VIADD R3, R230, 0x1800 ;  /* 0x00001800e6037836 */ /* 0x000fe40000000000 */
[----:B------:R-:W-:Y:S01]  /*4620*/  VIADD R0, R229, 0x1800 ;  /* 0x00001800e5007836 */ /* 0x000fe20000000000 */
[----:B--2---:R-:W-:-:S05]  /*4630*/  SHF.L.U64.HI R5, R22, 0x2, R20 ;  /* 0x0000000216057819 */ /* 0x004fca0000010214 */
[----:B------:R2:W-:Y:S04]  /*4640*/  STL [R1+0x50], R5 ;  /* 0x0000500501007387 */ /* 0x0005e80000100800 */
[----:B------:R2:W-:Y:S01]  /*4650*/  STL [R1+0x4c], R4 ;  /* 0x00004c0401007387 */ /* 0x0005e20000100800 */
[----:B------:R-:W-:Y:S02]  /*4660*/  SEL R3, R3, R230, !P0 ;  /* 0x000000e603037207 */ /* 0x000fe40004000000 */
[----:B------:R-:W-:Y:S01]  /*4670*/  SEL R0, R0, R229, !P0 ;  /* 0x000000e500007207 */ /* 0x000fe20004000000 */
[----:B------:R-:W-:Y:S01]  /*4680*/  UIADD3 UR31, UR17, UR32, URZ ;  /* 0x00000020111f7290 */ /* 0x000fe2000fffe03f */
[----:B------:R-:W-:Y:S02]  /*4690*/  LEA R220, R3, UR4, 0x1 ;  /* 0x0000000403dc7c11 */ /* 0x000fe4000f8e08ff */
[----:B------:R-:W-:Y:S01]  /*46a0*/  LEA R3, R0, UR4, 0x1 ;  /* 0x0000000400037c11 */ /* 0x000fe2000f8e08ff */
[----:B-1----:R-:W-:-:S12]  /*46b0*/  UIADD3 UR36, UR17, UR31, URZ ;  /* 0x0000001f11247290 */ /* 0x002fd8000fffe03f */
.L_x_204:
[----:B------:R-:W0:Y:S01]  /*46c0*/  LDGDEPBAR ;  /* 0x00000000000079af */ /* 0x000e220000000000 */
[----:B------:R-:W-:Y:S01]  /*46d0*/  IADD3 R0, R228, R220, RZ ;  /* 0x000000dce4007210 */ /* 0x000fe20007ffe0ff */
[----:B------:R-:W-:Y:S06]  /*46e0*/  USHF.L.U32 UR9, UR8, 0x6, URZ ;  /* 0x0000000608097899 */ /* 0x000fec000800063f */
[----:B------:R-:W3:Y:S01]  /*46f0*/  LDL R235, [R1+0x58] ;  /* 0x0000580001eb7983 */ /* 0x000ee20000100800 */
[----:B------:R-:W-:Y:S02]  /*4700*/  USHF.L.U32 UR16, UR39, 0x7, URZ ;  /* 0x0000000727107899 */ /* 0x000fe4000800063f */
[----:B------:R-:W-:Y:S01]  /*4710*/  UISETP.GE.AND UP0, UPT, UR9, UR37, UPT ;  /* 0x000000250900728c */ /* 0x000fe2000bf06270 */
[----:B------:R-:W4:Y:S01]  /*4720*/  LDL R234, [R1+0x60] ;  /* 0x0000600001ea7983 */ /* 0x000f220000100800 */
[----:B------:R-:W-:Y:S02]  /*4730*/  UIADD3 UR16, UR16, 0x80, URZ ;  /* 0x0000008010107890 */ /* 0x000fe4000fffe03f */
[----:B------:R-:W-:Y:S01]  /*4740*/  UISETP.GT.AND UP3, UPT, UR8, UR19, UPT ;  /* 0x000000130800728c */ /* 0x000fe2000bf64270 */
[----:B------:R-:W3:Y:S01]  /*4750*/  LDL R233, [R1+0x2c] ;  /* 0x00002c0001e97983 */ /* 0x000ee20000100800 */
[----:B------:R-:W-:Y:S03]  /*4760*/  UISETP.LT.AND UP0, UPT, UR16, UR10, UP0 ;  /* 0x0000000a1000728c */ /* 0x000fe60008701270 */
[----:B------:R-:W4:Y:S03]  /*4770*/  LDL R232, [R1+0x30] ;  /* 0x0000300001e87983 */ /* 0x000f260000100800 */
[----:B------:R-:W-:Y:S01]  /*4780*/  PLOP3.LUT P0, PT, PT, PT, UP0, 0x80, 0x0 ;  /* 0x000000000000781c */ /* 0x000fe20003f0f008 */
[----:B------:R-:W-:Y:S04]  /*4790*/  STL [R1+0xb8], R53 ;  /* 0x0000b83501007387 */ /* 0x000fe80000100800 */
        /* <DEDUP_REMOVED lines=17> */
[----:B------:R1:W-:Y:S04]  /*48b0*/  STL [R1+0x70], R3 ;  /* 0x0000700301007387 */ /* 0x0003e80000100800 */
[----:B------:R-:W-:Y:S04]  /*48c0*/  STL [R1+0x6c], R2 ;  /* 0x00006c0201007387 */ /* 0x000fe80000100800 */
[----:B-1----:R-:W4:Y:S01]  /*48d0*/  LDL R3, [R1+0x28] ;  /* 0x0000280001037983 */ /* 0x002f220000100800 */
        /* <DEDUP_REMOVED lines=18> */
[----:B------:R-:W-:Y:S05]  /*4a00*/  LDSM.16.M88.4 R160, [R222+0xb400] ;  /* 0x00b40000dea0783b */ /* 0x000fea0000000200 */
[-C--:B------:R-:W-:Y:S03]  /*4a10*/  HMMA.16816.F32 R28, R28, R134.reuse, RZ ;  /* 0x000000861c1c723c */ /* 0x080fe600000018ff */
[----:B------:R-:W-:Y:S03]  /*4a20*/  LDSM.16.M88.4 R164, [R0+0x1000] ;  /* 0x0010000000a4783b */ /* 0x000fe60000000200 */
[----:B------:R-:W-:Y:S05]  /*4a30*/  HMMA.16816.F32 R32, R32, R134, RZ ;  /* 0x000000862020723c */ /* 0x000fea00000018ff */
[----:B------:R-:W1:Y:S01]  /*4a40*/  LDSM.16.M88.4 R132, [R220+0x1800] ;  /* 0x00180000dc84783b */ /* 0x000e620000000200 */
[-C--:B------:R-:W-:Y:S06]  /*4a50*/  HMMA.16816.F32 R4, R136, R140.reuse, R4 ;  /* 0x0000008c8804723c */ /* 0x080fec0000001804 */
[C---:B--2---:R-:W-:Y:S01]  /*4a60*/  HMMA.16816.F32 R8, R144.reuse, R140, R8 ;  /* 0x0000008c9008723c */ /* 0x044fe20000001808 */
[----:B------:R-:W2:Y:S05]  /*4a70*/  LDSM.16.M88.4 R168, [R223+0xb000] ;  /* 0x00b00000dfa8783b */ /* 0x000eaa0000000200 */
[-C--:B------:R-:W-:Y:S06]  /*4a80*/  HMMA.16816.F32 R12, R144, R142.reuse, R12 ;  /* 0x0000008e900c723c */ /* 0x080fec000000180c */
[C---:B------:R-:W-:Y:S01]  /*4a90*/  HMMA.16816.F32 R16, R136.reuse, R142, R16 ;  /* 0x0000008e8810723c */ /* 0x040fe20000001810 */
[----:B------:R-:W-:Y:S05]  /*4aa0*/  LDSM.16.M88.4 R140, [R223+0xb400] ;  /* 0x00b40000df8c783b */ /* 0x000fea0000000200 */
[-C--:B-1----:R-:W-:Y:S06]  /*4ab0*/  HMMA.16816.F32 R20, R136, R148.reuse, R20 ;  /* 0x000000948814723c */ /* 0x082fec0000001814 */
[C---:B------:R-:W-:Y:S06]  /*4ac0*/  HMMA.16816.F32 R24, R144.reuse, R148, R24 ;  /* 0x000000949018723c */ /* 0x040fec0000001818 */
[-C--:B------:R-:W-:Y:S01]  /*4ad0*/  HMMA.16816.F32 R28, R144, R150.reuse, R28 ;  /* 0x00000096901c723c */ /* 0x080fe2000000181c */
[----:B------:R-:W-:Y:S05]  /*4ae0*/  LDSM.16.M88.4 R144, [R220+0x2000] ;  /* 0x00200000dc90783b */ /* 0x000fea0000000200 */
[----:B------:R-:W-:Y:S03]  /*4af0*/  HMMA.16816.F32 R32, R136, R150, R32 ;  /* 0x000000968820723c */ /* 0x000fe60000001820 */
[----:B------:R-:W1:Y:S03]  /*4b00*/  LDSM.16.M88.4 R136, [R0+0x1800] ;  /* 0x001800000088783b */ /* 0x000e660000000200 */
[-C--:B------:R-:W-:Y:S05]  /*4b10*/  HMMA.16816.F32 R4, R152, R156.reuse, R4 ;  /* 0x0000009c9804723c */ /* 0x080fea0000001804 */
[----:B------:R-:W1:Y:S01]  /*4b20*/  LDSM.16.M88.4 R148, [R222+0xd000] ;  /* 0x00d00000de94783b */ /* 0x000e620000000200 */
[C---:B------:R-:W-:Y:S06]  /*4b30*/  HMMA.16816.F32 R8, R132.reuse, R156, R8 ;  /* 0x0000009c8408723c */ /* 0x040fec0000001808 */
[-C--:B------:R-:W-:Y:S06]  /*4b40*/  HMMA.16816.F32 R12, R132, R158.reuse, R12 ;  /* 0x0000009e840c723c */ /* 0x080fec000000180c */
[C---:B------:R-:W-:Y:S01]  /*4b50*/  HMMA.16816.F32 R16, R152.reuse, R158, R16 ;  /* 0x0000009e9810723c */ /* 0x040fe20000001810 */
[----:B------:R-:W-:Y:S03]  /*4b60*/  LDSM.16.M88.4 R156, [R0+0x2000] ;  /* 0x00200000009c783b */ /* 0x000fe60000000200 */
[----:B---3--:R-:W-:Y:S02]  /*4b70*/  FSETP.NEU.FTZ.AND P2, PT, R233, -INF , PT ;  /* 0xff800000e900780b */ /* 0x008fe40003f5d000 */
[-C--:B------:R-:W-:Y:S03]  /*4b80*/  HMMA.16816.F32 R20, R152, R160.reuse, R20 ;  /* 0x000000a09814723c */ /* 0x080fe60000001814 */
[----:B----4-:R-:W-:Y:S03]  /*4b90*/  FSETP.NEU.FTZ.AND P1, PT, R232, -INF , PT ;  /* 0xff800000e800780b */ /* 0x010fe60003f3d000 */
[C---:B------:R-:W-:Y:S06]  /*4ba0*/  HMMA.16816.F32 R24, R132.reuse, R160, R24 ;  /* 0x000000a08418723c */ /* 0x040fec0000001818 */
[-C--:B------:R-:W-:Y:S01]  /*4bb0*/  HMMA.16816.F32 R28, R132, R162.reuse, R28 ;  /* 0x000000a2841c723c */ /* 0x080fe2000000181c */
[----:B------:R-:W3:Y:S05]  /*4bc0*/  LDSM.16.M88.4 R132, [R220+0x2800] ;  /* 0x00280000dc84783b */ /* 0x000eea0000000200 */
[----:B------:R-:W-:Y:S03]  /*4bd0*/  HMMA.16816.F32 R32, R152, R162, R32 ;  /* 0x000000a29820723c */ /* 0x000fe60000001820 */
[----:B------:R-:W4:Y:S03]  /*4be0*/  LDSM.16.M88.4 R152, [R222+0xd400] ;  /* 0x00d40000de98783b */ /* 0x000f260000000200 */
[-C--:B--2---:R-:W-:Y:S05]  /*4bf0*/  HMMA.16816.F32 R4, R164, R168.reuse, R4 ;  /* 0x000000a8a404723c */ /* 0x084fea0000001804 */
[----:B------:R-:W2:Y:S01]  /*4c00*/  LDSM.16.M88.4 R160, [R223+0xd000] ;  /* 0x00d00000dfa0783b */ /* 0x000ea20000000200 */
[C---:B-1----:R-:W-:Y:S06]  /*4c10*/  HMMA.16816.F32 R8, R136.reuse, R168, R8 ;  /* 0x000000a88808723c */ /* 0x042fec0000001808 */
[-C--:B------:R-:W-:Y:S06]  /*4c20*/  HMMA.16816.F32 R12, R136, R170.reuse, R12 ;  /* 0x000000aa880c723c */ /* 0x080fec000000180c */
[C---:B------:R-:W-:Y:S06]  /*4c30*/  HMMA.16816.F32 R16, R164.reuse, R170, R16 ;  /* 0x000000aaa410723c */ /* 0x040fec0000001810 */
[-C--:B------:R-:W-:Y:S06]  /*4c40*/  HMMA.16816.F32 R20, R164, R140.reuse, R20 ;  /* 0x0000008ca414723c */ /* 0x080fec0000001814 */
[C---:B------:R-:W-:Y:S01]  /*4c50*/  HMMA.16816.F32 R24, R136.reuse, R140, R24 ;  /* 0x0000008c8818723c */ /* 0x040fe20000001818 */
[----:B------:R-:W2:Y:S04]  /*4c60*/  LDL R141, [R1+0x54] ;  /* 0x00005400018d7983 */ /* 0x000ea80000100800 */
[----:B------:R-:W2:Y:S01]  /*4c70*/  LDL R140, [R1+0x50] ;  /* 0x00005000018c7983 */ /* 0x000ea20000100800 */
[-C--:B------:R-:W-:Y:S03]  /*4c80*/  HMMA.16816.F32 R28, R136, R142.reuse, R28 ;  /* 0x0000008e881c723c */ /* 0x080fe6000000181c */
[----:B------:R1:W2:Y:S03]  /*4c90*/  LDSM.16.M88.4 R136, [R0+0x2800] ;  /* 0x002800000088783b */ /* 0x0002a60000000200 */
[----:B------:R-:W-:Y:S06]  /*4ca0*/  HMMA.16816.F32 R32, R164, R142, R32 ;  /* 0x0000008ea420723c */ /* 0x000fec0000001820 */
[-C--:B------:R-:W-:Y:S06]  /*4cb0*/  HMMA.16816.F32 R4, R144, R148.reuse, R4 ;  /* 0x000000949004723c */ /* 0x080fec0000001804 */
[C---:B---3--:R-:W-:Y:S06]  /*4cc0*/  HMMA.16816.F32 R8, R132.reuse, R148, R8 ;  /* 0x000000948408723c */ /* 0x048fec0000001808 */
[-C--:B------:R-:W-:Y:S01]  /*4cd0*/  HMMA.16816.F32 R12, R132, R150.reuse, R12 ;  /* 0x00000096840c723c */ /* 0x080fe2000000180c */
[----:B-1----:R-:W-:Y:S05]  /*4ce0*/  MOV R0, UR39 ;  /* 0x0000002700007c02 */ /* 0x002fea0008000f00 */
[C---:B------:R-:W-:Y:S05]  /*4cf0*/  HMMA.16816.F32 R16, R144.reuse, R150, R16 ;  /* 0x000000969010723c */ /* 0x040fea0000001810 */
[----:B------:R-:W-:Y:S01]  /*4d00*/  @!P0 LEA R0, R0, R234, 0x7 ;  /* 0x000000ea00008211 */ /* 0x000fe200078e38ff */
[-C--:B----4-:R-:W-:Y:S06]  /*4d10*/  HMMA.16816.F32 R20, R144, R152.reuse, R20 ;  /* 0x000000989014723c */ /* 0x090fec0000001814 */
[C---:B------:R-:W-:Y:S06]  /*4d20*/  HMMA.16816.F32 R24, R132.reuse, R152, R24 ;  /* 0x000000988418723c */ /* 0x040fec0000001818 */
[-C--:B------:R-:W-:Y:S06]  /*4d30*/  HMMA.16816.F32 R28, R132, R154.reuse, R28 ;  /* 0x0000009a841c723c */ /* 0x080fec000000181c */
[----:B------:R-:W-:Y:S06]  /*4d40*/  HMMA.16816.F32 R32, R144, R154, R32 ;  /* 0x0000009a9020723c */ /* 0x000fec0000001820 */
[-C--:B--2---:R-:W-:Y:S06]  /*4d50*/  HMMA.16816.F32 R4, R156, R160.reuse, R4 ;  /* 0x000000a09c04723c */ /* 0x084fec0000001804 */
[C---:B------:R-:W-:Y:S06]  /*4d60*/  HMMA.16816.F32 R8, R136.reuse, R160, R8 ;  /* 0x000000a08808723c */ /* 0x040fec0000001808 */
[-C--:B------:R-:W-:Y:S06]  /*4d70*/  HMMA.16816.F32 R12, R136, R162.reuse, R12 ;  /* 0x000000a2880c723c */ /* 0x080fec000000180c */
[C---:B------:R-:W-:Y:S06]  /*4d80*/  HMMA.16816.F32 R16, R156.reuse, R162, R16 ;  /* 0x000000a29c10723c */ /* 0x040fec0000001810 */
[----:B------:R-:W-:Y:S01]  /*4d90*/  FMUL.FTZ R4, R4, UR5 ;  /* 0x0000000504047c20 */ /* 0x000fe20008410000 */
[----:B------:R-:W-:Y:S01]  /*4da0*/  FMUL.FTZ R5, R5, UR5 ;  /* 0x0000000505057c20 */ /* 0x000fe20008410000 */
[----:B------:R-:W-:Y:S02]  /*4db0*/  FMUL.FTZ R6, R6, UR5 ;  /* 0x0000000506067c20 */ /* 0x000fe40008410000 */
[----:B------:R-:W-:Y:S01]  /*4dc0*/  MUFU.TANH R251, R4 ;  /* 0x0000000400fb7308 */ /* 0x000fe20000002400 */
[----:B------:R-:W-:Y:S01]  /*4dd0*/  FMUL.FTZ R7, R7, UR5 ;  /* 0x0000000507077c20 */ /* 0x000fe20008410000 */
[----:B------:R-:W-:Y:S01]  /*4de0*/  FMUL.FTZ R9, R9, UR5 ;  /* 0x0000000509097c20 */ /* 0x000fe20008410000 */
[----:B------:R-:W-:Y:S01]  /*4df0*/  FMUL.FTZ R8, R8, UR5 ;  /* 0x0000000508087c20 */ /* 0x000fe20008410000 */
[----:B------:R-:W-:Y:S01]  /*4e00*/  FMUL.FTZ R11, R11, UR5 ;  /* 0x000000050b0b7c20 */ /* 0x000fe20008410000 */
[----:B------:R-:W-:Y:S05]  /*4e10*/  FMUL.FTZ R10, R10, UR5 ;  /* 0x000000050a0a7c20 */ /* 0x000fea0008410000 */
[----:B------:R1:W-:Y:S01]  /*4e20*/  MUFU.TANH R160, R8 ;  /* 0x0000000800a07308 */ /* 0x0003e20000002400 */
[----:B------:R-:W-:Y:S01]  /*4e30*/  FMUL.FTZ R13, R13, UR5 ;  /* 0x000000050d0d7c20 */ /* 0x000fe20008410000 */
[----:B------:R-:W-:Y:S01]  /*4e40*/  FMUL.FTZ R12, R12, UR5 ;  /* 0x000000050c0c7c20 */ /* 0x000fe20008410000 */
[----:B------:R-:W-:Y:S01]  /*4e50*/  FMUL.FTZ R14, R14, UR5 ;  /* 0x000000050e0e7c20 */ /* 0x000fe20008410000 */
[----:B------:R-:W-:Y:S01]  /*4e60*/  FMUL.FTZ R15, R15, UR5 ;  /* 0x000000050f0f7c20 */ /* 0x000fe20008410000 */
[----:B------:R-:W-:Y:S01]  /*4e70*/  FMUL.FTZ R16, R16, UR5 ;  /* 0x0000000510107c20 */ /* 0x000fe20008410000 */
[----:B------:R-:W-:Y:S04]  /*4e80*/  FMUL.FTZ R18, R18, UR5 ;  /* 0x0000000512127c20 */ /* 0x000fe80008410000 */
[----:B------:R-:W2:Y:S01]  /*4e90*/  MUFU.TANH R250, R5 ;  /* 0x0000000500fa7308 */ /* 0x000ea20000002400 */
[----:B------:R-:W-:Y:S01]  /*4ea0*/  FMUL.FTZ R19, R19, UR5 ;  /* 0x0000000513137c20 */ /* 0x000fe20008410000 */
[----:B------:R-:W-:Y:S08]  /*4eb0*/  FMUL.FTZ R17, R17, UR5 ;  /* 0x0000000511117c20 */ /* 0x000ff00008410000 */
[----:B------:R3:W-:Y:S01]  /*4ec0*/  MUFU.TANH R249, R16 ;  /* 0x0000001000f97308 */ /* 0x0007e20000002400 */
[----:B-1----:R-:W-:Y:S09]  /*4ed0*/  @!P0 IADD3 R8, R235, UR9, RZ ;  /* 0x00000009eb088c10 */ /* 0x002ff2000fffe0ff */
[----:B------:R-:W-:Y:S10]  /*4ee0*/  MUFU.TANH R45, R6 ;  /* 0x00000006002d7308 */ /* 0x000ff40000002400 */
[----:B------:R1:W-:Y:S01]  /*4ef0*/  MUFU.TANH R150, R13 ;  /* 0x0000000d00967308 */ /* 0x0003e20000002400 */
[----:B---3--:R-:W3:Y:S09]  /*4f00*/  LDL R16, [R1+0x1c] ;  /* 0x00001c0001107983 */ /* 0x008ef20000100800 */
[----:B------:R4:W2:Y:S10]  /*4f10*/  MUFU.TANH R44, R7 ;  /* 0x00000007002c7308 */ /* 0x0008b40000002400 */
[----:B------:R4:W-:Y:S01]  /*4f20*/  MUFU.TANH R163, R11 ;  /* 0x0000000b00a37308 */ /* 0x0009e20000002400 */
[----:B-1----:R-:W-:Y:S04]  /*4f30*/  @!P0 VIMNMX R13, R8, UR10, PT ;  /* 0x0000000a080d8c48 */ /* 0x002fe8000bfe0100 */
[----:B------:R-:W-:Y:S05]  /*4f40*/  @!P0 ISETP.GE.AND P3, PT, R0, R13, PT ;  /* 0x0000000d0000820c */ /* 0x000fea0003f66270 */
[----:B------:R1:W-:Y:S01]  /*4f50*/  MUFU.TANH R164, R10 ;  /* 0x0000000a00a47308 */ /* 0x0003e20000002400 */
[----:B----4-:R-:W4:Y:S09]  /*4f60*/  LDSM.16.M88.4 R4, [R223+0xd400] ;  /* 0x00d40000df04783b */ /* 0x010f320000000200 */
[----:B------:R1:W-:Y:S01]  /*4f70*/  MUFU.TANH R151, R12 ;  /* 0x0000000c00977308 */ /* 0x0003e20000002400 */
[----:B------:R-:W-:Y:S05]  /*4f80*/  FMUL.FTZ R11, R233, 1.4426950216293334961 ;  /* 0x3fb8aa3be90b7820 */ /* 0x000fea0000410000 */
[----:B------:R-:W-:Y:S04]  /*4f90*/  FSEL R11, R11, RZ, P2 ;  /* 0x000000ff0b0b7208 */ /* 0x000fe80001000000 */
[----:B------:R2:W-:Y:S01]  /*4fa0*/  MUFU.TANH R162, R14 ;  /* 0x0000000e00a27308 */ /* 0x0005e20000002400 */
[----:B-1----:R-:W-:Y:S01]  /*4fb0*/  FMUL.FTZ R10, R232, 1.4426950216293334961 ;  /* 0x3fb8aa3be80a7820 */ /* 0x002fe20000410000 */
[----:B------:R-:W-:Y:S04]  /*4fc0*/  MOV R232, 0x8 ;  /* 0x0000000800e87802 */ /* 0x000fe80000000f00 */
[----:B------:R-:W-:Y:S04]  /*4fd0*/  FSEL R10, R10, RZ, P1 ;  /* 0x000000ff0a0a7208 */ /* 0x000fe80000800000 */
[----:B------:R1:W1:Y:S01]  /*4fe0*/  MUFU.TANH R154, R9 ;  /* 0x00000009009a7308 */ /* 0x0002620000002400 */
[----:B------:R-:W-:Y:S04]  /*4ff0*/  @!P0 VIADDMNMX R12, R8, R232, UR10, PT ;  /* 0x0000000a080c8e46 */ /* 0x000fe8000b8001e8 */
[----:B------:R-:W-:Y:S05]  /*5000*/  @!P0 ISETP.GE.AND P1, PT, R0, R12, PT ;  /* 0x0000000c0000820c */ /* 0x000fea0003f26270 */
[----:B------:R1:W-:Y:S01]  /*5010*/  MUFU.TANH R248, R17 ;  /* 0x0000001100f87308 */ /* 0x0003e20000002400 */
[----:B--2---:R-:W-:Y:S09]  /*5020*/  MOV R14, R250 ;  /* 0x000000fa000e7202 */ /* 0x004ff20000000f00 */
[----:B------:R2:W3:Y:S01]  /*5030*/  MUFU.TANH R161, R15 ;  /* 0x0000000f00a17308 */ /* 0x0004e20000002400 */
[-C--:B----4-:R-:W-:Y:S03]  /*5040*/  HMMA.16816.F32 R20, R156, R4.reuse, R20 ;  /* 0x000000049c14723c */ /* 0x090fe60000001814 */
[----:B-1----:R-:W-:Y:S03]  /*5050*/  MOV R9, R44 ;  /* 0x0000002c00097202 */ /* 0x002fe60000000f00 */
[C---:B------:R-:W-:Y:S03]  /*5060*/  HMMA.16816.F32 R24, R136.reuse, R4, R24 ;  /* 0x000000048818723c */ /* 0x040fe60000001818 */
[----:B------:R-:W-:Y:S02]  /*5070*/  MUFU.TANH R39, R18 ;  /* 0x0000001200277308 */ /* 0x000fe40000002400 */
[----:B------:R-:W-:Y:S01]  /*5080*/  MOV R17, 0x20 ;  /* 0x0000002000117802 */ /* 0x000fe20000000f00 */
[-C--:B------:R-:W-:Y:S07]  /*5090*/  HMMA.16816.F32 R28, R136, R6.reuse, R28 ;  /* 0x00000006881c723c */ /* 0x080fee000000181c */
[----:B------:R-:W-:Y:S01]  /*50a0*/  MUFU.TANH R38, R19 ;  /* 0x0000001300267308 */ /* 0x000fe20000002400 */
[----:B------:R-:W-:Y:S01]  /*50b0*/  MOV R5, R251 ;  /* 0x000000fb00057202 */ /* 0x000fe20000000f00 */
[----:B------:R-:W-:Y:S02]  /*50c0*/  HMMA.16816.F32 R32, R156, R6, R32 ;  /* 0x000000069c20723c */ /* 0x000fe40000001820 */
[----:B--2---:R-:W-:Y:S02]  /*50d0*/  MOV R15, 0x28 ;  /* 0x00000028000f7802 */ /* 0x004fe40000000f00 */
[----:B------:R-:W-:Y:S01]  /*50e0*/  @!P0 FSEL R5, R251, -INF , !P3 ;  /* 0xff800000fb058808 */ /* 0x000fe20005800000 */
[----:B------:R-:W-:Y:S01]  /*50f0*/  FMUL.FTZ R20, R20, UR5 ;  /* 0x0000000514147c20 */ /* 0x000fe20008410000 */
[----:B------:R-:W-:Y:S01]  /*5100*/  @!P0 IADD3 R4, R0, 0x1, RZ ;  /* 0x0000000100048810 */ /* 0x000fe20007ffe0ff */
[----:B------:R-:W-:Y:S02]  /*5110*/  FMUL.FTZ R21, R21, UR5 ;  /* 0x0000000515157c20 */ /* 0x000fe40008410000 */
[----:B------:R-:W-:Y:S02]  /*5120*/  MUFU.TANH R247, R20 ;  /* 0x0000001400f77308 */ /* 0x000fe40000002400 */
[--C-:B------:R-:W-:Y:S01]  /*5130*/  FFMA.FTZ R5, R5, UR11, -R11.reuse ;  /* 0x0000000b05057c23 */ /* 0x100fe2000801080b */
[----:B------:R-:W-:Y:S01]  /*5140*/  FMUL.FTZ R22, R22, UR5 ;  /* 0x0000000516167c20 */ /* 0x000fe20008410000 */
[----:B------:R-:W-:Y:S01]  /*5150*/  @!P0 ISETP.GE.AND P2, PT, R4, R13, PT ;  /* 0x0000000d0400820c */ /* 0x000fe20003f46270 */
[----:B------:R-:W-:Y:S01]  /*5160*/  FMUL.FTZ R23, R23, UR5 ;  /* 0x0000000517177c20 */ /* 0x000fe20008410000 */
[----:B------:R-:W-:Y:S01]  /*5170*/  MOV R6, R150 ;  /* 0x0000009600067202 */ /* 0x000fe20000000f00 */
[----:B------:R-:W-:Y:S01]  /*5180*/  FMUL.FTZ R24, R24, UR5 ;  /* 0x0000000518187c20 */ /* 0x000fe20008410000 */
[----:B------:R-:W-:Y:S02]  /*5190*/  @!P0 FSEL R14, R250, -INF , !P2 ;  /* 0xff800000fa0e8808 */ /* 0x000fe40005000000 */
[----:B------:R1:W-:Y:S01]  /*51a0*/  MUFU.EX2 R53, R5 ;  /* 0x0000000500357308 */ /* 0x0003e20000000800 */
[----:B------:R-:W-:Y:S01]  /*51b0*/  @!P0 ISETP.GE.AND P2, PT, R4, R12, PT ;  /* 0x0000000c0400820c */ /* 0x000fe20003f46270 */
[----:B------:R-:W-:Y:S01]  /*51c0*/  FMUL.FTZ R28, R28, UR5 ;  /* 0x000000051c1c7c20 */ /* 0x000fe20008410000 */
[----:B------:R-:W-:Y:S01]  /*51d0*/  FMUL.FTZ R29, R29, UR5 ;  /* 0x000000051d1d7c20 */ /* 0x000fe20008410000 */
[----:B------:R-:W-:Y:S01]  /*51e0*/  FFMA.FTZ R14, R14, UR11, -R11 ;  /* 0x0000000b0e0e7c23 */ /* 0x000fe2000801080b */
[----:B------:R-:W-:Y:S01]  /*51f0*/  @!P0 FSEL R9, R44, -INF , !P2 ;  /* 0xff8000002c098808 */ /* 0x000fe20005000000 */
[----:B------:R-:W-:Y:S01]  /*5200*/  FMUL.FTZ R30, R30, UR5 ;  /* 0x000000051e1e7c20 */ /* 0x000fe20008410000 */
[----:B------:R-:W-:Y:S03]  /*5210*/  FMUL.FTZ R32, R32, UR5 ;  /* 0x0000000520207c20 */ /* 0x000fe60008410000 */
[----:B------:R2:W-:Y:S01]  /*5220*/  MUFU.EX2 R152, R14 ;  /* 0x0000000e00987308 */ /* 0x0005e20000000800 */
[----:B------:R-:W-:Y:S01]  /*5230*/  FMUL.FTZ R33, R33, UR5 ;  /* 0x0000000521217c20 */ /* 0x000fe20008410000 */
[----:B------:R-:W-:Y:S01]  /*5240*/  FMUL.FTZ R34, R34, UR5 ;  /* 0x0000000522227c20 */ /* 0x000fe20008410000 */
[----:B------:R-:W-:Y:S01]  /*5250*/  FMUL.FTZ R35, R35, UR5 ;  /* 0x0000000523237c20 */ /* 0x000fe20008410000 */
[----:B------:R-:W-:Y:S01]  /*5260*/  FMUL.FTZ R31, R31, UR5 ;  /* 0x000000051f1f7c20 */ /* 0x000fe20008410000 */
[----:B------:R-:W-:Y:S01]  /*5270*/  FMUL.FTZ R25, R25, UR5 ;  /* 0x0000000519197c20 */ /* 0x000fe20008410000 */
[----:B------:R-:W-:Y:S01]  /*5280*/  FMUL.FTZ R26, R26, UR5 ;  /* 0x000000051a1a7c20 */ /* 0x000fe20008410000 */
[----:B------:R-:W-:Y:S03]  /*5290*/  FMUL.FTZ R27, R27, UR5 ;  /* 0x000000051b1b7c20 */ /* 0x000fe60008410000 */
[----:B------:R-:W4:Y:S01]  /*52a0*/  MUFU.TANH R246, R21 ;  /* 0x0000001500f67308 */ /* 0x000f220000002400 */
[----:B-1----:R-:W-:Y:S02]  /*52b0*/  MOV R5, R45 ;  /* 0x0000002d00057202 */ /* 0x002fe40000000f00 */
[----:B------:R-:W-:Y:S07]  /*52c0*/  @!P0 FSEL R5, R45, -INF , !P1 ;  /* 0xff8000002d058808 */ /* 0x000fee0004800000 */
[----:B------:R-:W-:Y:S01]  /*52d0*/  MUFU.TANH R145, R28 ;  /* 0x0000001c00917308 */ /* 0x000fe20000002400 */
[--C-:B------:R-:W-:Y:S01]  /*52e0*/  FFMA.FTZ R5, R5, UR11, -R10.reuse ;  /* 0x0000000b05057c23 */ /* 0x100fe2000801080a */
[----:B--2---:R-:W-:Y:S08]  /*52f0*/  MOV R14, R154 ;  /* 0x0000009a000e7202 */ /* 0x004ff00000000f00 */
[----:B------:R-:W1:Y:S10]  /*5300*/  MUFU.TANH R2, R22 ;  /* 0x0000001600027308 */ /* 0x000e740000002400 */
[----:B------:R2:W-:Y:S10]  /*5310*/  MUFU.EX2 R46, R5 ;  /* 0x00000005002e7308 */ /* 0x0005f40000000800 */
[----:B------:R-:W1:Y:S10]  /*5320*/  MUFU.TANH R252, R23 ;  /* 0x0000001700fc7308 */ /* 0x000e740000002400 */
[----:B------:R-:W-:Y:S01]  /*5330*/  MUFU.TANH R144, R29 ;  /* 0x0000001d00907308 */ /* 0x000fe20000002400 */
[----:B--2---:R-:W-:Y:S01]  /*5340*/  FFMA.FTZ R5, R9, UR11, -R10 ;  /* 0x0000000b09057c23 */ /* 0x004fe2000801080a */
[C---:B------:R-:W-:Y:S02]  /*5350*/  @!P0 VIADDMNMX R9, R8.reuse, R17, UR10, PT ;  /* 0x0000000a08098e46 */ /* 0x040fe4000b800111 */
[----:B------:R-:W-:Y:S02]  /*5360*/  @!P0 VIADDMNMX R8, R8, R15, UR10, PT ;  /* 0x0000000a08088e46 */ /* 0x000fe4000b80010f */
[-C--:B------:R-:W-:Y:S04]  /*5370*/  @!P0 ISETP.GE.AND P3, PT, R0, R9.reuse, PT ;  /* 0x000000090000820c */ /* 0x080fe80003f66270 */
[----:B------:R-:W2:Y:S01]  /*5380*/  MUFU.TANH R147, R24 ;  /* 0x0000001800937308 */ /* 0x000ea20000002400 */
[C---:B------:R-:W-:Y:S02]  /*5390*/  @!P0 ISETP.GE.AND P4, PT, R4.reuse, R9, PT ;  /* 0x000000090400820c */ /* 0x040fe40003f86270 */
[----:B------:R-:W-:Y:S02]  /*53a0*/  @!P0 ISETP.GE.AND P2, PT, R4, R8, PT ;  /* 0x000000080400820c */ /* 0x000fe40003f46270 */
[----:B------:R-:W-:Y:S02]  /*53b0*/  @!P0 FSEL R14, R154, -INF , !P4 ;  /* 0xff8000009a0e8808 */ /* 0x000fe40006000000 */
[----:B------:R-:W-:Y:S03]  /*53c0*/  MOV R15, R160 ;  /* 0x000000a0000f7202 */ /* 0x000fe60000000f00 */
[----:B------:R3:W-:Y:S01]  /*53d0*/  MUFU.EX2 R43, R5 ;  /* 0x00000005002b7308 */ /* 0x0007e20000000800 */
[----:B------:R-:W-:Y:S02]  /*53e0*/  @!P0 FSEL R15, R160, -INF , !P3 ;  /* 0xff800000a00f8808 */ /* 0x000fe40005800000 */
[----:B------:R-:W-:Y:S07]  /*53f0*/  @!P0 ISETP.GE.AND P3, PT, R0, R8, PT ;  /* 0x000000080000820c */ /* 0x000fee0003f66270 */
[----:B------:R-:W2:Y:S10]  /*5400*/  MUFU.TANH R146, R25 ;  /* 0x0000001900927308 */ /* 0x000eb40000002400 */
[----:B------:R-:W-:Y:S10]  /*5410*/  MUFU.TANH R149, R30 ;  /* 0x0000001e00957308 */ /* 0x000ff40000002400 */
[----:B------:R-:W2:Y:S10]  /*5420*/  MUFU.TANH R155, R26 ;  /* 0x0000001a009b7308 */ /* 0x000eb40000002400 */
[----:B------:R-:W2:Y:S10]  /*5430*/  MUFU.TANH R153, R27 ;  /* 0x0000001b00997308 */ /* 0x000eb40000002400 */
[----:B------:R-:W2:Y:S10]  /*5440*/  MUFU.TANH R242, R32 ;  /* 0x0000002000f27308 */ /* 0x000eb40000002400 */
[----:B------:R-:W2:Y:S10]  /*5450*/  MUFU.TANH R243, R33 ;  /* 0x0000002100f37308 */ /* 0x000eb40000002400 */
[----:B------:R-:W-:Y:S10]  /*5460*/  MUFU.TANH R245, R34 ;  /* 0x0000002200f57308 */ /* 0x000ff40000002400 */
[----:B-----5:R-:W2:Y:S10]  /*5470*/  MUFU.TANH R244, R35 ;  /* 0x0000002300f47308 */ /* 0x020eb40000002400 */
[----:B------:R-:W-:Y:S01]  /*5480*/  MUFU.TANH R148, R31 ;  /* 0x0000001f00947308 */ /* 0x000fe20000002400 */
[C---:B---3--:R-:W-:Y:S01]  /*5490*/  FMUL.FTZ R5, R16.reuse, 1.4426950216293334961 ;  /* 0x3fb8aa3b10057820 */ /* 0x048fe20000410000 */
[----:B------:R-:W-:Y:S01]  /*54a0*/  FSETP.NEU.FTZ.AND P1, PT, R16, -INF , PT ;  /* 0xff8000001000780b */ /* 0x000fe20003f3d000 */
[----:B------:R-:W-:Y:S03]  /*54b0*/  FMUL.FTZ R16, R3, 1.4426950216293334961 ;  /* 0x3fb8aa3b03107820 */ /* 0x000fe60000410000 */
[----:B------:R-:W-:Y:S02]  /*54c0*/  FSEL R5, R5, RZ, P1 ;  /* 0x000000ff05057208 */ /* 0x000fe40000800000 */
[----:B------:R-:W-:Y:S03]  /*54d0*/  FSETP.NEU.FTZ.AND P1, PT, R3, -INF , PT ;  /* 0xff8000000300780b */ /* 0x000fe60003f3d000 */
[--C-:B------:R-:W-:Y:S01]  /*54e0*/  FFMA.FTZ R4, R15, UR11, -R5.reuse ;  /* 0x0000000b0f047c23 */ /* 0x100fe20008010805 */
[--C-:B------:R-:W-:Y:S01]  /*54f0*/  FFMA.FTZ R14, R14, UR11, -R5.reuse ;  /* 0x0000000b0e0e7c23 */ /* 0x100fe20008010805 */
[----:B------:R-:W-:Y:S02]  /*5500*/  MOV R15, R164 ;  /* 0x000000a4000f7202 */ /* 0x000fe40000000f00 */
[----:B------:R3:W-:Y:S01]  /*5510*/  MUFU.EX2 R233, R4 ;  /* 0x0000000400e97308 */ /* 0x0007e20000000800 */
[----:B------:R-:W-:Y:S09]  /*5520*/  @!P0 FSEL R15, R164, -INF , !P3 ;  /* 0xff800000a40f8808 */ /* 0x000ff20005800000 */
[----:B------:R4:W-:Y:S01]  /*5530*/  MUFU.EX2 R232, R14 ;  /* 0x0000000e00e87308 */ /* 0x0009e20000000800 */
[----:B---3--:R-:W-:Y:S02]  /*5540*/  FSEL R4, R16, RZ, P1 ;  /* 0x000000ff10047208 */ /* 0x008fe40000800000 */
[----:B------:R-:W-:Y:S02]  /*5550*/  MOV R16, R163 ;  /* 0x000000a300107202 */ /* 0x000fe40000000f00 */
[----:B------:R-:W-:Y:S01]  /*5560*/  @!P0 FSEL R16, R163, -INF , !P2 ;  /* 0xff800000a3108808 */ /* 0x000fe20005000000 */
[--C-:B----4-:R-:W-:Y:S01]  /*5570*/  FFMA.FTZ R14, R15, UR11, -R4.reuse ;  /* 0x0000000b0f0e7c23 */ /* 0x110fe20008010804 */
[----:B------:R-:W-:Y:S03]  /*5580*/  @!P0 IADD3 R15, R0, 0x8, RZ ;  /* 0x00000008000f8810 */ /* 0x000fe60007ffe0ff */
[----:B------:R3:W-:Y:S01]  /*5590*/  MUFU.EX2 R237, R14 ;  /* 0x0000000e00ed7308 */ /* 0x0007e20000000800 */
[C---:B------:R-:W-:Y:S02]  /*55a0*/  @!P0 ISETP.GE.AND P1, PT, R15.reuse, R9, PT ;  /* 0x000000090f00820c */ /* 0x040fe40003f26270 */
[----:B------:R-:W-:Y:S01]  /*55b0*/  @!P0 ISETP.GE.AND P2, PT, R15, R8, PT ;  /* 0x000000080f00820c */ /* 0x000fe20003f46270 */
[--C-:B---3--:R-:W-:Y:S01]  /*55c0*/  FFMA.FTZ R14, R16, UR11, -R4.reuse ;  /* 0x0000000b100e7c23 */ /* 0x108fe20008010804 */
[----:B------:R-:W-:Y:S02]  /*55d0*/  MOV R16, R151 ;  /* 0x0000009700107202 */ /* 0x000fe40000000f00 */
[----:B------:R-:W-:Y:S03]  /*55e0*/  @!P0 FSEL R16, R151, -INF , !P1 ;  /* 0xff80000097108808 */ /* 0x000fe60004800000 */
[----:B------:R3:W-:Y:S02]  /*55f0*/  MUFU.EX2 R236, R14 ;  /* 0x0000000e00ec7308 */ /* 0x0007e40000000800 */
[--C-:B------:R-:W-:Y:S01]  /*5600*/  FFMA.FTZ R7, R16, UR11, -R5.reuse ;  /* 0x0000000b10077c23 */ /* 0x100fe20008010805 */
[----:B------:R-:W-:Y:S07]  /*5610*/  MOV R16, R161 ;  /* 0x000000a100107202 */ /* 0x000fee0000000f00 */
[----:B------:R4:W-:Y:S01]  /*5620*/  MUFU.EX2 R168, R7 ;  /* 0x0000000700a87308 */ /* 0x0009e20000000800 */
[----:B---3--:R-:W-:Y:S04]  /*5630*/  @!P0 IADD3 R14, R0, 0x9, RZ ;  /* 0x00000009000e8810 */ /* 0x008fe80007ffe0ff */
[----:B------:R-:W-:Y:S04]  /*5640*/  @!P0 ISETP.GE.AND P1, PT, R14, R9, PT ;  /* 0x000000090e00820c */ /* 0x000fe80003f26270 */
[----:B------:R-:W-:Y:S02]  /*5650*/  @!P0 FSEL R6, R150, -INF , !P1 ;  /* 0xff80000096068808 */ /* 0x000fe40004800000 */
[----:B----4-:R-:W-:Y:S02]  /*5660*/  MOV R7, R162 ;  /* 0x000000a200077202 */ /* 0x010fe40000000f00 */
[----:B------:R-:W-:Y:S01]  /*5670*/  @!P0 FSEL R7, R162, -INF , !P2 ;  /* 0xff800000a2078808 */ /* 0x000fe20005000000 */
[----:B------:R-:W-:Y:S01]  /*5680*/  FFMA.FTZ R6, R6, UR11, -R5 ;  /* 0x0000000b06067c23 */ /* 0x000fe20008010805 */
[----:B------:R-:W-:Y:S03]  /*5690*/  @!P0 ISETP.GE.AND P1, PT, R14, R8, PT ;  /* 0x000000080e00820c */ /* 0x000fe60003f26270 */
[----:B------:R3:W-:Y:S01]  /*56a0*/  MUFU.EX2 R167, R6 ;  /* 0x0000000600a77308 */ /* 0x0007e20000000800 */
[----:B------:R-:W-:Y:S02]  /*56b0*/  @!P0 FSEL R16, R161, -INF , !P1 ;  /* 0xff800000a1108808 */ /* 0x000fe40004800000 */
[----:B------:R-:W-:Y:S01]  /*56c0*/  @!P0 ISETP.GE.AND P1, PT, R15, R13, PT ;  /* 0x0000000d0f00820c */ /* 0x000fe20003f26270 */
[--C-:B---3--:R-:W-:Y:S01]  /*56d0*/  FFMA.FTZ R6, R7, UR11, -R4.reuse ;  /* 0x0000000b07067c23 */ /* 0x108fe20008010804 */
[----:B------:R-:W-:Y:S05]  /*56e0*/  MOV R7, R248 ;  /* 0x000000f800077202 */ /* 0x000fea0000000f00 */
[----:B------:R3:W-:Y:S02]  /*56f0*/  MUFU.EX2 R235, R6 ;  /* 0x0000000600eb7308 */ /* 0x0007e40000000800 */
[----:B---3--:R-:W-:Y:S01]  /*5700*/  FFMA.FTZ R6, R16, UR11, -R4 ;  /* 0x0000000b10067c23 */ /* 0x008fe20008010804 */
[----:B------:R-:W-:Y:S07]  /*5710*/  MOV R16, R246 ;  /* 0x000000f600107202 */ /* 0x000fee0000000f00 */
[----:B------:R3:W-:Y:S02]  /*5720*/  MUFU.EX2 R234, R6 ;  /* 0x0000000600ea7308 */ /* 0x0007e40000000800 */
[----:B---3--:R-:W-:Y:S02]  /*5730*/  MOV R6, R249 ;  /* 0x000000f900067202 */ /* 0x008fe40000000f00 */
[----:B------:R-:W-:Y:S02]  /*5740*/  @!P0 FSEL R6, R249, -INF , !P1 ;  /* 0xff800000f9068808 */ /* 0x000fe40004800000 */
[----:B------:R-:W-:Y:S03]  /*5750*/  @!P0 ISETP.GE.AND P1, PT, R14, R13, PT ;  /* 0x0000000d0e00820c */ /* 0x000fe60003f26270 */
[--C-:B------:R-:W-:Y:S01]  /*5760*/  FFMA.FTZ R6, R6, UR11, -R11.reuse ;  /* 0x0000000b06067c23 */ /* 0x100fe2000801080b */
[----:B------:R-:W-:Y:S02]  /*5770*/  @!P0 FSEL R7, R248, -INF , !P1 ;  /* 0xff800000f8078808 */ /* 0x000fe40004800000 */
[-C--:B------:R-:W-:Y:S01]  /*5780*/  @!P0 ISETP.GE.AND P1, PT, R15, R12.reuse, PT ;  /* 0x0000000c0f00820c */ /* 0x080fe20003f26270 */
[----:B------:R3:W-:Y:S01]  /*5790*/  MUFU.EX2 R52, R6 ;  /* 0x0000000600347308 */ /* 0x0007e20000000800 */
[----:B------:R-:W-:Y:S01]  /*57a0*/  MOV R15, R247 ;  /* 0x000000f7000f7202 */ /* 0x000fe20000000f00 */
[--C-:B------:R-:W-:Y:S08]  /*57b0*/  FFMA.FTZ R7, R7, UR11, -R11.reuse ;  /* 0x0000000b07077c23 */ /* 0x100ff0000801080b */
[----:B------:R4:W-:Y:S01]  /*57c0*/  MUFU.EX2 R51, R7 ;  /* 0x0000000700337308 */ /* 0x0009e20000000800 */
[----:B---3--:R-:W-:Y:S02]  /*57d0*/  MOV R6, R39 ;  /* 0x0000002700067202 */ /* 0x008fe40000000f00 */
[----:B------:R-:W-:Y:S02]  /*57e0*/  @!P0 FSEL R6, R39, -INF , !P1 ;  /* 0xff80000027068808 */ /* 0x000fe40004800000 */
[----:B------:R-:W-:Y:S02]  /*57f0*/  @!P0 ISETP.GE.AND P1, PT, R14, R12, PT ;  /* 0x0000000c0e00820c */ /* 0x000fe40003f26270 */
[----:B------:R-:W-:Y:S01]  /*5800*/  MOV R14, R38 ;  /* 0x00000026000e7202 */ /* 0x000fe20000000f00 */
[--C-:B------:R-:W-:Y:S01]  /*5810*/  FFMA.FTZ R6, R6, UR11, -R10.reuse ;  /* 0x0000000b06067c23 */ /* 0x100fe2000801080a */
[----:B------:R-:W-:Y:S02]  /*5820*/  @!P0 FSEL R14, R38, -INF , !P1 ;  /* 0xff800000260e8808 */ /* 0x000fe40004800000 */
[----:B----4-:R-:W-:Y:S01]  /*5830*/  @!P0 IADD3 R7, R0, 0x10, RZ ;  /* 0x0000001000078810 */ /* 0x010fe20007ffe0ff */
[----:B------:R3:W-:Y:S02]  /*5840*/  MUFU.EX2 R42, R6 ;  /* 0x00000006002a7308 */ /* 0x0007e40000000800 */
[--C-:B------:R-:W-:Y:S01]  /*5850*/  FFMA.FTZ R14, R14, UR11, -R10.reuse ;  /* 0x0000000b0e0e7c23 */ /* 0x100fe2000801080a */
[-C--:B------:R-:W-:Y:S04]  /*5860*/  @!P0 ISETP.GE.AND P1, PT, R7, R13.reuse, PT ;  /* 0x0000000d0700820c */ /* 0x080fe80003f26270 */
[----:B------:R-:W-:Y:S03]  /*5870*/  @!P0 FSEL R15, R247, -INF , !P1 ;  /* 0xff800000f70f8808 */ /* 0x000fe60004800000 */
[----:B------:R4:W2:Y:S01]  /*5880*/  MUFU.EX2 R41, R14 ;  /* 0x0000000e00297308 */ /* 0x0008a20000000800 */
[----:B---3--:R-:W-:Y:S04]  /*5890*/  @!P0 IADD3 R6, R0, 0x11, RZ ;  /* 0x0000001100068810 */ /* 0x008fe80007ffe0ff */
[----:B------:R-:W-:Y:S01]  /*58a0*/  @!P0 ISETP.GE.AND P1, PT, R6, R13, PT ;  /* 0x0000000d0600820c */ /* 0x000fe20003f26270 */
[--C-:B----4-:R-:W-:Y:S03]  /*58b0*/  FFMA.FTZ R14, R15, UR11, -R11.reuse ;  /* 0x0000000b0f0e7c23 */ /* 0x110fe6000801080b */
[----:B------:R-:W-:Y:S02]  /*58c0*/  @!P0 FSEL R16, R246, -INF , !P1 ;  /* 0xff800000f6108808 */ /* 0x000fe40004800000 */
[C---:B------:R-:W-:Y:S01]  /*58d0*/  @!P0 ISETP.GE.AND P1, PT, R7.reuse, R12, PT ;  /* 0x0000000c0700820c */ /* 0x040fe20003f26270 */
[----:B------:R1:W-:Y:S02]  /*58e0*/  MUFU.EX2 R50, R14 ;  /* 0x0000000e00327308 */ /* 0x0003e40000000800 */
[----:B------:R-:W-:Y:S08]  /*58f0*/  FFMA.FTZ R15, R16, UR11, -R11 ;  /* 0x0000000b100f7c23 */ /* 0x000ff0000801080b */
[----:B------:R3:W-:Y:S01]  /*5900*/  MUFU.EX2 R49, R15 ;  /* 0x0000000f00317308 */ /* 0x0007e20000000800 */
[----:B-1----:R-:W-:Y:S02]  /*5910*/  MOV R14, R2 ;  /* 0x00000002000e7202 */ /* 0x002fe40000000f00 */
[----:B------:R-:W-:Y:S02]  /*5920*/  @!P0 FSEL R14, R2, -INF , !P1 ;  /* 0xff800000020e8808 */ /* 0x000fe40004800000 */
[----:B------:R-:W-:Y:S03]  /*5930*/  @!P0 ISETP.GE.AND P1, PT, R6, R12, PT ;  /* 0x0000000c0600820c */ /* 0x000fe60003f26270 */
[--C-:B------:R-:W-:Y:S01]  /*5940*/  FFMA.FTZ R14, R14, UR11, -R10.reuse ;  /* 0x0000000b0e0e7c23 */ /* 0x100fe2000801080a */
[----:B---3--:R-:W-:Y:S02]  /*5950*/  MOV R15, R252 ;  /* 0x000000fc000f7202 */ /* 0x008fe40000000f00 */
[----:B------:R-:W-:Y:S01]  /*5960*/  @!P0 FSEL R15, R252, -INF , !P1 ;  /* 0xff800000fc0f8808 */ /* 0x000fe20004800000 */
[----:B------:R2:W-:Y:S01]  /*5970*/  MUFU.EX2 R40, R14 ;  /* 0x0000000e00287308 */ /* 0x0005e20000000800 */
[----:B------:R-:W-:Y:S03]  /*5980*/  @!P0 ISETP.GE.AND P1, PT, R7, R9, PT ;  /* 0x000000090700820c */ /* 0x000fe60003f26270 */
[----:B------:R-:W-:Y:S06]  /*5990*/  FFMA.FTZ R15, R15, UR11, -R10 ;  /* 0x0000000b0f0f7c23 */ /* 0x000fec000801080a */
[----:B------:R1:W3:Y:S01]  /*59a0*/  MUFU.EX2 R37, R15 ;  /* 0x0000000f00257308 */ /* 0x0002e20000000800 */
[----:B--2---:R-:W-:Y:S02]  /*59b0*/  MOV R14, R147 ;  /* 0x00000093000e7202 */ /* 0x004fe40000000f00 */
[----:B------:R-:W-:Y:S02]  /*59c0*/  @!P0 FSEL R14, R147, -INF , !P1 ;  /* 0xff800000930e8808 */ /* 0x000fe40004800000 */
[----:B------:R-:W-:Y:S03]  /*59d0*/  @!P0 ISETP.GE.AND P1, PT, R6, R9, PT ;  /* 0x000000090600820c */ /* 0x000fe60003f26270 */
[--C-:B------:R-:W-:Y:S01]  /*59e0*/  FFMA.FTZ R14, R14, UR11, -R5.reuse ;  /* 0x0000000b0e0e7c23 */ /* 0x100fe20008010805 */
[----:B-1----:R-:W-:Y:S02]  /*59f0*/  MOV R15, R146 ;  /* 0x00000092000f7202 */ /* 0x002fe40000000f00 */
[----:B------:R-:W-:Y:S01]  /*5a00*/  @!P0 FSEL R15, R146, -INF , !P1 ;  /* 0xff800000920f8808 */ /* 0x000fe20004800000 */
[----:B------:R1:W-:Y:S01]  /*5a10*/  MUFU.EX2 R165, R14 ;  /* 0x0000000e00a57308 */ /* 0x0003e20000000800 */
[-C--:B------:R-:W-:Y:S02]  /*5a20*/  @!P0 ISETP.GE.AND P1, PT, R7, R8.reuse, PT ;  /* 0x000000080700820c */ /* 0x080fe40003f26270 */
[----:B------:R-:W-:Y:S02]  /*5a30*/  MOV R7, R155 ;  /* 0x0000009b00077202 */ /* 0x000fe40000000f00 */
[----:B------:R-:W-:Y:S02]  /*5a40*/  @!P0 FSEL R7, R155, -INF , !P1 ;  /* 0xff8000009b078808 */ /* 0x000fe40004800000 */
[----:B------:R-:W-:Y:S02]  /*5a50*/  @!P0 ISETP.GE.AND P1, PT, R6, R8, PT ;  /* 0x000000080600820c */ /* 0x000fe40003f26270 */
[C---:B------:R-:W-:Y:S01]  /*5a60*/  @!P0 IADD3 R6, R0.reuse, 0x18, RZ ;  /* 0x0000001800068810 */ /* 0x040fe20007ffe0ff */
[--C-:B------:R-:W-:Y:S01]  /*5a70*/  FFMA.FTZ R7, R7, UR11, -R4.reuse ;  /* 0x0000000b07077c23 */ /* 0x100fe20008010804 */
[----:B------:R-:W-:Y:S03]  /*5a80*/  @!P0 IADD3 R0, R0, 0x19, RZ ;  /* 0x0000001900008810 */ /* 0x000fe60007ffe0ff */
[----:B------:R-:W-:Y:S01]  /*5a90*/  MUFU.EX2 R171, R7 ;  /* 0x0000000700ab7308 */ /* 0x000fe20000000800 */
[----:B------:R-:W-:Y:S01]  /*5aa0*/  @!P0 ISETP.GE.AND P2, PT, R0, R12, PT ;  /* 0x0000000c0000820c */ /* 0x000fe20003f46270 */
[--C-:B-1----:R-:W-:Y:S01]  /*5ab0*/  FFMA.FTZ R14, R15, UR11, -R5.reuse ;  /* 0x0000000b0f0e7c23 */ /* 0x102fe20008010805 */
[----:B------:R-:W-:Y:S07]  /*5ac0*/  MOV R15, R145 ;  /* 0x00000091000f7202 */ /* 0x000fee0000000f00 */
[----:B------:R1:W-:Y:S02]  /*5ad0*/  MUFU.EX2 R159, R14 ;  /* 0x0000000e009f7308 */ /* 0x0003e40000000800 */
[----:B-1----:R-:W-:Y:S02]  /*5ae0*/  MOV R14, R153 ;  /* 0x00000099000e7202 */ /* 0x002fe40000000f00 */
[----:B------:R-:W-:Y:S02]  /*5af0*/  @!P0 FSEL R14, R153, -INF , !P1 ;  /* 0xff800000990e8808 */ /* 0x000fe40004800000 */
[-C--:B------:R-:W-:Y:S03]  /*5b00*/  @!P0 ISETP.GE.AND P1, PT, R6, R9.reuse, PT ;  /* 0x000000090600820c */ /* 0x080fe60003f26270 */
[--C-:B------:R-:W-:Y:S01]  /*5b10*/  FFMA.FTZ R7, R14, UR11, -R4.reuse ;  /* 0x0000000b0e077c23 */ /* 0x100fe20008010804 */
[----:B------:R-:W-:Y:S02]  /*5b20*/  @!P0 FSEL R15, R145, -INF , !P1 ;  /* 0xff800000910f8808 */ /* 0x000fe40004800000 */
[----:B------:R-:W-:Y:S01]  /*5b30*/  @!P0 ISETP.GE.AND P1, PT, R0, R9, PT ;  /* 0x000000090000820c */ /* 0x000fe20003f26270 */
[----:B------:R1:W-:Y:S02]  /*5b40*/  MUFU.EX2 R170, R7 ;  /* 0x0000000700aa7308 */ /* 0x0003e40000000800 */
[--C-:B------:R-:W-:Y:S08]  /*5b50*/  FFMA.FTZ R9, R15, UR11, -R5.reuse ;  /* 0x0000000b0f097c23 */ /* 0x100ff00008010805 */
[----:B------:R2:W-:Y:S01]  /*5b60*/  MUFU.EX2 R158, R9 ;  /* 0x00000009009e7308 */ /* 0x0005e20000000800 */
[----:B-1----:R-:W-:Y:S02]  /*5b70*/  MOV R7, R144 ;  /* 0x0000009000077202 */ /* 0x002fe40000000f00 */
[----:B------:R-:W-:Y:S02]  /*5b80*/  @!P0 FSEL R7, R144, -INF , !P1 ;  /* 0xff80000090078808 */ /* 0x000fe40004800000 */
[C---:B------:R-:W-:Y:S03]  /*5b90*/  @!P0 ISETP.GE.AND P1, PT, R6.reuse, R8, PT ;  /* 0x000000080600820c */ /* 0x040fe60003f26270 */
[----:B------:R-:W-:Y:S01]  /*5ba0*/  FFMA.FTZ R5, R7, UR11, -R5 ;  /* 0x0000000b07057c23 */ /* 0x000fe20008010805 */
[----:B--2---:R-:W-:Y:S02]  /*5bb0*/  MOV R9, R149 ;  /* 0x0000009500097202 */ /* 0x004fe40000000f00 */
[----:B------:R-:W-:Y:S01]  /*5bc0*/  @!P0 FSEL R9, R149, -INF , !P1 ;  /* 0xff80000095098808 */ /* 0x000fe20004800000 */
[----:B------:R1:W-:Y:S01]  /*5bd0*/  MUFU.EX2 R157, R5 ;  /* 0x00000005009d7308 */ /* 0x0003e20000000800 */
[-C--:B------:R-:W-:Y:S03]  /*5be0*/  @!P0 ISETP.GE.AND P1, PT, R6, R13.reuse, PT ;  /* 0x0000000d0600820c */ /* 0x080fe60003f26270 */
[----:B------:R-:W-:Y:S06]  /*5bf0*/  FFMA.FTZ R7, R9, UR11, -R4 ;  /* 0x0000000b09077c23 */ /* 0x000fec0008010804 */
[----:B------:R2:W-:Y:S01]  /*5c00*/  MUFU.EX2 R169, R7 ;  /* 0x0000000700a97308 */ /* 0x0005e20000000800 */
[----:B-1----:R-:W-:Y:S02]  /*5c10*/  MOV R5, R242 ;  /* 0x000000f200057202 */ /* 0x002fe40000000f00 */
[----:B------:R-:W-:Y:S02]  /*5c20*/  @!P0 FSEL R5, R242, -INF , !P1 ;  /* 0xff800000f2058808 */ /* 0x000fe40004800000 */
[----:B------:R-:W-:Y:S03]  /*5c30*/  @!P0 ISETP.GE.AND P1, PT, R0, R13, PT ;  /* 0x0000000d0000820c */ /* 0x000fe60003f26270 */
[--C-:B------:R-:W-:Y:S01]  /*5c40*/  FFMA.FTZ R5, R5, UR11, -R11.reuse ;  /* 0x0000000b05057c23 */ /* 0x100fe2000801080b */
[----:B--2---:R-:W-:Y:S02]  /*5c50*/  MOV R7, R243 ;  /* 0x000000f300077202 */ /* 0x004fe40000000f00 */
[----:B------:R-:W-:Y:S01]  /*5c60*/  @!P0 FSEL R7, R243, -INF , !P1 ;  /* 0xff800000f3078808 */ /* 0x000fe20004800000 */
[----:B------:R1:W-:Y:S01]  /*5c70*/  MUFU.EX2 R48, R5 ;  /* 0x0000000500307308 */ /* 0x0003e20000000800 */
[----:B------:R-:W-:Y:S02]  /*5c80*/  @!P0 ISETP.GE.AND P1, PT, R6, R12, PT ;  /* 0x0000000c0600820c */ /* 0x000fe40003f26270 */
[----:B------:R-:W-:Y:S01]  /*5c90*/  MOV R6, R244 ;  /* 0x000000f400067202 */ /* 0x000fe20000000f00 */
[----:B------:R-:W-:Y:S01]  /*5ca0*/  FFMA.FTZ R11, R7, UR11, -R11 ;  /* 0x0000000b070b7c23 */ /* 0x000fe2000801080b */
[----:B------:R-:W-:Y:S05]  /*5cb0*/  @!P0 FSEL R6, R244, -INF , !P2 ;  /* 0xff800000f4068808 */ /* 0x000fea0005000000 */
[----:B------:R-:W2:Y:S01]  /*5cc0*/  MUFU.EX2 R47, R11 ;  /* 0x0000000b002f7308 */ /* 0x000ea20000000800 */
[----:B-1----:R-:W-:Y:S02]  /*5cd0*/  MOV R5, R245 ;  /* 0x000000f500057202 */ /* 0x002fe40000000f00 */
[----:B------:R-:W-:Y:S02]  /*5ce0*/  @!P0 FSEL R5, R245, -INF , !P1 ;  /* 0xff800000f5058808 */ /* 0x000fe40004800000 */
[----:B------:R-:W-:Y:S02]  /*5cf0*/  @!P0 ISETP.GE.AND P1, PT, R0, R8, PT ;  /* 0x000000080000820c */ /* 0x000fe40003f26270 */
[----:B------:R-:W-:Y:S01]  /*5d00*/  F2FP.F16.F32.PACK_AB R0, R43, R46 ;  /* 0x0000002e2b00723e */ /* 0x000fe200000000ff */
[--C-:B------:R-:W-:Y:S01]  /*5d10*/  FFMA.FTZ R7, R5, UR11, -R10.reuse ;  /* 0x0000000b05077c23 */ /* 0x100fe2000801080a */
[----:B------:R-:W-:Y:S01]  /*5d20*/  F2FP.F16.F32.PACK_AB R5, R152, R53 ;  /* 0x000000359805723e */ /* 0x000fe200000000ff */
[----:B------:R-:W-:Y:S01]  /*5d30*/  FFMA.FTZ R10, R6, UR11, -R10 ;  /* 0x0000000b060a7c23 */ /* 0x000fe2000801080a */
[----:B------:R-:W-:Y:S01]  /*5d40*/  F2FP.F16.F32.PACK_AB R6, R41, R42 ;  /* 0x0000002a2906723e */ /* 0x000fe200000000ff */
[----:B------:R1:W-:Y:S01]  /*5d50*/  MUFU.EX2 R36, R7 ;  /* 0x0000000700247308 */ /* 0x0003e20000000800 */
[----:B------:R4:W-:Y:S01]  /*5d60*/  STS [R241+0x13400], R0 ;  /* 0x01340000f1007388 */ /* 0x0009e20000000800 */
[----:B------:R-:W-:Y:S02]  /*5d70*/  MOV R8, R148 ;  /* 0x0000009400087202 */ /* 0x000fe40000000f00 */
[----:B------:R-:W-:Y:S01]  /*5d80*/  @!P0 FSEL R8, R148, -INF , !P1 ;  /* 0xff80000094088808 */ /* 0x000fe20004800000 */
[----:B------:R3:W-:Y:S01]  /*5d90*/  STS [R241+0x13000], R5 ;  /* 0x01300005f1007388 */ /* 0x0007e20000000800 */
[----:B------:R-:W-:Y:S04]  /*5da0*/  IADD3 R142, P0, R141, UR15, RZ ;  /* 0x0000000f8d8e7c10 */ /* 0x000fe8000ff1e0ff */
[----:B------:R-:W2:Y:S01]  /*5db0*/  MUFU.EX2 R3, R10 ;  /* 0x0000000a00037308 */ /* 0x000ea20000000800 */
[----:B------:R2:W-:Y:S01]  /*5dc0*/  STS [R240+0x13400], R6 ;  /* 0x01340006f0007388 */ /* 0x0005e20000000800 */
[----:B------:R-:W-:Y:S01]  /*5dd0*/  FFMA.FTZ R4, R8, UR11, -R4 ;  /* 0x0000000b08047c23 */ /* 0x000fe20008010804 */
[----:B------:R-:W-:Y:S02]  /*5de0*/  IADD3.X R143, R140, UR14, RZ, P0, !PT ;  /* 0x0000000e8c8f7c10 */ /* 0x000fe400087fe4ff */
[----:B------:R-:W-:Y:S05]  /*5df0*/  PLOP3.LUT P0, PT, PT, PT, UP3, 0x80, 0x0 ;  /* 0x000000000000781c */ /* 0x000fea0003f0f038 */
[----:B------:R2:W2:Y:S01]  /*5e00*/  MUFU.EX2 R166, R4 ;  /* 0x0000000400a67308 */ /* 0x0004a20000000800 */
[----:B-1----:R-:W-:Y:S01]  /*5e10*/  F2FP.F16.F32.PACK_AB R7, R51, R52 ;  /* 0x000000343307723e */ /* 0x002fe200000000ff */
[----:B------:R-:W2:Y:S04]  /*5e20*/  LDG.E R141, desc[UR6][R142.64] ;  /* 0x000000068e8d7981 */ /* 0x000ea8000c1e1900 */
[----:B------:R1:W-:Y:S01]  /*5e30*/  STS [R240+0x13000], R7 ;  /* 0x01300007f0007388 */ /* 0x0003e20000000800 */
[----:B----4-:R-:W-:Y:S03]  /*5e40*/  F2FP.F16.F32.PACK_AB R0, R236, R237 ;  /* 0x000000edec00723e */ /* 0x010fe600000000ff */
[----:B------:R-:W4:Y:S01]  /*5e50*/  LDG.E R140, desc[UR6][R142.64+0x20] ;  /* 0x000020068e8c7981 */ /* 0x000f22000c1e1900 */
[----:B---3--:R-:W-:Y:S03]  /*5e60*/  F2FP.F16.F32.PACK_AB R5, R232, R233 ;  /* 0x000000e9e805723e */ /* 0x008fe600000000ff */
[----:B------:R3:W-:Y:S01]  /*5e70*/  STS [R241+0x14400], R0 ;  /* 0x01440000f1007388 */ /* 0x0007e20000000800 */
[----:B--2---:R-:W-:Y:S03]  /*5e80*/  F2FP.F16.F32.PACK_AB R4, R37, R40 ;  /* 0x000000282504723e */ /* 0x004fe600000000ff */
[----:B------:R2:W-:Y:S01]  /*5e90*/  STS [R241+0x14000], R5 ;  /* 0x01400005f1007388 */ /* 0x0005e20000000800 */
[----:B------:R-:W-:Y:S05]  /*5ea0*/  F2FP.F16.F32.PACK_AB R6, R234, R235 ;  /* 0x000000ebea06723e */ /* 0x000fea00000000ff */
[----:B------:R2:W-:Y:S01]  /*5eb0*/  STS [R240+0x14400], R6 ;  /* 0x01440006f0007388 */ /* 0x0005e20000000800 */
[----:B-1----:R-:W-:Y:S05]  /*5ec0*/  F2FP.F16.F32.PACK_AB R7, R167, R168 ;  /* 0x000000a8a707723e */ /* 0x002fea00000000ff */
[----:B------:R1:W-:Y:S01]  /*5ed0*/  STS [R240+0x14000], R7 ;  /* 0x01400007f0007388 */ /* 0x0003e20000000800 */
[----:B---3--:R-:W-:Y:S03]  /*5ee0*/  F2FP.F16.F32.PACK_AB R0, R47, R48 ;  /* 0x000000302f00723e */ /* 0x008fe600000000ff */
[----:B------:R3:W-:Y:S01]  /*5ef0*/  STS [R239+0x13400], R4 ;  /* 0x01340004ef007388 */ /* 0x0007e20000000800 */
[----:B--2---:R-:W-:Y:S05]  /*5f00*/  F2FP.F16.F32.PACK_AB R5, R49, R50 ;  /* 0x000000323105723e */ /* 0x004fea00000000ff */
[----:B------:R2:W-:Y:S01]  /*5f10*/  STS [R239+0x13000], R5 ;  /* 0x01300005ef007388 */ /* 0x0005e20000000800 */
[----:B------:R-:W-:Y:S03]  /*5f20*/  F2FP.F16.F32.PACK_AB R6, R170, R171 ;  /* 0x000000abaa06723e */ /* 0x000fe600000000ff */
[----:B------:R2:W-:Y:S01]  /*5f30*/  STS [R238+0x13000], R0 ;  /* 0x01300000ee007388 */ /* 0x0005e20000000800 */
[----:B-1----:R-:W-:Y:S02]  /*5f40*/  F2FP.F16.F32.PACK_AB R7, R159, R165 ;  /* 0x000000a59f07723e */ /* 0x002fe400000000ff */
[----:B---3--:R-:W-:Y:S02]  /*5f50*/  F2FP.F16.F32.PACK_AB R4, R157, R158 ;  /* 0x0000009e9d04723e */ /* 0x008fe400000000ff */
[----:B--2---:R-:W-:Y:S02]  /*5f60*/  F2FP.F16.F32.PACK_AB R5, R3, R36 ;  /* 0x000000240305723e */ /* 0x004fe400000000ff */
[----:B------:R-:W-:Y:S03]  /*5f70*/  F2FP.F16.F32.PACK_AB R0, R166, R169 ;  /* 0x000000a9a600723e */ /* 0x000fe600000000ff */
[----:B------:R-:W-:Y:S04]  /*5f80*/  STS [R238+0x13400], R5 ;  /* 0x01340005ee007388 */ /* 0x000fe80000000800 */
[----:B------:R-:W-:Y:S04]  /*5f90*/  STS [R239+0x14000], R7 ;  /* 0x01400007ef007388 */ /* 0x000fe80000000800 */
[----:B------:R-:W-:Y:S04]  /*5fa0*/  STS [R239+0x14400], R6 ;  /* 0x01440006ef007388 */ /* 0x000fe80000000800 */
[----:B------:R-:W-:Y:S04]  /*5fb0*/  STS [R238+0x14000], R4 ;  /* 0x01400004ee007388 */ /* 0x000fe80000000800 */
[----:B------:R1:W-:Y:S04]  /*5fc0*/  STS [R238+0x14400], R0 ;  /* 0x01440000ee007388 */ /* 0x0003e80000000800 */
[----:B------:R-:W2:Y:S08]  /*5fd0*/  LDSM.16.M88.4 R32, [R221+UR4+0x6000] ;  /* 0x00600004dd20783b */ /* 0x000eb00008000200 */
[----:B------:R-:W3:Y:S01]  /*5fe0*/  LDSM.16.M88.4 R28, [R221+UR4+0x6800] ;  /* 0x00680004dd1c783b */ /* 0x000ee20008000200 */
[----:B-1----:R-:W-:Y:S04]  /*5ff0*/  MOV R0, UR4 ;  /* 0x0000000400007c02 */ /* 0x002fe80008000f00 */
[----:B------:R-:W-:Y:S04]  /*6000*/  IADD3 R0, R221, 0x6000, R0 ;  /* 0x00006000dd007810 */ /* 0x000fe80007ffe000 */
[----:B------:R-:W-:Y:S05]  /*6010*/  IADD3 R0, R0, R228, RZ ;  /* 0x000000e400007210 */ /* 0x000fea0007ffe0ff */
        /* <DEDUP_REMOVED lines=49> */
[----:B------:R2:W3:Y:S08]  /*6330*/  LDSM.16.M88.4 R136, [R0+0x2800] ;  /* 0x002800000088783b */ /* 0x0004f00000000200 */
[----:B--2---:R2:W5:Y:S01]  /*6340*/  LDG.E R0, desc[UR6][R142.64+0xa0] ;  /* 0x0000a0068e007981 */ /* 0x004562000c1e1900 */
[-C--:B-1----:R-:W-:Y:S06]  /*6350*/  HMMA.16816.F32 R4, R132, R212.reuse, R4 ;  /* 0x000000d48404723c */ /* 0x082fec0000001804 */
[C---:B---3--:R-:W-:Y:S06]  /*6360*/  HMMA.16816.F32 R8, R136.reuse, R212, R8 ;  /* 0x000000d48808723c */ /* 0x048fec0000001808 */
[-C--:B------:R-:W-:Y:S06]  /*6370*/  HMMA.16816.F32 R12, R136, R214.reuse, R12 ;  /* 0x000000d6880c723c */ /* 0x080fec000000180c */
[C---:B------:R-:W-:Y:S06]  /*6380*/  HMMA.16816.F32 R16, R132.reuse, R214, R16 ;  /* 0x000000d68410723c */ /* 0x040fec0000001810 */
[C---:B------:R-:W-:Y:S01]  /*6390*/  FADD.FTZ R5, -R141.reuse, R5 ;  /* 0x000000058d057221 */ /* 0x040fe20000010100 */
[-C--:B------:R-:W-:Y:S04]  /*63a0*/  HMMA.16816.F32 R20, R132, R216.reuse, R20 ;  /* 0x000000d88414723c */ /* 0x080fe80000001814 */
[----:B------:R-:W-:Y:S02]  /*63b0*/  FMUL.FTZ R152, R152, R5 ;  /* 0x0000000598987220 */ /* 0x000fe40000410000 */
[C---:B------:R-:W-:Y:S05]  /*63c0*/  HMMA.16816.F32 R24, R136.reuse, R216, R24 ;  /* 0x000000d88818723c */ /* 0x040fea0000001818 */
[----:B------:R-:W-:Y:S01]  /*63d0*/  FADD.FTZ R4, -R141, R4 ;  /* 0x000000048d047221 */ /* 0x000fe20000010100 */
[-C--:B------:R-:W-:Y:S05]  /*63e0*/  HMMA.16816.F32 R28, R136, R218.reuse, R28 ;  /* 0x000000da881c723c */ /* 0x080fea000000181c */
[----:B------:R-:W-:Y:S01]  /*63f0*/  FFMA.FTZ R5, -R251, R251, 1 ;  /* 0x3f800000fb057423 */ /* 0x000fe200000101fb */
[----:B------:R-:W-:Y:S05]  /*6400*/  HMMA.16816.F32 R32, R132, R218, R32 ;  /* 0x000000da8420723c */ /* 0x000fea0000001820 */
[----:B------:R-:W-:Y:S01]  /*6410*/  FFMA.FTZ R136, -R250, R250, 1 ;  /* 0x3f800000fa887423 */ /* 0x000fe200000101fa */
[----:B------:R-:W-:Y:S01]  /*6420*/  FMUL.FTZ R156, R53, R4 ;  /* 0x00000004359c7220 */ /* 0x000fe20000410000 */
[----:B------:R-:W-:Y:S01]  /*6430*/  FMUL.FTZ R5, R5, UR5 ;  /* 0x0000000505057c20 */ /* 0x000fe20008410000 */
[----:B------:R2:W5:Y:S03]  /*6440*/  LDL.LU R53, [R1+0xb8] ;  /* 0x0000b80001357983 */ /* 0x0005660000300800 */
[----:B------:R-:W-:Y:S01]  /*6450*/  FMUL.FTZ R136, R136, UR5 ;  /* 0x0000000588887c20 */ /* 0x000fe20008410000 */
[----:B------:R2:W5:Y:S01]  /*6460*/  LDG.E R4, desc[UR6][R142.64+0x80] ;  /* 0x000080068e047981 */ /* 0x000562000c1e1900 */
[C---:B------:R-:W-:Y:S01]  /*6470*/  FADD.FTZ R135, -R141.reuse, R16 ;  /* 0x000000108d877221 */ /* 0x040fe20000010100 */
[----:B------:R-:W-:Y:S01]  /*6480*/  FMUL.FTZ R132, R156, R5 ;  /* 0x000000059c847220 */ /* 0x000fe20000410000 */
[----:B------:R-:W-:Y:S01]  /*6490*/  FMUL.FTZ R5, R152, R136 ;  /* 0x0000008898057220 */ /* 0x000fe20000410000 */
[C---:B------:R-:W-:Y:S01]  /*64a0*/  FADD.FTZ R133, -R141.reuse, R17 ;  /* 0x000000118d857221 */ /* 0x040fe20000010100 */
[----:B------:R-:W-:Y:S01]  /*64b0*/  FMUL.FTZ R17, R52, R135 ;  /* 0x0000008734117220 */ /* 0x000fe20000410000 */
[----:B------:R-:W-:Y:S01]  /*64c0*/  FADD.FTZ R134, -R141, R20 ;  /* 0x000000148d867221 */ /* 0x000fe20000010100 */
[----:B------:R2:W5:Y:S01]  /*64d0*/  LDL.LU R52, [R1+0xb4] ;  /* 0x0000b40001347983 */ /* 0x0005620000300800 */
[----:B------:R-:W-:Y:S01]  /*64e0*/  F2FP.F16.F32.PACK_AB R16, R5, R132 ;  /* 0x000000840510723e */ /* 0x000fe200000000ff */
[----:B------:R-:W-:Y:S01]  /*64f0*/  FFMA.FTZ R5, -R248, R248, 1 ;  /* 0x3f800000f8057423 */ /* 0x000fe200000101f8 */
[----:B------:R-:W-:Y:S01]  /*6500*/  FMUL.FTZ R20, R51, R133 ;  /* 0x0000008533147220 */ /* 0x000fe20000410000 */
[----:B------:R-:W-:Y:S01]  /*6510*/  FMUL.FTZ R134, R50, R134 ;  /* 0x0000008632867220 */ /* 0x000fe20000410000 */
[----:B------:R2:W5:Y:S01]  /*6520*/  LDL.LU R51, [R1+0xb0] ;  /* 0x0000b00001337983 */ /* 0x0005620000300800 */
[----:B------:R-:W-:Y:S01]  /*6530*/  FADD.FTZ R21, -R141, R21 ;  /* 0x000000158d157221 */ /* 0x000fe20000010100 */
[----:B------:R-:W-:Y:S01]  /*6540*/  FMUL.FTZ R5, R5, UR5 ;  /* 0x0000000505057c20 */ /* 0x000fe20008410000 */
[----:B------:R-:W-:Y:S01]  /*6550*/  FFMA.FTZ R132, -R249, R249, 1 ;  /* 0x3f800000f9847423 */ /* 0x000fe200000101f9 */
[----:B------:R2:W5:Y:S01]  /*6560*/  LDL.LU R50, [R1+0xac] ;  /* 0x0000ac0001327983 */ /* 0x0005620000300800 */
[----:B------:R-:W-:Y:S01]  /*6570*/  FMUL.FTZ R135, R49, R21 ;  /* 0x0000001531877220 */ /* 0x000fe20000410000 */
[----:B------:R-:W-:Y:S01]  /*6580*/  FFMA.FTZ R21, -R246, R246, 1 ;  /* 0x3f800000f6157423 */ /* 0x000fe200000101f6 */
[----:B------:R-:W-:Y:S01]  /*6590*/  FMUL.FTZ R5, R20, R5 ;  /* 0x0000000514057220 */ /* 0x000fe20000410000 */
[----:B------:R2:W5:Y:S01]  /*65a0*/  LDL.LU R49, [R1+0xa8] ;  /* 0x0000a80001317983 */ /* 0x0005620000300800 */
[----:B------:R-:W-:Y:S01]  /*65b0*/  FADD.FTZ R20, -R141, R32 ;  /* 0x000000208d147221 */ /* 0x000fe20000010100 */
[----:B------:R-:W-:Y:S01]  /*65c0*/  FMUL.FTZ R132, R132, UR5 ;  /* 0x0000000584847c20 */ /* 0x000fe20008410000 */
[----:B------:R-:W-:Y:S01]  /*65d0*/  FFMA.FTZ R133, -R247, R247, 1 ;  /* 0x3f800000f7857423 */ /* 0x000fe200000101f7 */
[----:B------:R-:W-:Y:S01]  /*65e0*/  FMUL.FTZ R21, R21, UR5 ;  /* 0x0000000515157c20 */ /* 0x000fe20008410000 */
[----:B------:R-:W-:Y:S01]  /*65f0*/  FMUL.FTZ R20, R48, R20 ;  /* 0x0000001430147220 */ /* 0x000fe20000410000 */
[----:B------:R-:W-:Y:S01]  /*6600*/  FMUL.FTZ R132, R17, R132 ;  /* 0x0000008411847220 */ /* 0x000fe20000410000 */
[----:B------:R2:W5:Y:S01]  /*6610*/  LDL.LU R48, [R1+0xa4] ;  /* 0x0000a40001307983 */ /* 0x0005620000300800 */
[----:B------:R-:W-:Y:S01]  /*6620*/  FADD.FTZ R33, -R141, R33 ;  /* 0x000000218d217221 */ /* 0x000fe20000010100 */
[----:B------:R-:W-:Y:S01]  /*6630*/  FFMA.FTZ R17, -R242, R242, 1 ;  /* 0x3f800000f2117423 */ /* 0x000fe200000101f2 */
[----:B------:R-:W-:Y:S01]  /*6640*/  FMUL.FTZ R21, R135, R21 ;  /* 0x0000001587157220 */ /* 0x000fe20000410000 */
[----:B------:R-:W-:Y:S01]  /*6650*/  FMUL.FTZ R133, R133, UR5 ;  /* 0x0000000585857c20 */ /* 0x000fe20008410000 */
[----:B------:R-:W-:Y:S01]  /*6660*/  FMUL.FTZ R135, R47, R33 ;  /* 0x000000212f877220 */ /* 0x000fe20000410000 */
[----:B----4-:R-:W-:Y:S01]  /*6670*/  FADD.FTZ R6, -R140, R6 ;  /* 0x000000068c067221 */ /* 0x010fe20000010100 */
[----:B------:R2:W5:Y:S01]  /*6680*/  LDL.LU R47, [R1+0xa0] ;  /* 0x0000a000012f7983 */ /* 0x0005620000300800 */
[----:B------:R-:W-:Y:S01]  /*6690*/  FMUL.FTZ R17, R17, UR5 ;  /* 0x0000000511117c20 */ /* 0x000fe20008410000 */
[----:B------:R-:W-:Y:S01]  /*66a0*/  FMUL.FTZ R133, R134, R133 ;  /* 0x0000008586857220 */ /* 0x000fe20000410000 */
[----:B------:R-:W-:Y:S01]  /*66b0*/  FMUL.FTZ R134, R46, R6 ;  /* 0x000000062e867220 */ /* 0x000fe20000410000 */
[----:B------:R-:W-:Y:S01]  /*66c0*/  FFMA.FTZ R6, -R45, R45, 1 ;  /* 0x3f8000002d067423 */ /* 0x000fe2000001012d */
[----:B------:R2:W5:Y:S01]  /*66d0*/  LDL.LU R46, [R1+0x9c] ;  /* 0x00009c00012e7983 */ /* 0x0005620000300800 */
[----:B------:R-:W-:Y:S01]  /*66e0*/  FMUL.FTZ R17, R20, R17 ;  /* 0x0000001114117220 */ /* 0x000fe20000410000 */
[----:B------:R-:W-:Y:S01]  /*66f0*/  FFMA.FTZ R20, -R243, R243, 1 ;  /* 0x3f800000f3147423 */ /* 0x000fe200000101f3 */
[----:B------:R-:W-:Y:S01]  /*6700*/  FFMA.FTZ R32, -R44, R44, 1 ;  /* 0x3f8000002c207423 */ /* 0x000fe2000001012c */
[----:B------:R2:W5:Y:S01]  /*6710*/  LDL.LU R45, [R1+0x98] ;  /* 0x00009800012d7983 */ /* 0x0005620000300800 */
[----:B------:R-:W-:Y:S01]  /*6720*/  FADD.FTZ R7, -R140, R7 ;  /* 0x000000078c077221 */ /* 0x000fe20000010100 */
[----:B------:R-:W-:Y:S01]  /*6730*/  FMUL.FTZ R6, R6, UR5 ;  /* 0x0000000506067c20 */ /* 0x000fe20008410000 */
[----:B------:R-:W-:Y:S01]  /*6740*/  FMUL.FTZ R32, R32, UR5 ;  /* 0x0000000520207c20 */ /* 0x000fe20008410000 */
[----:B------:R2:W5:Y:S01]  /*6750*/  LDL.LU R44, [R1+0x94] ;  /* 0x00009400012c7983 */ /* 0x0005620000300800 */
[----:B------:R-:W-:Y:S01]  /*6760*/  FMUL.FTZ R33, R43, R7 ;  /* 0x000000072b217220 */ /* 0x000fe20000410000 */
[----:B------:R-:W-:Y:S01]  /*6770*/  FMUL.FTZ R20, R20, UR5 ;  /* 0x0000000514147c20 */ /* 0x000fe20008410000 */
[----:B------:R-:W-:Y:S01]  /*6780*/  F2FP.F16.F32.PACK_AB R7, R5, R132 ;  /* 0x000000840507723e */ /* 0x000fe200000000ff */
[----:B------:R2:W5:Y:S01]  /*6790*/  LDL.LU R43, [R1+0x90] ;  /* 0x00009000012b7983 */ /* 0x0005620000300800 */
[----:B------:R-:W-:Y:S01]  /*67a0*/  FMUL.FTZ R5, R134, R6 ;  /* 0x0000000686057220 */ /* 0x000fe20000410000 */
[----:B------:R-:W-:Y:S01]  /*67b0*/  FMUL.FTZ R6, R33, R32 ;  /* 0x0000002021067220 */ /* 0x000fe20000410000 */
[----:B------:R-:W-:Y:S01]  /*67c0*/  FMUL.FTZ R20, R135, R20 ;  /* 0x0000001487147220 */ /* 0x000fe20000410000 */
[C---:B------:R-:W-:Y:S01]  /*67d0*/  FADD.FTZ R32, -R140.reuse, R18 ;  /* 0x000000128c207221 */ /* 0x040fe20000010100 */
[----:B------:R-:W-:Y:S01]  /*67e0*/  FADD.FTZ R18, -R140, R22 ;  /* 0x000000168c127221 */ /* 0x000fe20000010100 */
[----:B------:R-:W-:Y:S01]  /*67f0*/  FFMA.FTZ R22, -R38, R38, 1 ;  /* 0x3f80000026167423 */ /* 0x000fe20000010126 */
[----:B------:R-:W-:Y:S01]  /*6800*/  F2FP.F16.F32.PACK_AB R6, R6, R5 ;  /* 0x000000050606723e */ /* 0x000fe200000000ff */
[----:B------:R-:W-:Y:S01]  /*6810*/  FMUL.FTZ R5, R42, R32 ;  /* 0x000000202a057220 */ /* 0x000fe20000410000 */
[----:B------:R-:W-:Y:S01]  /*6820*/  F2FP.F16.F32.PACK_AB R20, R20, R17 ;  /* 0x000000111414723e */ /* 0x000fe200000000ff */
[----:B------:R2:W5:Y:S01]  /*6830*/  LDL.LU R42, [R1+0x8c] ;  /* 0x00008c00012a7983 */ /* 0x0005620000300800 */
[----:B------:R-:W-:Y:S01]  /*6840*/  FADD.FTZ R17, -R140, R19 ;  /* 0x000000138c117221 */ /* 0x000fe20000010100 */
[----:B------:R-:W-:Y:S01]  /*6850*/  FMUL.FTZ R18, R40, R18 ;  /* 0x0000001228127220 */ /* 0x000fe20000410000 */
[----:B------:R-:W-:Y:S01]  /*6860*/  FADD.FTZ R19, -R140, R23 ;  /* 0x000000178c137221 */ /* 0x000fe20000010100 */
[----:B------:R-:W-:Y:S01]  /*6870*/  FFMA.FTZ R23, -R39, R39, 1 ;  /* 0x3f80000027177423 */ /* 0x000fe20000010127 */
[----:B------:R-:W-:Y:S01]  /*6880*/  FMUL.FTZ R17, R41, R17 ;  /* 0x0000001129117220 */ /* 0x000fe20000410000 */
[----:B------:R-:W-:Y:S01]  /*6890*/  FFMA.FTZ R33, -R2, R2, 1 ;  /* 0x3f80000002217423 */ /* 0x000fe20000010102 */
[----:B------:R2:W5:Y:S01]  /*68a0*/  LDL.LU R41, [R1+0x88] ;  /* 0x0000880001297983 */ /* 0x0005620000300800 */
[----:B------:R-:W-:Y:S01]  /*68b0*/  FMUL.FTZ R19, R37, R19 ;  /* 0x0000001325137220 */ /* 0x000fe20000410000 */
[C---:B------:R-:W-:Y:S01]  /*68c0*/  FADD.FTZ R34, -R140.reuse, R34 ;  /* 0x000000228c227221 */ /* 0x040fe20000010100 */
[----:B------:R-:W-:Y:S01]  /*68d0*/  FADD.FTZ R35, -R140, R35 ;  /* 0x000000238c237221 */ /* 0x000fe20000010100 */
[----:B------:R2:W5:Y:S01]  /*68e0*/  LDL.LU R40, [R1+0x84] ;  /* 0x0000840001287983 */ /* 0x0005620000300800 */
[----:B------:R-:W-:Y:S01]  /*68f0*/  FMUL.FTZ R23, R23, UR5 ;  /* 0x0000000517177c20 */ /* 0x000fe20008410000 */
[----:B------:R-:W-:Y:S01]  /*6900*/  FMUL.FTZ R22, R22, UR5 ;  /* 0x0000000516167c20 */ /* 0x000fe20008410000 */
[----:B------:R-:W-:Y:S01]  /*6910*/  FFMA.FTZ R32, -R252, R252, 1 ;  /* 0x3f800000fc207423 */ /* 0x000fe200000101fc */
[----:B------:R2:W5:Y:S01]  /*6920*/  LDL.LU R39, [R1+0x80] ;  /* 0x0000800001277983 */ /* 0x0005620000300800 */
[----:B------:R-:W-:Y:S01]  /*6930*/  FMUL.FTZ R23, R5, R23 ;  /* 0x0000001705177220 */ /* 0x000fe20000410000 */
[----:B------:R-:W-:Y:S01]  /*6940*/  FMUL.FTZ R5, R36, R34 ;  /* 0x0000002224057220 */ /* 0x000fe20000410000 */
[----:B------:R-:W-:Y:S01]  /*6950*/  FMUL.FTZ R22, R17, R22 ;  /* 0x0000001611167220 */ /* 0x000fe20000410000 */
[----:B------:R2:W5:Y:S01]  /*6960*/  LDL.LU R38, [R1+0x7c] ;  /* 0x00007c0001267983 */ /* 0x0005620000300800 */
[----:B------:R-:W-:Y:S01]  /*6970*/  FMUL.FTZ R17, R3, R35 ;  /* 0x0000002303117220 */ /* 0x000fe20000410000 */
[----:B------:R-:W-:Y:S01]  /*6980*/  FFMA.FTZ R35, -R245, R245, 1 ;  /* 0x3f800000f5237423 */ /* 0x000fe200000101f5 */
[----:B------:R-:W-:Y:S01]  /*6990*/  FFMA.FTZ R34, -R244, R244, 1 ;  /* 0x3f800000f4227423 */ /* 0x000fe200000101f4 */
[----:B------:R2:W5:Y:S01]  /*69a0*/  LDL.LU R37, [R1+0x78] ;  /* 0x0000780001257983 */ /* 0x0005620000300800 */
[----:B------:R-:W-:Y:S01]  /*69b0*/  FMUL.FTZ R33, R33, UR5 ;  /* 0x0000000521217c20 */ /* 0x000fe20008410000 */
[----:B------:R-:W-:Y:S01]  /*69c0*/  FMUL.FTZ R32, R32, UR5 ;  /* 0x0000000520207c20 */ /* 0x000fe20008410000 */
[----:B------:R-:W-:Y:S01]  /*69d0*/  FMUL.FTZ R35, R35, UR5 ;  /* 0x0000000523237c20 */ /* 0x000fe20008410000 */
[----:B------:R2:W5:Y:S01]  /*69e0*/  LDL.LU R36, [R1+0x74] ;  /* 0x0000740001247983 */ /* 0x0005620000300800 */
[----:B------:R-:W-:Y:S01]  /*69f0*/  FMUL.FTZ R34, R34, UR5 ;  /* 0x0000000522227c20 */ /* 0x000fe20008410000 */
[----:B------:R-:W-:Y:S01]  /*6a00*/  F2FP.F16.F32.PACK_AB R21, R21, R133 ;  /* 0x000000851515723e */ /* 0x000fe200000000ff */
[----:B------:R-:W-:Y:S01]  /*6a10*/  FMUL.FTZ R33, R18, R33 ;  /* 0x0000002112217220 */ /* 0x000fe20000410000 */
[----:B------:R2:W5:Y:S01]  /*6a20*/  LDL.LU R3, [R1+0x70] ;  /* 0x0000700001037983 */ /* 0x0005620000300800 */
[----:B------:R-:W-:Y:S01]  /*6a30*/  FMUL.FTZ R32, R19, R32 ;  /* 0x0000002013207220 */ /* 0x000fe20000410000 */
[----:B------:R-:W-:Y:S01]  /*6a40*/  FMUL.FTZ R35, R5, R35 ;  /* 0x0000002305237220 */ /* 0x000fe20000410000 */
[----:B------:R-:W-:Y:S01]  /*6a50*/  FMUL.FTZ R34, R17, R34 ;  /* 0x0000002211227220 */ /* 0x000fe20000410000 */
[----:B------:R2:W5:Y:S04]  /*6a60*/  LDL.LU R2, [R1+0x6c] ;  /* 0x00006c0001027983 */ /* 0x0005680000300800 */
[----:B------:R2:W5:Y:S06]  /*6a70*/  LDL.64 R246, [R1+0x20] ;  /* 0x0000200001f67983 */ /* 0x00056c0000100a00 */
[----:B------:R2:W5:Y:S04]  /*6a80*/  LDL R243, [R1+0x34] ;  /* 0x0000340001f37983 */ /* 0x0005680000100800 */
[----:B------:R2:W5:Y:S01]  /*6a90*/  LDL R242, [R1+0x38] ;  /* 0x0000380001f27983 */ /* 0x0005620000100800 */
[----:B------:R-:W-:Y:S05]  /*6aa0*/  @!P0 BRA `(.L_x_202) ;  /* 0x0000000000dc8947 */ /* 0x000fea0003800000 */
[----:B------:R-:W3:Y:S01]  /*6ab0*/  LDL.LU R134, [R1+0x18] ;  /* 0x0000180001867983 */ /* 0x000ee20000300800 */
[----:B------:R-:W1:Y:S01]  /*6ac0*/  LDC R5, c[0x0][0x240] ;  /* 0x00009000ff057b82 */ /* 0x000e620000000800 */
[----:B-----5:R-:W-:Y:S01]  /*6ad0*/  ISETP.GE.AND P2, PT, R246, UR38, PT ;  /* 0x00000026f6007c0c */ /* 0x020fe2000bf46270 */
[----:B------:R-:W-:Y:S01]  /*6ae0*/  ULOP3.LUT UR9, UR8, 0x1, URZ, 0xc0, !UPT ;  /* 0x0000000108097892 */ /* 0x000fe2000f8ec03f */
[----:B------:R-:W4:Y:S01]  /*6af0*/  LDL.LU R133, [R1] ;  /* 0x0000000001857983 */ /* 0x000f220000300800 */
[----:B------:R-:W-:Y:S01]  /*6b00*/  ISETP.GE.AND P1, PT, R243, UR38, PT ;  /* 0x00000026f3007c0c */ /* 0x000fe2000bf26270 */
[----:B------:R-:W-:Y:S01]  /*6b10*/  UMOV UR16, 0xffffd000 ;  /* 0xffffd00000107882 */ /* 0x000fe20000000000 */
[----:B------:R-:W-:Y:S01]  /*6b20*/  UISETP.NE.U32.AND UP0, UPT, UR9, 0x1, UPT ;  /* 0x000000010900788c */ /* 0x000fe2000bf05070 */
[----:B------:R-:W2:Y:S03]  /*6b30*/  LDL.LU R132, [R1+0x8] ;  /* 0x0000080001847983 */ /* 0x000ea60000300800 */
[----:B------:R-:W-:Y:S06]  /*6b40*/  USEL UR9, UR16, 0x3000, !UP0 ;  /* 0x0000300010097887 */ /* 0x000fec000c000000 */
[----:B------:R-:W-:Y:S01]  /*6b50*/  VIADD R231, R231, UR9 ;  /* 0x00000009e7e77c36 */ /* 0x000fe20008000000 */
[----:B------:R-:W-:Y:S04]  /*6b60*/  IADD3 R220, R220, UR9, RZ ;  /* 0x00000009dcdc7c10 */ /* 0x000fe8000fffe0ff */
[----:B------:R1:W-:Y:S04]  /*6b70*/  @P2 STS [R231], RZ ;  /* 0x000000ffe7002388 */ /* 0x0003e80000000800 */
[----:B------:R1:W-:Y:S04]  /*6b80*/  @P2 STS [R231+0x4], RZ ;  /* 0x000004ffe7002388 */ /* 0x0003e80000000800 */
[----:B------:R2:W-:Y:S04]  /*6b90*/  @P2 STS [R231+0x8], RZ ;  /* 0x000008ffe7002388 */ /* 0x0005e80000000800 */
[----:B------:R2:W-:Y:S01]  /*6ba0*/  @P2 STS [R231+0xc], RZ ;  /* 0x00000cffe7002388 */ /* 0x0005e20000000800 */
[----:B-1----:R-:W-:Y:S05]  /*6bb0*/  IMAD.U32 R5, R5, -0x40, RZ ;  /* 0xffffffc005057824 */ /* 0x002fea00078e00ff */
[----:B------:R-:W-:Y:S02]  /*6bc0*/  SHF.R.S32.HI R17, RZ, 0x1f, R5 ;  /* 0x0000001fff117819 */ /* 0x000fe40000011405 */
[C---:B--2---:R-:W-:Y:S04]  /*6bd0*/  LEA R132, P3, R5.reuse, R132, 0x1 ;  /* 0x0000008405847211 */ /* 0x044fe800078608ff */
[----:B----4-:R-:W-:Y:S01]  /*6be0*/  LEA.HI.X R133, R5, R133, R17, 0x1, P3 ;  /* 0x0000008505857211 */ /* 0x010fe200018f0c11 */
[----:B------:R1:W-:Y:S01]  /*6bf0*/  STL [R1+0x8], R132 ;  /* 0x0000088401007387 */ /* 0x0003e20000100800 */
[C---:B---3--:R-:W-:Y:S01]  /*6c00*/  VIADD R5, R134.reuse, UR9 ;  /* 0x0000000986057c36 */ /* 0x048fe20008000000 */
[-C--:B------:R-:W-:Y:S01]  /*6c10*/  @!P2 MOV R18, R132.reuse ;  /* 0x000000840012a202 */ /* 0x080fe20000000f00 */
[----:B------:R-:W-:Y:S01]  /*6c20*/  @!P1 VIADD R17, R134, UR9 ;  /* 0x0000000986119c36 */ /* 0x000fe20008000000 */
[----:B------:R1:W-:Y:S01]  /*6c30*/  STL [R1], R133 ;  /* 0x0000008501007387 */ /* 0x0003e20000100800 */
[--C-:B------:R-:W-:Y:S03]  /*6c40*/  @!P2 IMAD.MOV.U32 R19, RZ, RZ, R133.reuse ;  /* 0x000000ffff13a224 */ /* 0x100fe600078e0085 */
[----:B------:R1:W-:Y:S04]  /*6c50*/  STL [R1+0x18], R5 ;  /* 0x0000180501007387 */ /* 0x0003e80000100800 */
        /* <DEDUP_REMOVED lines=8> */
[-C--:B--2---:R-:W-:Y:S01]  /*6ce0*/  @!P1 MOV R18, R132.reuse ;  /* 0x0000008400129202 */ /* 0x084fe20000000f00 */
[--C-:B------:R-:W-:Y:S05]  /*6cf0*/  @!P1 IMAD.MOV.U32 R19, RZ, RZ, R133.reuse ;  /* 0x000000ffff139224 */ /* 0x100fea00078e0085 */
        /* <DEDUP_REMOVED lines=10> */
[----:B--2---:R-:W-:Y:S01]  /*6da0*/  @!P1 VIADD R17, R134, UR9 ;  /* 0x0000000986119c36 */ /* 0x004fe20008000000 */
[----:B------:R-:W-:Y:S01]  /*6db0*/  @!P1 MOV R18, R132 ;  /* 0x0000008400129202 */ /* 0x000fe20000000f00 */
[----:B------:R-:W-:Y:S05]  /*6dc0*/  @!P1 IMAD.MOV.U32 R19, RZ, RZ, R133 ;  /* 0x000000ffff139224 */ /* 0x000fea00078e0085 */
[----:B------:R-:W-:Y:S01]  /*6dd0*/  @!PT LDS RZ, [RZ] ;  /* 0x00000000fffff984 */ /* 0x000fe20000000800 */
[----:B------:R-:W-:Y:S01]  /*6de0*/  @!PT LDS RZ, [RZ] ;  /* 0x00000000fffff984 */ /* 0x000fe20000000800 */
[----:B------:R-:W-:Y:S01]  /*6df0*/  @!PT LDS RZ, [RZ] ;  /* 0x00000000fffff984 */ /* 0x000fe20000000800 */
[----:B------:R1:W-:Y:S04]  /*6e00*/  @!P1 LDGSTS.E.BYPASS.LTC128B.128 [R17+0x2000], desc[UR6][R18.64+0x80] ;  /* 0x0200008012119fae */ /* 0x0003e8000b901d46 */
[----:B------:R-:W0:Y:S02]  /*6e10*/  LDGDEPBAR ;  /* 0x00000000000079af */ /* 0x000e240000000000 */
.L_x_202:
[----:B------:R-:W-:Y:S01]  /*6e20*/  STS [R241+0xf000], R16 ;  /* 0x00f00010f1007388 */ /* 0x000fe20000000800 */
[----:B-1----:R-:W-:Y:S01]  /*6e30*/  F2FP.F16.F32.PACK_AB R5, R22, R23 ;  /* 0x000000171605723e */ /* 0x002fe200000000ff */
[C---:B-----5:R-:W-:Y:S01]  /*6e40*/  FADD.FTZ R8, -R4.reuse, R8 ;  /* 0x0000000804087221 */ /* 0x060fe20000010100 */
[C---:B------:R-:W-:Y:S01]  /*6e50*/  FADD.FTZ R9, -R4.reuse, R9 ;  /* 0x0000000904097221 */ /* 0x040fe20000010100 */
[----:B------:R1:W-:Y:S01]  /*6e60*/  STS [R241+0xf400], R6 ;  /* 0x00f40006f1007388 */ /* 0x0003e20000000800 */
[----:B------:R-:W-:Y:S01]  /*6e70*/  FADD.FTZ R25, -R4, R25 ;  /* 0x0000001904197221 */ /* 0x000fe20000010100 */
[----:B------:R-:W-:Y:S01]  /*6e80*/  FMUL.FTZ R19, R233, R8 ;  /* 0x00000008e9137220 */ /* 0x000fe20000410000 */
[----:B------:R-:W-:Y:S01]  /*6e90*/  FMUL.FTZ R18, R232, R9 ;  /* 0x00000009e8127220 */ /* 0x000fe20000410000 */
[----:B------:R3:W-:Y:S01]  /*6ea0*/  STS [R240+0xf000], R7 ;  /* 0x00f00007f0007388 */ /* 0x0007e20000000800 */
[----:B------:R-:W-:Y:S01]  /*6eb0*/  FFMA.FTZ R9, -R160, R160, 1 ;  /* 0x3f800000a0097423 */ /* 0x000fe200000101a0 */
[----:B------:R-:W-:Y:S01]  /*6ec0*/  FFMA.FTZ R8, -R154, R154, 1 ;  /* 0x3f8000009a087423 */ /* 0x000fe2000001019a */
[C---:B------:R-:W-:Y:S01]  /*6ed0*/  FADD.FTZ R29, -R4.reuse, R29 ;  /* 0x0000001d041d7221 */ /* 0x040fe20000010100 */
[----:B------:R4:W-:Y:S01]  /*6ee0*/  STS [R240+0xf400], R5 ;  /* 0x00f40005f0007388 */ /* 0x0009e20000000800 */
[C---:B------:R-:W-:Y:S01]  /*6ef0*/  FADD.FTZ R24, -R4.reuse, R24 ;  /* 0x0000001804187221 */ /* 0x040fe20000010100 */
[C---:B------:R-:W-:Y:S01]  /*6f00*/  FADD.FTZ R28, -R4.reuse, R28 ;  /* 0x0000001c041c7221 */ /* 0x040fe20000010100 */
[C---:B------:R-:W-:Y:S01]  /*6f10*/  FADD.FTZ R12, -R4.reuse, R12 ;  /* 0x0000000c040c7221 */ /* 0x040fe20000010100 */
[----:B------:R-:W-:Y:S01]  /*6f20*/  FADD.FTZ R13, -R4, R13 ;  /* 0x0000000d040d7221 */ /* 0x000fe20000010100 */
[----:B------:R-:W-:Y:S01]  /*6f30*/  FMUL.FTZ R9, R9, UR5 ;  /* 0x0000000509097c20 */ /* 0x000fe20008410000 */
[----:B------:R-:W-:Y:S01]  /*6f40*/  FMUL.FTZ R8, R8, UR5 ;  /* 0x0000000508087c20 */ /* 0x000fe20008410000 */
[----:B------:R-:W-:Y:S01]  /*6f50*/  FFMA.FTZ R4, -R144, R144, 1 ;  /* 0x3f80000090047423 */ /* 0x000fe20000010190 */
[----:B------:R-:W-:Y:S01]  /*6f60*/  FMUL.FTZ R29, R157, R29 ;  /* 0x0000001d9d1d7220 */ /* 0x000fe20000410000 */
[----:B------:R-:W-:Y:S01]  /*6f70*/  FMUL.FTZ R19, R19, R9 ;  /* 0x0000000913137220 */ /* 0x000fe20000410000 */
[----:B------:R-:W-:Y:S01]  /*6f80*/  FMUL.FTZ R18, R18, R8 ;  /* 0x0000000812127220 */ /* 0x000fe20000410000 */
[----:B------:R-:W-:Y:S01]  /*6f90*/  FMUL.FTZ R4, R4, UR5 ;  /* 0x0000000504047c20 */ /* 0x000fe20008410000 */
[----:B------:R-:W-:Y:S01]  /*6fa0*/  FMUL.FTZ R12, R168, R12 ;  /* 0x0000000ca80c7220 */ /* 0x000fe20000410000 */
[----:B------:R-:W-:Y:S01]  /*6fb0*/  FMUL.FTZ R13, R167, R13 ;  /* 0x0000000da70d7220 */ /* 0x000fe20000410000 */
[----:B------:R-:W-:Y:S01]  /*6fc0*/  FFMA.FTZ R8, -R147, R147, 1 ;  /* 0x3f80000093087423 */ /* 0x000fe20000010193 */
[----:B------:R-:W-:Y:S01]  /*6fd0*/  FMUL.FTZ R9, R29, R4 ;  /* 0x000000041d097220 */ /* 0x000fe20000410000 */
[----:B------:R-:W-:Y:S01]  /*6fe0*/  F2FP.F16.F32.PACK_AB R4, R18, R19 ;  /* 0x000000131204723e */ /* 0x000fe200000000ff */
[----:B-1----:R-:W-:Y:S01]  /*6ff0*/  FFMA.FTZ R6, -R150, R150, 1 ;  /* 0x3f80000096067423 */ /* 0x002fe20000010196 */
[----:B------:R-:W-:Y:S01]  /*7000*/  FMUL.FTZ R24, R165, R24 ;  /* 0x00000018a5187220 */ /* 0x000fe20000410000 */
[----:B------:R-:W-:Y:S01]  /*7010*/  FMUL.FTZ R8, R8, UR5 ;  /* 0x0000000508087c20 */ /* 0x000fe20008410000 */
[----:B------:R-:W-:Y:S01]  /*7020*/  FADD.FTZ R10, -R0, R10 ;  /* 0x0000000a000a7221 */ /* 0x000fe20000010100 */
[----:B---3--:R-:W-:Y:S01]  /*7030*/  FFMA.FTZ R7, -R151, R151, 1 ;  /* 0x3f80000097077423 */ /* 0x008fe20000010197 */
[----:B------:R-:W-:Y:S01]  /*7040*/  FMUL.FTZ R6, R6, UR5 ;  /* 0x0000000506067c20 */ /* 0x000fe20008410000 */
[----:B------:R1:W-:Y:S01]  /*7050*/  STS [R241+0x10000], R4 ;  /* 0x01000004f1007388 */ /* 0x0003e20000000800 */
[C---:B------:R-:W-:Y:S01]  /*7060*/  FADD.FTZ R11, -R0.reuse, R11 ;  /* 0x0000000b000b7221 */ /* 0x040fe20000010100 */
[----:B------:R-:W-:Y:S01]  /*7070*/  FMUL.FTZ R7, R7, UR5 ;  /* 0x0000000507077c20 */ /* 0x000fe20008410000 */
[----:B------:R-:W-:Y:S01]  /*7080*/  FMUL.FTZ R13, R13, R6 ;  /* 0x000000060d0d7220 */ /* 0x000fe20000410000 */
[----:B------:R-:W-:Y:S01]  /*7090*/  FFMA.FTZ R6, -R145, R145, 1 ;  /* 0x3f80000091067423 */ /* 0x000fe20000010191 */
[----:B------:R-:W-:Y:S01]  /*70a0*/  FADD.FTZ R15, -R0, R15 ;  /* 0x0000000f000f7221 */ /* 0x000fe20000010100 */
[----:B------:R-:W-:Y:S01]  /*70b0*/  FMUL.FTZ R12, R12, R7 ;  /* 0x000000070c0c7220 */ /* 0x000fe20000410000 */
[----:B----4-:R-:W-:Y:S01]  /*70c0*/  FFMA.FTZ R5, -R161, R161, 1 ;  /* 0x3f800000a1057423 */ /* 0x010fe200000101a1 */
[----:B------:R-:W-:Y:S01]  /*70d0*/  FMUL.FTZ R24, R24, R8 ;  /* 0x0000000818187220 */ /* 0x000fe20000410000 */
[----:B------:R-:W-:Y:S01]  /*70e0*/  FMUL.FTZ R28, R158, R28 ;  /* 0x0000001c9e1c7220 */ /* 0x000fe20000410000 */
[----:B------:R-:W-:Y:S01]  /*70f0*/  FMUL.FTZ R6, R6, UR5 ;  /* 0x0000000506067c20 */ /* 0x000fe20008410000 */
[----:B------:R-:W-:Y:S01]  /*7100*/  F2FP.F16.F32.PACK_AB R8, R13, R12 ;  /* 0x0000000c0d08723e */ /* 0x000fe200000000ff */
[----:B------:R-:W-:Y:S01]  /*7110*/  FMUL.FTZ R13, R237, R10 ;  /* 0x0000000aed0d7220 */ /* 0x000fe20000410000 */
[----:B------:R-:W-:Y:S01]  /*7120*/  FMUL.FTZ R12, R236, R11 ;  /* 0x0000000bec0c7220 */ /* 0x000fe20000410000 */
[----:B------:R-:W-:Y:S01]  /*7130*/  FMUL.FTZ R15, R234, R15 ;  /* 0x0000000fea0f7220 */ /* 0x000fe20000410000 */
[----:B------:R-:W-:Y:S01]  /*7140*/  FMUL.FTZ R5, R5, UR5 ;  /* 0x0000000505057c20 */ /* 0x000fe20008410000 */
[----:B------:R-:W-:Y:S01]  /*7150*/  FFMA.FTZ R11, -R164, R164, 1 ;  /* 0x3f800000a40b7423 */ /* 0x000fe200000101a4 */
[----:B------:R-:W-:Y:S01]  /*7160*/  FFMA.FTZ R10, -R163, R163, 1 ;  /* 0x3f800000a30a7423 */ /* 0x000fe200000101a3 */
[----:B------:R-:W-:Y:S01]  /*7170*/  FMUL.FTZ R28, R28, R6 ;  /* 0x000000061c1c7220 */ /* 0x000fe20000410000 */
[----:B------:R-:W-:Y:S01]  /*7180*/  FMUL.FTZ R15, R15, R5 ;  /* 0x000000050f0f7220 */ /* 0x000fe20000410000 */
[----:B------:R-:W-:Y:S01]  /*7190*/  FMUL.FTZ R11, R11, UR5 ;  /* 0x000000050b0b7c20 */ /* 0x000fe20008410000 */
[----:B------:R-:W-:Y:S01]  /*71a0*/  FMUL.FTZ R10, R10, UR5 ;  /* 0x000000050a0a7c20 */ /* 0x000fe20008410000 */
[----:B------:R-:W-:Y:S01]  /*71b0*/  FADD.FTZ R14, -R0, R14 ;  /* 0x0000000e000e7221 */ /* 0x000fe20000010100 */
[----:B------:R-:W-:Y:S01]  /*71c0*/  FFMA.FTZ R6, -R162, R162, 1 ;  /* 0x3f800000a2067423 */ /* 0x000fe200000101a2 */
[----:B------:R-:W-:Y:S01]  /*71d0*/  FADD.FTZ R30, -R0, R30 ;  /* 0x0000001e001e7221 */ /* 0x000fe20000010100 */
[----:B------:R-:W-:Y:S01]  /*71e0*/  FFMA.FTZ R5, -R149, R149, 1 ;  /* 0x3f80000095057423 */ /* 0x000fe20000010195 */
[----:B------:R-:W-:Y:S01]  /*71f0*/  FMUL.FTZ R13, R13, R11 ;  /* 0x0000000b0d0d7220 */ /* 0x000fe20000410000 */
[----:B------:R-:W-:Y:S01]  /*7200*/  FMUL.FTZ R12, R12, R10 ;  /* 0x0000000a0c0c7220 */ /* 0x000fe20000410000 */
[----:B------:R-:W-:Y:S01]  /*7210*/  FMUL.FTZ R14, R235, R14 ;  /* 0x0000000eeb0e7220 */ /* 0x000fe20000410000 */
[----:B------:R-:W-:Y:S01]  /*7220*/  FMUL.FTZ R6, R6, UR5 ;  /* 0x0000000506067c20 */ /* 0x000fe20008410000 */
[----:B------:R-:W-:Y:S01]  /*7230*/  FMUL.FTZ R30, R169, R30 ;  /* 0x0000001ea91e7220 */ /* 0x000fe20000410000 */
[----:B------:R-:W-:Y:S01]  /*7240*/  FMUL.FTZ R5, R5, UR5 ;  /* 0x0000000505057c20 */ /* 0x000fe20008410000 */
[----:B------:R-:W-:Y:S01]  /*7250*/  FFMA.FTZ R10, -R155, R155, 1 ;  /* 0x3f8000009b0a7423 */ /* 0x000fe2000001019b */
[----:B------:R-:W-:Y:S01]  /*7260*/  FMUL.FTZ R14, R14, R6 ;  /* 0x000000060e0e7220 */ /* 0x000fe20000410000 */
[----:B------:R-:W-:Y:S01]  /*7270*/  FADD.FTZ R27, -R0, R27 ;  /* 0x0000001b001b7221 */ /* 0x000fe20000010100 */
[----:B------:R-:W-:Y:S01]  /*7280*/  FMUL.FTZ R30, R30, R5 ;  /* 0x000000051e1e7220 */ /* 0x000fe20000410000 */
[----:B------:R-:W-:Y:S01]  /*7290*/  F2FP.F16.F32.PACK_AB R5, R12, R13 ;  /* 0x0000000d0c05723e */ /* 0x000fe200000000ff */
[----:B------:R-:W-:Y:S01]  /*72a0*/  FFMA.FTZ R6, -R153, R153, 1 ;  /* 0x3f80000099067423 */ /* 0x000fe20000010199 */
[----:B------:R-:W-:Y:S01]  /*72b0*/  FFMA.FTZ R7, -R146, R146, 1 ;  /* 0x3f80000092077423 */ /* 0x000fe20000010192 */
[C---:B------:R-:W-:Y:S01]  /*72c0*/  FADD.FTZ R26, -R0.reuse, R26 ;  /* 0x0000001a001a7221 */ /* 0x040fe20000010100 */
[----:B-1----:R-:W-:Y:S01]  /*72d0*/  F2FP.F16.F32.PACK_AB R4, R15, R14 ;  /* 0x0000000e0f04723e */ /* 0x002fe200000000ff */
[----:B------:R-:W-:Y:S01]  /*72e0*/  STS [R241+0x10400], R5 ;  /* 0x01040005f1007388 */ /* 0x000fe20000000800 */
[----:B------:R-:W-:Y:S01]  /*72f0*/  FADD.FTZ R31, -R0, R31 ;  /* 0x0000001f001f7221 */ /* 0x000fe20000010100 */
[----:B------:R-:W-:Y:S01]  /*7300*/  FMUL.FTZ R11, R10, UR5 ;  /* 0x000000050a0b7c20 */ /* 0x000fe20008410000 */
[----:B------:R-:W-:Y:S01]  /*7310*/  FFMA.FTZ R0, -R148, R148, 1 ;  /* 0x3f80000094007423 */ /* 0x000fe20000010194 */
[----:B------:R-:W-:Y:S01]  /*7320*/  FMUL.FTZ R25, R159, R25 ;  /* 0x000000199f197220 */ /* 0x000fe20000410000 */
[----:B------:R-:W-:Y:S01]  /*7330*/  FMUL.FTZ R27, R170, R27 ;  /* 0x0000001baa1b7220 */ /* 0x000fe20000410000 */
[----:B------:R-:W-:Y:S01]  /*7340*/  FMUL.FTZ R10, R6, UR5 ;  /* 0x00000005060a7c20 */ /* 0x000fe20008410000 */
[----:B------:R-:W-:Y:S01]  /*7350*/  FMUL.FTZ R7, R7, UR5 ;  /* 0x0000000507077c20 */ /* 0x000fe20008410000 */
[----:B------:R-:W-:Y:S01]  /*7360*/  FMUL.FTZ R26, R171, R26 ;  /* 0x0000001aab1a7220 */ /* 0x000fe20000410000 */
[----:B------:R-:W-:Y:S01]  /*7370*/  F2FP.F16.F32.PACK_AB R17, R32, R33 ;  /* 0x000000212011723e */ /* 0x000fe200000000ff */
[----:B------:R-:W-:Y:S01]  /*7380*/  STS [R240+0x10000], R8 ;  /* 0x01000008f0007388 */ /* 0x000fe20000000800 */
[----:B------:R-:W-:Y:S01]  /*7390*/  FMUL.FTZ R6, R0, UR5 ;  /* 0x0000000500067c20 */ /* 0x000fe20008410000 */
[----:B------:R-:W-:Y:S01]  /*73a0*/  FMUL.FTZ R7, R25, R7 ;  /* 0x0000000719077220 */ /* 0x000fe20000410000 */
[----:B------:R-:W-:Y:S01]  /*73b0*/  FMUL.FTZ R31, R166, R31 ;  /* 0x0000001fa61f7220 */ /* 0x000fe20000410000 */
[----:B------:R-:W-:Y:S01]  /*73c0*/  STS [R240+0x10400], R4 ;  /* 0x01040004f0007388 */ /* 0x000fe20000000800 */
[----:B------:R-:W-:Y:S01]  /*73d0*/  FMUL.FTZ R26, R26, R11 ;  /* 0x0000000b1a1a7220 */ /* 0x000fe20000410000 */
[----:B------:R-:W-:Y:S01]  /*73e0*/  FMUL.FTZ R0, R27, R10 ;  /* 0x0000000a1b007220 */ /* 0x000fe20000410000 */
[----:B------:R-:W-:Y:S01]  /*73f0*/  F2FP.F16.F32.PACK_AB R16, R34, R35 ;  /* 0x000000232210723e */ /* 0x000fe200000000ff */
[----:B------:R-:W-:Y:S01]  /*7400*/  STS [R239+0xf000], R21 ;  /* 0x00f00015ef007388 */ /* 0x000fe20000000800 */
[----:B------:R-:W-:Y:S01]  /*7410*/  FMUL.FTZ R6, R31, R6 ;  /* 0x000000061f067220 */ /* 0x000fe20000410000 */
[----:B------:R-:W-:Y:S02]  /*7420*/  F2FP.F16.F32.PACK_AB R7, R7, R24 ;  /* 0x000000180707723e */ /* 0x000fe400000000ff */
[----:B------:R-:W-:Y:S01]  /*7430*/  STS [R239+0xf400], R17 ;  /* 0x00f40011ef007388 */ /* 0x000fe20000000800 */
[----:B------:R-:W-:Y:S02]  /*7440*/  F2FP.F16.F32.PACK_AB R0, R0, R26 ;  /* 0x0000001a0000723e */ /* 0x000fe400000000ff */
[----:B------:R-:W-:Y:S01]  /*7450*/  F2FP.F16.F32.PACK_AB R9, R9, R28 ;  /* 0x0000001c0909723e */ /* 0x000fe200000000ff */
[----:B------:R-:W-:Y:S01]  /*7460*/  STS [R238+0xf000], R20 ;  /* 0x00f00014ee007388 */ /* 0x000fe20000000800 */
[----:B------:R-:W-:Y:S03]  /*7470*/  F2FP.F16.F32.PACK_AB R6, R6, R30 ;  /* 0x0000001e0606723e */ /* 0x000fe600000000ff */
        /* <DEDUP_REMOVED lines=11> */
[----:B------:R-:W2:Y:S04]  /*7530*/  LDL.LU R141, [R1+0x10] ;  /* 0x00001000018d7983 */ /* 0x000ea80000300800 */
[----:B------:R-:W4:Y:S04]  /*7540*/  LDSM.16.MT88.4 R20, [R0+0x8000] ;  /* 0x008000000014783b */ /* 0x000f280000004200 */
[----:B------:R-:W2:Y:S04]  /*7550*/  LDL.LU R140, [R1+0x14] ;  /* 0x00001400018c7983 */ /* 0x000ea80000300800 */
[----:B------:R-:W-:Y:S04]  /*7560*/  LDSM.16.MT88.4 R24, [R2+0x13800] ;  /* 0x013800000218783b */ /* 0x000fe80000004200 */
[----:B------:R-:W4:Y:S04]  /*7570*/  LDSM.16.MT88.4 R28, [R0+0x6400] ;  /* 0x00640000001c783b */ /* 0x000f280000004200 */
[----:B------:R-:W4:Y:S04]  /*7580*/  LDSM.16.MT88.4 R32, [R2+0x15800] ;  /* 0x015800000220783b */ /* 0x000f280000004200 */
[----:B------:R-:W4:Y:S01]  /*7590*/  LDSM.16.MT88.4 R132, [R0+0x7400] ;  /* 0x007400000084783b */ /* 0x000f220000004200 */
[-C--:B-1----:R-:W-:Y:S03]  /*75a0*/  HMMA.16816.F32 R36, R4, R8.reuse, R36 ;  /* 0x000000080424723c */ /* 0x082fe60000001824 */
[----:B------:R1:W5:Y:S04]  /*75b0*/  LDL R244, [R1+0x40] ;  /* 0x0000400001f47983 */ /* 0x0003680000100800 */
[----:B------:R-:W1:Y:S01]  /*75c0*/  LDSM.16.MT88.4 R136, [R0+0x8400] ;  /* 0x008400000088783b */ /* 0x000e620000004200 */
        /* <DEDUP_REMOVED lines=9> */
[-C--:B------:R-:W-:Y:S06]  /*7660*/  HMMA.16816.F32 R68, R4, R20.reuse, R68 ;  /* 0x000000140444723c */ /* 0x080fec0000001844 */
[C---:B------:R-:W-:Y:S06]  /*7670*/  HMMA.16816.F32 R72, R12.reuse, R20, R72 ;  /* 0x000000140c48723c */ /* 0x040fec0000001848 */
[-C--:B------:R-:W-:Y:S01]  /*7680*/  HMMA.16816.F32 R76, R12, R22.reuse, R76 ;  /* 0x000000160c4c723c */ /* 0x080fe2000000184c */
[----:B------:R-:W-:Y:S05]  /*7690*/  LDSM.16.MT88.4 R12, [R2+0x16000] ;  /* 0x01600000020c783b */ /* 0x000fea0000004200 */
[----:B------:R-:W-:Y:S01]  /*76a0*/  HMMA.16816.F32 R80, R4, R22, R80 ;  /* 0x000000160450723c */ /* 0x000fe20000001850 */
[----:B------:R-:W3:Y:S04]  /*76b0*/  LDSM.16.MT88.4 R4, [R2+0x14000] ;  /* 0x014000000204783b */ /* 0x000ee80000004200 */
[----:B------:R-:W4:Y:S01]  /*76c0*/  LDSM.16.MT88.4 R20, [R0+0x8800] ;  /* 0x008800000014783b */ /* 0x000f220000004200 */
        /* <DEDUP_REMOVED lines=15> */
[----:B------:R-:W1:Y:S04]  /*77c0*/  LDSM.16.MT88.4 R24, [R0+0x7c00] ;  /* 0x007c00000018783b */ /* 0x000e680000004200 */
[----:B------:R-:W1:Y:S01]  /*77d0*/  LDSM.16.MT88.4 R136, [R0+0x8c00] ;  /* 0x008c00000088783b */ /* 0x000e620000004200 */
[-C--:B---3--:R-:W-:Y:S01]  /*77e0*/  HMMA.16816.F32 R36, R4, R8.reuse, R36 ;  /* 0x000000080424723c */ /* 0x088fe20000001824 */
        /* <DEDUP_REMOVED lines=8> */
[-C--:B----4-:R-:W-:Y:S06]  /*7870*/  HMMA.16816.F32 R68, R4, R20.reuse, R68 ;  /* 0x000000140444723c */ /* 0x090fec0000001844 */
[C---:B------:R-:W-:Y:S06]  /*7880*/  HMMA.16816.F32 R72, R12.reuse, R20, R72 ;  /* 0x000000140c48723c */ /* 0x040fec0000001848 */
[-C--:B------:R-:W-:Y:S06]  /*7890*/  HMMA.16816.F32 R76, R12, R22.reuse, R76 ;  /* 0x000000160c4c723c */ /* 0x080fec000000184c */
[----:B------:R-:W-:Y:S06]  /*78a0*/  HMMA.16816.F32 R80, R4, R22, R80 ;  /* 0x000000160450723c */ /* 0x000fec0000001850 */
[-C--:B-1----:R-:W-:Y:S06]  /*78b0*/  HMMA.16816.F32 R36, R28, R32.reuse, R36 ;  /* 0x000000201c24723c */ /* 0x082fec0000001824 */
        /* <DEDUP_REMOVED lines=8> */
[C---:B------:R-:W-:Y:S05]  /*7940*/  HMMA.16816.F32 R72, R132.reuse, R136, R72 ;  /* 0x000000888448723c */ /* 0x040fea0000001848 */
[----:B--2---:R-:W-:Y:S01]  /*7950*/  MOV R161, R141 ;  /* 0x0000008d00a17202 */ /* 0x004fe20000000f00 */
[-C--:B------:R-:W-:Y:S05]  /*7960*/  HMMA.16816.F32 R76, R132, R138.reuse, R76 ;  /* 0x0000008a844c723c */ /* 0x080fea000000184c */
[----:B------:R-:W-:Y:S01]  /*7970*/  MOV R160, R140 ;  /* 0x0000008c00a07202 */ /* 0x000fe20000000f00 */
[----:B------:R-:W-:Y:S01]  /*7980*/  HMMA.16816.F32 R80, R28, R138, R80 ;  /* 0x0000008a1c50723c */ /* 0x000fe20000001850 */
[----:B------:R-:W-:Y:S11]  /*7990*/  @!UPT UIADD3 URZ, URZ, URZ, URZ ;  /* 0x0000003f3f3ff290 */ /* 0x000ff6000fffe03f */
[----:B------:R-:W-:Y:S01]  /*79a0*/  @!UPT UIADD3 URZ, URZ, URZ, URZ ;  /* 0x0000003f3f3ff290 */ /* 0x000fe2000fffe03f */
[----:B------:R-:W-:Y:S11]  /*79b0*/  @!P0 BRA `(.L_x_203) ;  /* 0x0000000000948947 */ /* 0x000ff60003800000 */
[----:B------:R-:W2:Y:S01]  /*79c0*/  LDL.LU R141, [R1+0x4] ;  /* 0x00000400018d7983 */ /* 0x000ea20000300800 */
[----:B------:R-:W1:Y:S01]  /*79d0*/  LDC R5, c[0x0][0x420] ;  /* 0x00010800ff057b82 */ /* 0x000e620000000800 */
[----:B------:R-:W-:Y:S02]  /*79e0*/  ISETP.GE.AND P3, PT, R246, UR38, PT ;  /* 0x00000026f6007c0c */ /* 0x000fe4000bf66270 */
[----:B------:R-:W3:Y:S01]  /*79f0*/  LDL.LU R140, [R1+0xc] ;  /* 0x00000c00018c7983 */ /* 0x000ee20000300800 */
[----:B------:R-:W-:Y:S02]  /*7a00*/  ISETP.GE.AND P2, PT, R243, UR38, PT ;  /* 0x00000026f3007c0c */ /* 0x000fe4000bf46270 */
[----:B-----5:R-:W-:Y:S02]  /*7a10*/  LEA R4, R244, UR4, 0x1 ;  /* 0x00000004f4047c11 */ /* 0x020fe4000f8e08ff */
[----:B------:R-:W-:Y:S06]  /*7a20*/  ISETP.GE.AND P1, PT, R242, UR38, PT ;  /* 0x00000026f2007c0c */ /* 0x000fec000bf26270 */
[----:B------:R4:W-:Y:S04]  /*7a30*/  @P3 STS [R4+0x6000], RZ ;  /* 0x006000ff04003388 */ /* 0x0009e80000000800 */
[----:B------:R4:W-:Y:S04]  /*7a40*/  @P3 STS [R4+0x6004], RZ ;  /* 0x006004ff04003388 */ /* 0x0009e80000000800 */
[----:B------:R4:W-:Y:S01]  /*7a50*/  @P3 STS.64 [R4+0x6008], RZ ;  /* 0x006008ff04003388 */ /* 0x0009e20000000a00 */
[----:B-1----:R-:W-:Y:S05]  /*7a60*/  IMAD.U32 R5, R5, -0x40, RZ ;  /* 0xffffffc005057824 */ /* 0x002fea00078e00ff */
[----:B------:R-:W-:Y:S02]  /*7a70*/  SHF.R.S32.HI R6, RZ, 0x1f, R5 ;  /* 0x0000001fff067819 */ /* 0x000fe40000011405 */
[C---:B---3--:R-:W-:Y:S04]  /*7a80*/  LEA R140, P4, R5.reuse, R140, 0x1 ;  /* 0x0000008c058c7211 */ /* 0x048fe800078808ff */
[----:B--2---:R-:W-:Y:S01]  /*7a90*/  LEA.HI.X R141, R5, R141, R6, 0x1, P4 ;  /* 0x0000008d058d7211 */ /* 0x004fe200020f0c06 */
[----:B------:R4:W-:Y:S01]  /*7aa0*/  STL [R1+0xc], R140 ;  /* 0x00000c8c01007387 */ /* 0x0009e20000100800 */
[--C-:B------:R-:W-:Y:S02]  /*7ab0*/  @!P3 IMAD.MOV.U32 R10, RZ, RZ, R140.reuse ;  /* 0x000000ffff0ab224 */ /* 0x100fe400078e008c */
[--C-:B------:R-:W-:Y:S01]  /*7ac0*/  @!P2 IMAD.MOV.U32 R8, RZ, RZ, R140.reuse ;  /* 0x000000ffff08a224 */ /* 0x100fe200078e008c */
[----:B------:R4:W-:Y:S01]  /*7ad0*/  STL [R1+0x4], R141 ;  /* 0x0000048d01007387 */ /* 0x0009e20000100800 */
[--C-:B------:R-:W-:Y:S02]  /*7ae0*/  @!P3 IMAD.MOV.U32 R11, RZ, RZ, R141.reuse ;  /* 0x000000ffff0bb224 */ /* 0x100fe400078e008d */
[--C-:B------:R-:W-:Y:S02]  /*7af0*/  @!P2 IMAD.MOV.U32 R9, RZ, RZ, R141.reuse ;  /* 0x000000ffff09a224 */ /* 0x100fe400078e008d */
[----:B------:R-:W-:Y:S01]  /*7b00*/  @!P1 IMAD.MOV.U32 R6, RZ, RZ, R140 ;  /* 0x000000ffff069224 */ /* 0x000fe200078e008c */
[----:B------:R-:W-:Y:S01]  /*7b10*/  @!PT LDS RZ, [RZ] ;  /* 0x00000000fffff984 */ /* 0x000fe20000000800 */
[----:B------:R-:W-:Y:S01]  /*7b20*/  @!PT LDS RZ, [RZ] ;  /* 0x00000000fffff984 */ /* 0x000fe20000000800 */
[----:B------:R-:W-:Y:S01]  /*7b30*/  @!PT LDS RZ, [RZ] ;  /* 0x00000000fffff984 */ /* 0x000fe20000000800 */
[----:B------:R4:W-:Y:S01]  /*7b40*/  @!P3 LDGSTS.E.BYPASS.LTC128B.128 [R4+0x6000], desc[UR6][R10.64] ;  /* 0x060000000a04bfae */ /* 0x0009e2000b901d46 */
[----:B------:R-:W-:Y:S03]  /*7b50*/  @!P1 IMAD.MOV.U32 R7, RZ, RZ, R141 ;  /* 0x000000ffff079224 */ /* 0x000fe600078e008d */
        /* <DEDUP_REMOVED lines=11> */
.L_x_203:
[----:B------:R-:W2:Y:S01]  /*7c10*/  LDL R169, [R1+0x4c] ;  /* 0x00004c0001a97983 */ /* 0x000ea20000100800 */
[----:B------:R-:W-:Y:S02]  /*7c20*/  ULOP3.LUT UR9, UR8, 0x1, URZ, 0xc0, !UPT ;  /* 0x0000000108097892 */ /* 0x000fe4000f8ec03f */
[----:B------:R-:W-:Y:S01]  /*7c30*/  UISETP.GT.AND UP2, UPT, UR8, UR19, UPT ;  /* 0x000000130800728c */ /* 0x000fe2000bf44270 */
[----:B------:R-:W3:Y:S01]  /*7c40*/  LDL R167, [R1+0x5c] ;  /* 0x00005c0001a77983 */ /* 0x000ee20000100800 */
[----:B------:R-:W-:Y:S02]  /*7c50*/  UISETP.NE.U32.AND UP0, UPT, UR9, 0x1, UPT ;  /* 0x000000010900788c */ /* 0x000fe4000bf05070 */
[----:B------:R-:W-:Y:S01]  /*7c60*/  UIADD3 UR8, UR8, -0x1, URZ ;  /* 0xffffffff08087890 */ /* 0x000fe2000fffe03f */
[----:B------:R-:W-:Y:S04]  /*7c70*/  LDSM.16.M88.4 R24, [R224] ;  /* 0x00000000e018783b */ /* 0x000fe80000000200 */
[----:B----4-:R-:W1:Y:S04]  /*7c80*/  LDSM.16.MT88.4 R8, [R0+0x9000] ;  /* 0x009000000008783b */ /* 0x010e680000004200 */
[----:B------:R-:W4:Y:S04]  /*7c90*/  LDL R162, [R1+0x28] ;  /* 0x0000280001a27983 */ /* 0x000f280000100800 */
[----:B------:R-:W4:Y:S04]  /*7ca0*/  LDL R163, [R1+0x1c] ;  /* 0x00001c0001a37983 */ /* 0x000f280000100800 */
[----:B------:R-:W4:Y:S04]  /*7cb0*/  LDL R164, [R1+0x30] ;  /* 0x0000300001a47983 */ /* 0x000f280000100800 */
[----:B------:R-:W1:Y:S04]  /*7cc0*/  LDSM.16.MT88.4 R16, [R0+0xb000] ;  /* 0x00b000000010783b */ /* 0x000e680000004200 */
[----:B------:R-:W4:Y:S04]  /*7cd0*/  LDL R165, [R1+0x2c] ;  /* 0x00002c0001a57983 */ /* 0x000f280000100800 */
[----:B------:R-:W1:Y:S04]  /*7ce0*/  LDSM.16.MT88.4 R28, [R0+0xd000] ;  /* 0x00d00000001c783b */ /* 0x000e680000004200 */
[----:B------:R-:W-:Y:S04]  /*7cf0*/  LDSM.16.M88.4 R32, [R225] ;  /* 0x00000000e120783b */ /* 0x000fe80000000200 */
[----:B------:R-:W1:Y:S04]  /*7d00*/  LDSM.16.MT88.4 R132, [R0+0x9400] ;  /* 0x009400000084783b */ /* 0x000e680000004200 */
[----:B------:R-:W1:Y:S02]  /*7d10*/  LDSM.16.MT88.4 R136, [R0+0xb400] ;  /* 0x00b400000088783b */ /* 0x000e640000004200 */
[C---:B-1----:R-:W-:Y:S02]  /*7d20*/  HMMA.16816.F32 R4, R24.reuse, R8, RZ ;  /* 0x000000081804723c */ /* 0x042fe400000018ff */
[----:B------:R-:W1:Y:S04]  /*7d30*/  LDSM.16.MT88.4 R140, [R0+0xd400] ;  /* 0x00d40000008c783b */ /* 0x000e680000004200 */
[----:B------:R-:W-:Y:S01]  /*7d40*/  LDSM.16.M88.4 R144, [R227] ;  /* 0x00000000e390783b */ /* 0x000fe20000000200 */
[C---:B------:R-:W-:Y:S03]  /*7d50*/  HMMA.16816.F32 R8, R24.reuse, R10, RZ ;  /* 0x0000000a1808723c */ /* 0x040fe600000018ff */
[----:B------:R-:W1:Y:S04]  /*7d60*/  LDSM.16.MT88.4 R148, [R0+0x9800] ;  /* 0x009800000094783b */ /* 0x000e680000004200 */
[----:B------:R-:W1:Y:S01]  /*7d70*/  LDSM.16.MT88.4 R152, [R0+0xb800] ;  /* 0x00b800000098783b */ /* 0x000e620000004200 */
[C---:B------:R-:W-:Y:S03]  /*7d80*/  HMMA.16816.F32 R12, R24.reuse, R16, RZ ;  /* 0x00000010180c723c */ /* 0x040fe600000018ff */
[----:B------:R-:W-:Y:S04]  /*7d90*/  LDSM.16.MT88.4 R156, [R0+0xbc00] ;  /* 0x00bc0000009c783b */ /* 0x000fe80000004200 */
[----:B------:R-:W4:Y:S01]  /*7da0*/  LDL R168, [R1+0x3c] ;  /* 0x00003c0001a87983 */ /* 0x000f220000100800 */
        /* <DEDUP_REMOVED lines=9> */
[----:B------:R-:W1:Y:S05]  /*7e40*/  LDSM.16.MT88.4 R136, [R0+0x9c00] ;  /* 0x009c00000088783b */ /* 0x000e6a0000004200 */
[C---:B-1----:R-:W-:Y:S06]  /*7e50*/  HMMA.16816.F32 R20, R32.reuse, R140, R20 ;  /* 0x0000008c2014723c */ /* 0x042fec0000001814 */
[----:B------:R-:W-:Y:S01]  /*7e60*/  HMMA.16816.F32 R24, R32, R142, R24 ;  /* 0x0000008e2018723c */ /* 0x000fe20000001818 */
[----:B------:R-:W1:Y:S04]  /*7e70*/  LDSM.16.MT88.4 R32, [R0+0xdc00] ;  /* 0x00dc00000020783b */ /* 0x000e680000004200 */
[----:B------:R-:W-:Y:S01]  /*7e80*/  LDSM.16.M88.4 R140, [R224+0x2000] ;  /* 0x00200000e08c783b */ /* 0x000fe20000000200 */
[C---:B------:R-:W-:Y:S06]  /*7e90*/  HMMA.16816.F32 R4, R144.reuse, R148, R4 ;  /* 0x000000949004723c */ /* 0x040fec0000001804 */
[C---:B------:R-:W-:Y:S01]  /*7ea0*/  HMMA.16816.F32 R8, R144.reuse, R150, R8 ;  /* 0x000000969008723c */ /* 0x040fe20000001808 */
[----:B------:R-:W1:Y:S05]  /*7eb0*/  LDSM.16.MT88.4 R148, [R0+0xa000] ;  /* 0x00a000000094783b */ /* 0x000e6a0000004200 */
[C---:B------:R-:W-:Y:S06]  /*7ec0*/  HMMA.16816.F32 R12, R144.reuse, R152, R12 ;  /* 0x00000098900c723c */ /* 0x040fec000000180c */
[C---:B------:R-:W-:Y:S01]  /*7ed0*/  HMMA.16816.F32 R16, R144.reuse, R154, R16 ;  /* 0x0000009a9010723c */ /* 0x040fe20000001810 */
[----:B------:R-:W1:Y:S05]  /*7ee0*/  LDSM.16.MT88.4 R152, [R0+0xc000] ;  /* 0x00c000000098783b */ /* 0x000e6a0000004200 */
[C---:B------:R-:W-:Y:S06]  /*7ef0*/  HMMA.16816.F32 R20, R144.reuse, R28, R20 ;  /* 0x0000001c9014723c */ /* 0x040fec0000001814 */
[----:B------:R-:W-:Y:S01]  /*7f00*/  HMMA.16816.F32 R24, R144, R30, R24 ;  /* 0x0000001e9018723c */ /* 0x000fe20000001818 */
[----:B------:R-:W1:Y:S04]  /*7f10*/  LDSM.16.MT88.4 R28, [R0+0xe000] ;  /* 0x00e00000001c783b */ /* 0x000e680000004200 */
[----:B------:R-:W-:Y:S01]  /*7f20*/  LDSM.16.MT88.4 R144, [R0+0xa400] ;  /* 0x00a400000090783b */ /* 0x000fe20000004200 */
[C---:B------:R-:W-:Y:S06]  /*7f30*/  HMMA.16816.F32 R4, R132.reuse, R136, R4 ;  /* 0x000000888404723c */ /* 0x040fec0000001804 */
[C---:B------:R-:W-:Y:S01]  /*7f40*/  HMMA.16816.F32 R8, R132.reuse, R138, R8 ;  /* 0x0000008a8408723c */ /* 0x040fe20000001808 */
[----:B------:R-:W1:Y:S05]  /*7f50*/  LDSM.16.M88.4 R136, [R225+0x2000] ;  /* 0x00200000e188783b */ /* 0x000e6a0000000200 */
        /* <DEDUP_REMOVED lines=15> */
[----:B------:R-:W2:Y:S04]  /*8050*/  LDSM.16.MT88.4 R28, [R0+0xe800] ;  /* 0x00e80000001c783b */ /* 0x000ea80000004200 */
[----:B------:R-:W-:Y:S01]  /*8060*/  LDSM.16.M88.4 R140, [R226+0x2000] ;  /* 0x00200000e28c783b */ /* 0x000fe20000000200 */
[C---:B------:R-:W-:Y:S06]  /*8070*/  HMMA.16816.F32 R4, R136.reuse, R144, R4 ;  /* 0x000000908804723c */ /* 0x040fec0000001804 */
[C---:B------:R-:W-:Y:S01]  /*8080*/  HMMA.16816.F32 R8, R136.reuse, R146, R8 ;  /* 0x000000928808723c */ /* 0x040fe20000001808 */
[----:B------:R-:W2:Y:S05]  /*8090*/  LDSM.16.MT88.4 R144, [R0+0xac00] ;  /* 0x00ac00000090783b */ /* 0x000eaa0000004200 */
[C---:B------:R-:W-:Y:S06]  /*80a0*/  HMMA.16816.F32 R12, R136.reuse, R156, R12 ;  /* 0x0000009c880c723c */ /* 0x040fec000000180c */
[C---:B------:R-:W-:Y:S01]  /*80b0*/  HMMA.16816.F32 R16, R136.reuse, R158, R16 ;  /* 0x0000009e8810723c */ /* 0x040fe20000001810 */
[----:B------:R-:W3:Y:S05]  /*80c0*/  LDSM.16.MT88.4 R156, [R0+0xcc00] ;  /* 0x00cc0000009c783b */ /* 0x000eea0000004200 */
[C---:B-1----:R-:W-:Y:S06]  /*80d0*/  HMMA.16816.F32 R20, R136.reuse, R32, R20 ;  /* 0x000000208814723c */ /* 0x042fec0000001814 */
[----:B------:R-:W-:Y:S01]  /*80e0*/  HMMA.16816.F32 R24, R136, R34, R24 ;  /* 0x000000228818723c */ /* 0x000fe20000001818 */
[----:B------:R1:W4:Y:S04]  /*80f0*/  LDSM.16.MT88.4 R32, [R0+0xec00] ;  /* 0x00ec00000020783b */ /* 0x0003280000004200 */
[----:B------:R-:W-:Y:S01]  /*8100*/  LDSM.16.MT88.4 R136, [R3+0x2400] ;  /* 0x002400000388783b */ /* 0x000fe20000004200 */
[C---:B------:R-:W-:Y:S06]  /*8110*/  HMMA.16816.F32 R4, R132.reuse, R148, R4 ;  /* 0x000000948404723c */ /* 0x040fec0000001804 */
[C---:B------:R-:W-:Y:S06]  /*8120*/  HMMA.16816.F32 R8, R132.reuse, R150, R8 ;  /* 0x000000968408723c */ /* 0x040fec0000001808 */
[C---:B------:R-:W-:Y:S06]  /*8130*/  HMMA.16816.F32 R12, R132.reuse, R152, R12 ;  /* 0x00000098840c723c */ /* 0x040fec000000180c */
[C---:B------:R-:W-:Y:S01]  /*8140*/  HMMA.16816.F32 R16, R132.reuse, R154, R16 ;  /* 0x0000009a8410723c */ /* 0x040fe20000001810 */
[----:B-1----:R-:W-:Y:S05]  /*8150*/  IMAD.U32 R0, RZ, RZ, UR17 ;  /* 0x00000011ff007e24 */ /* 0x002fea000f8e00ff */
[C---:B--2---:R-:W-:Y:S06]  /*8160*/  HMMA.16816.F32 R20, R132.reuse, R28, R20 ;  /* 0x0000001c8414723c */ /* 0x044fec0000001814 */
[----:B------:R-:W-:Y:S06]  /*8170*/  HMMA.16816.F32 R24, R132, R30, R24 ;  /* 0x0000001e8418723c */ /* 0x000fec0000001818 */
[C---:B------:R-:W-:Y:S01]  /*8180*/  HMMA.16816.F32 R4, R140.reuse, R144, R4 ;  /* 0x000000908c04723c */ /* 0x040fe20000001804 */
[----:B------:R-:W-:Y:S04]  /*8190*/  IMAD.U32 R132, RZ, RZ, UR17 ;  /* 0x00000011ff847e24 */ /* 0x000fe8000f8e00ff */
[----:B------:R-:W-:Y:S01]  /*81a0*/  @P0 IADD3 R30, P2, R169, UR13, RZ ;  /* 0x0000000da91e0c10 */ /* 0x000fe2000ff5e0ff */
[C---:B------:R-:W-:Y:S01]  /*81b0*/  HMMA.16816.F32 R8, R140.reuse, R146, R8 ;  /* 0x000000928c08723c */ /* 0x040fe20000001808 */
[----:B------:R-:W-:Y:S01]  /*81c0*/  LDSM.16.MT88.4 R144, [R3+0x1c00] ;  /* 0x001c00000390783b */ /* 0x000fe20000004200 */
[----:B------:R-:W-:Y:S03]  /*81d0*/  @UP3 UIADD3 UR13, UP1, UR13, -0x100, URZ ;  /* 0xffffff000d0d3890 */ /* 0x000fe6000ff3e03f */
[----:B---3--:R-:W-:Y:S01]  /*81e0*/  @P0 IADD3.X R31, R167, UR12, RZ, P2, !PT ;  /* 0x0000000ca71f0c10 */ /* 0x008fe200097fe4ff */
[C---:B------:R-:W-:Y:S01]  /*81f0*/  HMMA.16816.F32 R12, R140.reuse, R156, R12 ;  /* 0x0000009c8c0c723c */ /* 0x040fe2000000180c */
[----:B------:R-:W-:Y:S03]  /*8200*/  @UP3 UIADD3.X UR12, UR12, -0x1, URZ, UP1, !UPT ;  /* 0xffffffff0c0c3890 */ /* 0x000fe60008ffe43f */
[----:B----4-:R-:W2:Y:S02]  /*8210*/  @P0 LDG.E R162, desc[UR6][R30.64+0xa0] ;  /* 0x0000a0061ea20981 */ /* 0x010ea4000c1e1900 */
[C---:B------:R-:W-:Y:S02]  /*8220*/  HMMA.16816.F32 R16, R140.reuse, R158, R16 ;  /* 0x0000009e8c10723c */ /* 0x040fe40000001810 */
[----:B------:R-:W3:Y:S04]  /*8230*/  @P0 LDG.E R163, desc[UR6][R30.64+0x80] ;  /* 0x000080061ea30981 */ /* 0x000ee8000c1e1900 */
[C---:B------:R-:W-:Y:S01]  /*8240*/  HMMA.16816.F32 R20, R140.reuse, R32, R20 ;  /* 0x000000208c14723c */ /* 0x040fe20000001814 */
[----:B------:R-:W4:Y:S04]  /*8250*/  @P0 LDG.E R164, desc[UR6][R30.64+0x20] ;  /* 0x000020061ea40981 */ /* 0x000f28000c1e1900 */
[----:B------:R1:W4:Y:S01]  /*8260*/  @P0 LDG.E R165, desc[UR6][R30.64] ;  /* 0x000000061ea50981 */ /* 0x000322000c1e1900 */
[----:B------:R-:W-:Y:S03]  /*8270*/  HMMA.16816.F32 R24, R140, R34, R24 ;  /* 0x000000228c18723c */ /* 0x000fe60000001818 */
[----:B------:R-:W-:Y:S04]  /*8280*/  LDSM.16.MT88.4 R140, [R3+0x1800] ;  /* 0x00180000038c783b */ /* 0x000fe80000004200 */
[----:B------:R-:W-:Y:S04]  /*8290*/  IMAD.U32 R34, RZ, RZ, UR30 ;  /* 0x0000001eff227e24 */ /* 0x000fe8000f8e00ff */
[----:B-1----:R-:W-:Y:S02]  /*82a0*/  IMAD.U32 R30, RZ, RZ, UR29 ;  /* 0x0000001dff1e7e24 */ /* 0x002fe4000f8e00ff */
[----:B------:R-:W-:Y:S01]  /*82b0*/  IMAD.U32 R31, RZ, RZ, UR30 ;  /* 0x0000001eff1f7e24 */ /* 0x000fe2000f8e00ff */
[C---:B------:R-:W-:Y:S04]  /*82c0*/  LEA R166, P1, R168.reuse, R160, 0x2 ;  /* 0x000000a0a8a67211 */ /* 0x040fe800078210ff */
[----:B------:R-:W-:Y:S01]  /*82d0*/  LEA.HI.X.SX32 R28, R168, R161, 0x2, P1 ;  /* 0x000000a1a81c7211 */ /* 0x000fe200008f16ff */
[----:B------:R-:W-:Y:S04]  /*82e0*/  STL [R1+0x14], R166 ;  /* 0x000014a601007387 */ /* 0x000fe80000100800 */
[----:B------:R1:W-:Y:S01]  /*82f0*/  STL [R1+0x10], R28 ;  /* 0x0000101c01007387 */ /* 0x0003e20000100800 */
[----:B------:R-:W-:Y:S02]  /*8300*/  IMAD.MOV.U32 R29, RZ, RZ, R28 ;  /* 0x000000ffff1d7224 */ /* 0x000fe400078e001c */
[----:B-1----:R-:W-:Y:S05]  /*8310*/  IMAD.MOV.U32 R28, RZ, RZ, R166 ;  /* 0x000000ffff1c7224 */ /* 0x002fea00078e00a6 */
[-C--:B------:R-:W-:Y:S01]  /*8320*/  LEA R32, P1, R132, R28.reuse, 0x2 ;  /* 0x0000001c84207211 */ /* 0x080fe200078210ff */
[----:B------:R1:W-:Y:S01]  /*8330*/  REDG.E.ADD.F32.FTZ.RN.STRONG.GPU desc[UR6][R28.64], R4 ;  /* 0x000000041c0079a6 */ /* 0x0003e2000c10f386 */
[----:B------:R-:W-:Y:S01]  /*8340*/  IMAD.U32 R132, RZ, RZ, UR18 ;  /* 0x00000012ff847e24 */ /* 0x000fe2000f8e00ff */
[-C--:B------:R-:W-:Y:S02]  /*8350*/  LEA R34, P2, R34, R28.reuse, 0x2 ;  /* 0x0000001c22227211 */ /* 0x080fe400078410ff */
[-C--:B------:R-:W-:Y:S01]  /*8360*/  LEA.HI.X.SX32 R33, R0, R29.reuse, 0x2, P1 ;  /* 0x0000001d00217211 */ /* 0x080fe200008f16ff */
[----:B------:R-:W-:Y:S01]  /*8370*/  IMAD.U32 R0, RZ, RZ, UR18 ;  /* 0x00000012ff007e24 */ /* 0x000fe2000f8e00ff */
[-C--:B------:R-:W-:Y:S02]  /*8380*/  LEA R30, P1, R30, R28.reuse, 0x2 ;  /* 0x0000001c1e1e7211 */ /* 0x080fe400078210ff */
[-C--:B------:R-:W-:Y:S01]  /*8390*/  LEA.HI.X.SX32 R35, R31, R29.reuse, 0x2, P2 ;  /* 0x0000001d1f237211 */ /* 0x080fe200010f16ff */
[----:B------:R1:W-:Y:S02]  /*83a0*/  REDG.E.ADD.F32.FTZ.RN.STRONG.GPU desc[UR6][R32.64], R5 ;  /* 0x00000005200079a6 */ /* 0x0003e4000c10f386 */
[----:B-1----:R-:W-:Y:S02]  /*83b0*/  IMAD.U32 R4, RZ, RZ, UR28 ;  /* 0x0000001cff047e24 */ /* 0x002fe4000f8e00ff */
[----:B------:R-:W-:Y:S05]  /*83c0*/  IMAD.U32 R5, RZ, RZ, UR29 ;  /* 0x0000001dff057e24 */ /* 0x000fea000f8e00ff */
[-C--:B------:R-:W-:Y:S01]  /*83d0*/  LEA.HI.X.SX32 R31, R5, R29.reuse, 0x2, P1 ;  /* 0x0000001d051f7211 */ /* 0x080fe200008f16ff */
[----:B--2---:R-:W-:Y:S04]  /*83e0*/  @P0 STL [R1+0x28], R162 ;  /* 0x000028a201000387 */ /* 0x004fe80000100800 */
[----:B---3--:R-:W-:Y:S04]  /*83f0*/  @P0 STL [R1+0x1c], R163 ;  /* 0x00001ca301000387 */ /* 0x008fe80000100800 */
[----:B----4-:R-:W-:Y:S04]  /*8400*/  @P0 STL [R1+0x30], R164 ;  /* 0x000030a401000387 */ /* 0x010fe80000100800 */
[----:B------:R-:W-:Y:S01]  /*8410*/  @P0 STL [R1+0x2c], R165 ;  /* 0x00002ca501000387 */ /* 0x000fe20000100800 */
        /* <DEDUP_REMOVED lines=25> */
[----:B------:R-:W-:Y:S04]  /*85b0*/  REDG.E.ADD.F32.FTZ.RN.STRONG.GPU desc[UR6][R28.64+0x80], R12 ;  /* 0x0000800c1c0079a6 */ /* 0x000fe8000c10f386 */
        /* <DEDUP_REMOVED lines=13> */
[----:B------:R-:W-:Y:S04]  /*8690*/  IMAD.U32 R0, RZ, RZ, UR25 ;  /* 0x00000019ff007e24 */ /* 0x000fe8000f8e00ff */
[----:B------:R3:W-:Y:S01]  /*86a0*/  REDG.E.ADD.F32.FTZ.RN.STRONG.GPU desc[UR6][R10.64], R16 ;  /* 0x000000100a0079a6 */ /* 0x0007e2000c10f386 */
[----:B-1----:R-:W-:Y:S01]  /*86b0*/  IMAD.U32 R6, RZ, RZ, UR20 ;  /* 0x00000014ff067e24 */ /* 0x002fe2000f8e00ff */
[-C--:B------:R-:W-:Y:S01]  /*86c0*/  LEA R14, P5, R13, R28.reuse, 0x2 ;  /* 0x0000001c0d0e7211 */ /* 0x080fe200078a10ff */
[----:B------:R-:W-:Y:S02]  /*86d0*/  IMAD.U32 R7, RZ, RZ, UR21 ;  /* 0x00000015ff077e24 */ /* 0x000fe4000f8e00ff */
[----:B--2---:R-:W-:Y:S01]  /*86e0*/  IMAD.U32 R4, RZ, RZ, UR25 ;  /* 0x00000019ff047e24 */ /* 0x004fe2000f8e00ff */
[-C--:B------:R-:W-:Y:S01]  /*86f0*/  LEA R6, P1, R6, R28.reuse, 0x2 ;  /* 0x0000001c06067211 */ /* 0x080fe200078210ff */
[----:B------:R-:W-:Y:S01]  /*8700*/  IMAD.U32 R5, RZ, RZ, UR20 ;  /* 0x00000014ff057e24 */ /* 0x000fe2000f8e00ff */
[-C--:B------:R-:W-:Y:S02]  /*8710*/  LEA.HI.X.SX32 R9, R7, R29.reuse, 0x2, P2 ;  /* 0x0000001d07097211 */ /* 0x080fe400010f16ff */
[-C--:B------:R-:W-:Y:S02]  /*8720*/  LEA R4, P0, R4, R28.reuse, 0x2 ;  /* 0x0000001c04047211 */ /* 0x080fe400078010ff */
[-C--:B------:R-:W-:Y:S01]  /*8730*/  LEA.HI.X.SX32 R7, R5, R29.reuse, 0x2, P1 ;  /* 0x0000001d05077211 */ /* 0x080fe200008f16ff */
[----:B------:R1:W-:Y:S01]  /*8740*/  REDG.E.ADD.F32.FTZ.RN.STRONG.GPU desc[UR6][R8.64], R17 ;  /* 0x00000011080079a6 */ /* 0x0003e2000c10f386 */
[-C--:B------:R-:W-:Y:S01]  /*8750*/  LEA.HI.X.SX32 R5, R0, R29.reuse, 0x2, P0 ;  /* 0x0000001d00057211 */ /* 0x080fe200000f16ff */
[----:B---3--:R-:W-:Y:S01]  /*8760*/  IMAD.U32 R11, RZ, RZ, UR34 ;  /* 0x00000022ff0b7e24 */ /* 0x008fe2000f8e00ff */
[-C--:B------:R-:W-:Y:S01]  /*8770*/  LEA.HI.X.SX32 R15, R13, R29.reuse, 0x2, P5 ;  /* 0x0000001d0d0f7211 */ /* 0x080fe200028f16ff */
[----:B------:R2:W-:Y:S01]  /*8780*/  REDG.E.ADD.F32.FTZ.RN.STRONG.GPU desc[UR6][R6.64], R18 ;  /* 0x00000012060079a6 */ /* 0x0005e2000c10f386 */
[----:B------:R-:W-:Y:S02]  /*8790*/  IMAD.U32 R0, RZ, RZ, UR36 ;  /* 0x00000024ff007e24 */ /* 0x000fe4000f8e00ff */
[CC--:B------:R-:W-:Y:S01]  /*87a0*/  LEA R12, P4, R11.reuse, R28.reuse, 0x2 ;  /* 0x0000001c0b0c7211 */ /* 0x0c0fe200078810ff */
[----:B------:R3:W-:Y:S03]  /*87b0*/  REDG.E.ADD.F32.FTZ.RN.STRONG.GPU desc[UR6][R4.64], R19 ;  /* 0x00000013040079a6 */ /* 0x0007e6000c10f386 */
[-C--:B------:R-:W-:Y:S01]  /*87c0*/  LEA.HI.X.SX32 R13, R11, R29.reuse, 0x2, P4 ;  /* 0x0000001d0b0d7211 */ /* 0x080fe200020f16ff */
[----:B------:R-:W-:Y:S04]  /*87d0*/  REDG.E.ADD.F32.FTZ.RN.STRONG.GPU desc[UR6][R28.64+0x100], R20 ;  /* 0x000100141c0079a6 */ /* 0x000fe8000c10f386 */
[----:B------:R-:W-:Y:S04]  /*87e0*/  REDG.E.ADD.F32.FTZ.RN.STRONG.GPU desc[UR6][R32.64+0x100], R21 ;  /* 0x00010015200079a6 */ /* 0x000fe8000c10f386 */
[----:B------:R-:W-:Y:S04]  /*87f0*/  REDG.E.ADD.F32.FTZ.RN.STRONG.GPU desc[UR6][R14.64], R22 ;  /* 0x000000160e0079a6 */ /* 0x000fe8000c10f386 */
[----:B------:R-:W-:Y:S01]  /*8800*/  REDG.E.ADD.F32.FTZ.RN.STRONG.GPU desc[UR6][R12.64], R23 ;  /* 0x000000170c0079a6 */ /* 0x000fe2000c10f386 */
[----:B-1----:R-:W-:Y:S03]  /*8810*/  IMAD.U32 R9, RZ, RZ, UR33 ;  /* 0x00000021ff097e24 */ /* 0x002fe6000f8e00ff */
[----:B------:R-:W-:Y:S01]  /*8820*/  LDSM.16.MT88.4 R12, [R2+0x11000] ;  /* 0x01100000020c783b */ /* 0x000fe20000004200 */
[----:B--2---:R-:W-:Y:S01]  /*8830*/  IMAD.U32 R7, RZ, RZ, UR32 ;  /* 0x00000020ff077e24 */ /* 0x004fe2000f8e00ff */
[-C--:B------:R-:W-:Y:S02]  /*8840*/  LEA R10, P3, R9, R28.reuse, 0x2 ;  /* 0x0000001c090a7211 */ /* 0x080fe400078610ff */
[----:B------:R-:W-:Y:S01]  /*8850*/  LDSM.16.MT88.4 R16, [R3+0x1000] ;  /* 0x001000000310783b */ /* 0x000fe20000004200 */
[----:B---3--:R-:W-:Y:S01]  /*8860*/  IMAD.U32 R5, RZ, RZ, UR31 ;  /* 0x0000001fff057e24 */ /* 0x008fe2000f8e00ff */
[-C--:B------:R-:W-:Y:S02]  /*8870*/  LEA R8, P2, R7, R28.reuse, 0x2 ;  /* 0x0000001c07087211 */ /* 0x080fe400078410ff */
[----:B------:R-:W-:Y:S01]  /*8880*/  LDSM.16.MT88.4 R32, [R2+0xf800] ;  /* 0x00f800000220783b */ /* 0x000fe20000004200 */
[-C--:B------:R-:W-:Y:S02]  /*8890*/  LEA.HI.X.SX32 R11, R9, R29.reuse, 0x2, P3 ;  /* 0x0000001d090b7211 */ /* 0x080fe400018f16ff */
[-C--:B------:R-:W-:Y:S01]  /*88a0*/  LEA R6, P1, R5, R28.reuse, 0x2 ;  /* 0x0000001c05067211 */ /* 0x080fe200078210ff */
[----:B------:R-:W-:Y:S01]  /*88b0*/  LDSM.16.MT88.4 R20, [R3+0x400] ;  /* 0x000400000314783b */ /* 0x000fe20000004200 */
[-C--:B------:R-:W-:Y:S02]  /*88c0*/  LEA.HI.X.SX32 R9, R7, R29.reuse, 0x2, P2 ;  /* 0x0000001d07097211 */ /* 0x080fe400010f16ff */
[C---:B------:R-:W-:Y:S01]  /*88d0*/  LEA R4, P0, R0.reuse, R28, 0x2 ;  /* 0x0000001c00047211 */ /* 0x040fe200078010ff */
[----:B------:R-:W-:Y:S01]  /*88e0*/  REDG.E.ADD.F32.FTZ.RN.STRONG.GPU desc[UR6][R10.64], R24 ;  /* 0x000000180a0079a6 */ /* 0x000fe2000c10f386 */
[-C--:B------:R-:W-:Y:S02]  /*88f0*/  LEA.HI.X.SX32 R7, R5, R29.reuse, 0x2, P1 ;  /* 0x0000001d05077211 */ /* 0x080fe400008f16ff */
[----:B------:R-:W-:Y:S01]  /*8900*/  LEA.HI.X.SX32 R5, R0, R29, 0x2, P0 ;  /* 0x0000001d00057211 */ /* 0x000fe200000f16ff */
[----:B------:R-:W-:Y:S01]  /*8910*/  REDG.E.ADD.F32.FTZ.RN.STRONG.GPU desc[UR6][R8.64], R25 ;  /* 0x00000019080079a6 */ /* 0x000fe2000c10f386 */
[----:B------:R-:W-:Y:S01]  /*8920*/  PLOP3.LUT P1, PT, PT, PT, UP0, 0x80, 0x0 ;  /* 0x000000000000781c */ /* 0x000fe20003f2f008 */
[C---:B------:R-:W-:Y:S01]  /*8930*/  VIADD R0, R3.reuse, 0xffffd000 ;  /* 0xffffd00003007836 */ /* 0x040fe20000000000 */
[----:B------:R-:W-:Y:S01]  /*8940*/  PLOP3.LUT P0, PT, PT, PT, UP2, 0x80, 0x0 ;  /* 0x000000000000781c */ /* 0x000fe20003f0f028 */
[----:B------:R-:W-:Y:S01]  /*8950*/  REDG.E.ADD.F32.FTZ.RN.STRONG.GPU desc[UR6][R6.64], R26 ;  /* 0x0000001a060079a6 */ /* 0x000fe2000c10f386 */
[----:B------:R-:W-:Y:S03]  /*8960*/  @UP3 UIADD3 UR15, UP0, UR15, -0x100, URZ ;  /* 0xffffff000f0f3890 */ /* 0x000fe6000ff1e03f */
[----:B------:R-:W-:Y:S01]  /*8970*/  REDG.E.ADD.F32.FTZ.RN.STRONG.GPU desc[UR6][R4.64], R27 ;  /* 0x0000001b040079a6 */ /* 0x000fe2000c10f386 */
[----:B------:R-:W-:Y:S03]  /*8980*/  @UP3 UIADD3.X UR14, UR14, -0x1, URZ, UP0, !UPT ;  /* 0xffffffff0e0e3890 */ /* 0x000fe600087fe43f */
[----:B------:R-:W-:Y:S02]  /*8990*/  LDSM.16.MT88.4 R4, [R2+0xf000] ;  /* 0x00f000000204783b */ /* 0x000fe40000004200 */
[----:B------:R-:W-:Y:S02]  /*89a0*/  @P1 VIADD R0, R3, 0x3000 ;  /* 0x0000300003001836 */ /* 0x000fe40000000000 */
[----:B------:R-:W1:Y:S04]  /*89b0*/  LDSM.16.MT88.4 R8, [R3] ;  /* 0x000000000308783b */ /* 0x000e680000004200 */
[----:B------:R-:W2:Y:S04]  /*89c0*/  LDSM.16.MT88.4 R28, [R3+0x2000] ;  /* 0x00200000031c783b */ /* 0x000ea80000004200 */
[----:B------:R-:W3:Y:S01]  /*89d0*/  LDSM.16.MT88.4 R24, [R3+0x1400] ;  /* 0x001400000318783b */ /* 0x000ee20000004200 */
        /* <DEDUP_REMOVED lines=10> */
[-C--:B--2---:R-:W-:Y:S06]  /*8a80*/  HMMA.16816.F32 R116, R4, R28.reuse, R116 ;  /* 0x0000001c0474723c */ /* 0x084fec0000001874 */
[C---:B------:R-:W-:Y:S06]  /*8a90*/  HMMA.16816.F32 R120, R12.reuse, R28, R120 ;  /* 0x0000001c0c78723c */ /* 0x040fec0000001878 */
[-C--:B------:R-:W-:Y:S01]  /*8aa0*/  HMMA.16816.F32 R124, R12, R30.reuse, R124 ;  /* 0x0000001e0c7c723c */ /* 0x080fe2000000187c */
[----:B------:R-:W1:Y:S05]  /*8ab0*/  LDSM.16.MT88.4 R12, [R3+0x800] ;  /* 0x00080000030c783b */ /* 0x000e6a0000004200 */
[----:B------:R-:W-:Y:S01]  /*8ac0*/  HMMA.16816.F32 R128, R4, R30, R128 ;  /* 0x0000001e0480723c */ /* 0x000fe20000001880 */
[----:B------:R-:W2:Y:S04]  /*8ad0*/  LDSM.16.MT88.4 R4, [R3+0x2800] ;  /* 0x002800000304783b */ /* 0x000ea80000004200 */
[----:B------:R-:W-:Y:S01]  /*8ae0*/  LDSM.16.MT88.4 R28, [R2+0x12800] ;  /* 0x01280000021c783b */ /* 0x000fe20000004200 */
[-C--:B------:R-:W-:Y:S06]  /*8af0*/  HMMA.16816.F32 R84, R32, R20.reuse, R84 ;  /* 0x000000142054723c */ /* 0x080fec0000001854 */
[C---:B------:R-:W-:Y:S06]  /*8b00*/  HMMA.16816.F32 R88, R132.reuse, R20, R88 ;  /* 0x000000148458723c */ /* 0x040fec0000001858 */
[-C--:B------:R-:W-:Y:S06]  /*8b10*/  HMMA.16816.F32 R92, R132, R22.reuse, R92 ;  /* 0x00000016845c723c */ /* 0x080fec000000185c */
[C---:B------:R-:W-:Y:S01]  /*8b20*/  HMMA.16816.F32 R96, R32.reuse, R22, R96 ;  /* 0x000000162060723c */ /* 0x040fe20000001860 */
[----:B------:R-:W-:Y:S05]  /*8b30*/  LDSM.16.MT88.4 R20, [R2+0x10800] ;  /* 0x010800000214783b */ /* 0x000fea0000004200 */
[-C--:B---3--:R-:W-:Y:S06]  /*8b40*/  HMMA.16816.F32 R100, R32, R24.reuse, R100 ;  /* 0x000000182064723c */ /* 0x088fec0000001864 */
        /* <DEDUP_REMOVED lines=208> */
.L_x_205:
        /* <DEDUP_REMOVED lines=20> */
.L_x_206:
        /* <DEDUP_REMOVED lines=53> */
.L_x_208:
[----:B------:R-:W-:Y:S05]  /*9ce0*/  BSYNC B0 ;  /* 0x0000000000007941 */ /* 0x000fea0003800000 */
.L_x_207:
        /* <DEDUP_REMOVED lines=19> */
.L_x_210:
[----:B------:R-:W-:Y:S05]  /*9e20*/  BSYNC B0 ;  /* 0x0000000000007941 */ /* 0x000fea0003800000 */
.L_x_209:
[----:B-12---:R-:W-:Y:S01]  /*9e30*/  IMAD.U32 R4, RZ, RZ, UR12 ;  /* 0x0000000cff047e24 */ /* 0x006fe2000f8e00ff */
[----:B------:R-:W-:Y:S01]  /*9e40*/  UIMAD UR11, UR11, UR12, URZ ;  /* 0x0000000c0b0b72a4 */ /* 0x000fe2000f8e023f */
[----:B------:R-:W1:Y:S01]  /*9e50*/  LDS.128 R20, [R0+0xf000] ;  /* 0x00f0000000147984 */ /* 0x000e620000000c00 */
[----:B------:R-:W-:Y:S01]  /*9e60*/  USHF.R.S32.HI UR10, URZ, 0x1f, UR58 ;  /* 0x0000001f3f0a7899 */ /* 0x000fe2000801143a */
[----:B------:R-:W-:Y:S01]  /*9e70*/  IMAD.WIDE.U32 R6, R4, UR5, R6 ;  /* 0x0000000504067c25 */ /* 0x000fe2000f8e0006 */
[----:B------:R-:W-:Y:S01]  /*9e80*/  UIMAD UR5, UR5, UR13, UR11 ;  /* 0x0000000d050572a4 */ /* 0x000fe2000f8e020b */
[----:B------:R-:W2:Y:S01]  /*9e90*/  LDS.128 R16, [R0+0x11000] ;  /* 0x0110000000107984 */ /* 0x000ea20000000c00 */
[----:B------:R-:W-:Y:S01]  /*9ea0*/  ULDC.64 UR8, c[0x0][0x470] ;  /* 0x00011c0000087ab9 */ /* 0x000fe20000000a00 */
[----:B------:R-:W-:Y:S01]  /*9eb0*/  BSSY B0, `(.L_x_211) ;  /* 0x000001b000007945 */ /* 0x000fe20003800000 */
        /* <DEDUP_REMOVED lines=26> */
.L_x_212:
[----:B------:R-:W-:Y:S05]  /*a060*/  BSYNC B0 ;  /* 0x0000000000007941 */ /* 0x000fea0003800000 */
.L_x_211:
        /* <DEDUP_REMOVED lines=18> */
.L_x_188:
[----:B------:R-:W-:Y:S05]  /*a190*/  BSYNC B1 ;  /* 0x0000000000017941 */ /* 0x000fea0003800000 */
.L_x_174:
        /* <DEDUP_REMOVED lines=8> */
.L_x_213:
[----:B------:R-:W-:Y:S05]  /*a220*/  EXIT ;  /* 0x000000000000794d */ /* 0x000fea0003800000 */
.L_x_215:
        /* <DEDUP_REMOVED lines=13> */
.L_x_674:


//--------------------- .text._ZN5flash44flash_bwd_dq_dk_dv_loop_seqk_parallel_kernelI23Flash_bwd_kernel_traitsILi96ELi64ELi128ELi8ELi2ELi4ELi4ELb1ELb0EN7cutlass6half_tE19Flash_kernel_traitsILi96ELi64ELi128ELi8ES3_EELb1ELb1ELb0ELb0ELb1ELb1ELb0EEEvNS_16Flash_bwd_paramsE --------------------------
	.section	.text._ZN5flash44flash_bwd_dq_dk_dv_loop_seqk_parallel_kernelI23Flash_bwd_kernel_traitsILi96ELi64ELi128ELi8ELi2ELi4ELi4ELb1ELb0EN7cutlass6half_tE19Flash_kernel_traitsILi96ELi64ELi128ELi8ES3_EELb1ELb1ELb0ELb0ELb1ELb1ELb0EEEvNS_16Flash_bwd_paramsE,"ax",@progbits
	.align	128
        .global         _ZN5flash44flash_bwd_dq_dk_dv_loop_seqk_parallel_kernelI23Flash_bwd_kernel_traitsILi96ELi64ELi128ELi8ELi2ELi4ELi4ELb1ELb0EN7cutlass6half_tE19Flash_kernel_traitsILi96ELi64ELi128ELi8ES3_EELb1ELb1ELb0ELb0ELb1ELb1ELb0EEEvNS_16Flash_bwd_paramsE
        .type           _ZN5flash44flash_bwd_dq_dk_dv_loop_seqk_parallel_kernelI23Flash_bwd_kernel_traitsILi96ELi64ELi128ELi8ELi2ELi4ELi4ELb1ELb0EN7cutlass6half_tE19Flash_kernel_traitsILi96ELi64ELi128ELi8ES3_EELb1ELb1ELb0ELb0ELb1ELb1ELb0EEEvNS_16Flash_bwd_paramsE,@function
        .size           _ZN5flash44flash_bwd_dq_dk_dv_loop_seqk_parallel_kernelI23Flash_bwd_kernel_traitsILi96ELi64ELi128ELi8ELi2ELi4ELi4ELb1ELb0EN7cutlass6half_tE19Flash_kernel_traitsILi96ELi64ELi128ELi8ES3_EELb1ELb1ELb0ELb0ELb1ELb1ELb0EEEvNS_16Flash_bwd_paramsE,(.L_x_675 - _ZN5flash44flash_bwd_dq_dk_dv_loop_seqk_parallel_kernelI23Flash_bwd_kernel_traitsILi96ELi64ELi128ELi8ELi2ELi4ELi4ELb1ELb0EN7cutlass6half_tE19Flash_kernel_traitsILi96ELi64ELi128ELi8ES3_EELb1ELb1ELb0ELb0ELb1ELb1ELb0EEEvNS_16Flash_bwd_paramsE)
        .other          _ZN5flash44flash_bwd_dq_dk_dv_loop_seqk_parallel_kernelI23Flash_bwd_kernel_traitsILi96ELi64ELi128ELi8ELi2ELi4ELi4ELb1ELb0EN7cutlass6half_tE19Flash_kernel_traitsILi96ELi64ELi128ELi8ES3_EELb1ELb1ELb0ELb0ELb1ELb1ELb0EEEvNS_16Flash_bwd_paramsE,@"STO_CUDA_ENTRY STV_DEFAULT"
_ZN5flash44flash_bwd_dq_dk_dv_loop_seqk_parallel_kernelI23Flash_bwd_kernel_traitsILi96ELi64ELi128ELi8ELi2ELi4ELi4ELb1ELb0EN7cutlass6half_tE19Flash_kernel_traitsILi96ELi64ELi128ELi8ES3_EELb1ELb1ELb0ELb0ELb1ELb1ELb0EEEvNS_16Flash_bwd_paramsE:
.text._ZN5flash44flash_bwd_dq_dk_dv_loop_seqk_parallel_kernelI23Flash_bwd_kernel_traitsILi96ELi64ELi128ELi8ELi2ELi4ELi4ELb1ELb0EN7cutlass6half_tE19Flash_kernel_traitsILi96ELi64ELi128ELi8ES3_EELb1ELb1ELb0ELb0ELb1ELb1ELb0EEEvNS_16Flash_bwd_paramsE:
        /* <DEDUP_REMOVED lines=12> */
[----:B------:R-:W2:Y:S01]  /*00c0*/  S2UR UR55, SR_CTAID.Y ;  /* 0x00000000003779c3 */ /* 0x000ea20000002600 */
[----:B------:R-:W-:Y:S01]  /*00d0*/  UMOV UR5, 0x400 ;  /* 0x0000040000057882 */ /* 0x000fe20000000000 */
[----:B------:R-:W-:Y:S01]  /*00e0*/  IMAD.MOV.U32 R228, RZ, RZ, 0x20 ;  /* 0x00000020ffe47424 */ /* 0x000fe200078e00ff */
[----:B------:R-:W-:Y:S01]  /*00f0*/  UMOV UR56, 0xffffd000 ;  /* 0xffffd00000387882 */ /* 0x000fe20000000000 */
[----:B------:R-:W-:Y:S02]  /*0100*/  IMAD.MOV.U32 R237, RZ, RZ, -0x10 ;  /* 0xfffffff0ffed7424 */ /* 0x000fe400078e00ff */
[----:B------:R-:W-:Y:S02]  /*0110*/  IMAD.MOV.U32 R226, RZ, RZ, 0x40 ;  /* 0x00000040ffe27424 */ /* 0x000fe400078e00ff */
[----:B------:R-:W3:Y:S08]  /*0120*/  S2UR UR4, SR_CgaCtaId ;  /* 0x00000000000479c3 */ /* 0x000ef00000008800 */
[----:B------:R-:W4:Y:S08]  /*0130*/  S2UR UR57, SR_CTAID.Z ;  /* 0x00000000003979c3 */ /* 0x000f300000002700 */
[----:B------:R-:W-:Y:S01]  /*0140*/  S2UR UR59, SR_CTAID.Z ;  /* 0x00000000003b79c3 */ /* 0x000fe20000002700 */
[----:B--2---:R-:W-:-:S02]  /*0150*/  UIMAD.WIDE UR6, UR55, 0x80, URZ ;  /* 0x00000080370678a5 */ /* 0x004fc4000f8e023f */
[----:B------:R-:W-:Y:S01]  /*0160*/  USHF.R.S32.HI UR60, URZ, 0x1f, UR55 ;  /* 0x0000001f3f3c7899 */ /* 0x000fe20008011437 */
[----:B-1----:R-:W-:Y:S01]  /*0170*/  SHF.R.S32.HI R2, RZ, 0x1f, R11 ;  /* 0x0000001fff027819 */ /* 0x002fe2000001140b */
[----:B---3--:R-:W-:-:S03]  /*0180*/  ULEA UR4, UR4, UR5, 0x18 ;  /* 0x0000000504047291 */ /* 0x008fc6000f8ec03f */
[----:B------:R-:W1:Y:S01]  /*0190*/  S2UR UR58, SR_CTAID.Y ;  /* 0x00000000003a79c3 */ /* 0x000e620000002600 */
[CC--:B------:R-:W-:Y:S02]  /*01a0*/  LEA.HI R9, R2.reuse, R11.reuse, RZ, 0x5 ;  /* 0x0000000b02097211 */ /* 0x0c0fe400078f28ff */
[CC--:B------:R-:W-:Y:S02]  /*01b0*/  LEA.HI R0, R2.reuse, R11.reuse, RZ, 0x4 ;  /* 0x0000000b02007211 */ /* 0x0c0fe400078f20ff */
[CC--:B------:R-:W-:Y:S01]  /*01c0*/  LEA.HI R20, R2.reuse, R11.reuse, RZ, 0x3 ;  /* 0x0000000b02147211 */ /* 0x0c0fe200078f18ff */
[----:B----4-:R-:W-:Y:S01]  /*01d0*/  USHF.R.S32.HI UR5, URZ, 0x1f, UR57 ;  /* 0x0000001f3f057899 */ /* 0x010fe20008011439 */
[----:B------:R-:W-:Y:S02]  /*01e0*/  SHF.R.S32.HI R3, RZ, 0x4, R0 ;  /* 0x00000004ff037819 */ /* 0x000fe40000011400 */
[----:B------:R-:W-:Y:S02]  /*01f0*/  LOP3.LUT R8, R9, 0xffffffe0, RZ, 0xc0, !PT ;  /* 0xffffffe009087812 */ /* 0x000fe400078ec0ff */
[----:B------:R-:W-:-:S02]  /*0200*/  LEA.HI R5, R2, R11, RZ, 0x2 ;  /* 0x0000000b02057211 */ /* 0x000fc400078f10ff */
[----:B------:R-:W-:Y:S02]  /*0210*/  LOP3.LUT R6, R20, 0xfffffff8, RZ, 0xc0, !PT ;  /* 0xfffffff814067812 */ /* 0x000fe400078ec0ff */
[CC--:B------:R-:W-:Y:S02]  /*0220*/  LEA.HI R7, R2.reuse, R11.reuse, RZ, 0x6 ;  /* 0x0000000b02077211 */ /* 0x0c0fe400078f30ff */
[----:B------:R-:W-:Y:S01]  /*0230*/  LEA.HI R18, R2, R11, RZ, 0x7 ;  /* 0x0000000b02127211 */ /* 0x000fe200078f38ff */
[C---:B------:R-:W-:Y:S01]  /*0240*/  IMAD.IADD R10, R11.reuse, 0x1, -R6 ;  /* 0x000000010b0a7824 */ /* 0x040fe200078e0a06 */
[C---:B------:R-:W-:Y:S02]  /*0250*/  LOP3.LUT R4, R0.reuse, 0xfffffff0, RZ, 0xc0, !PT ;  /* 0xfffffff000047812 */ /* 0x040fe400078ec0ff */
[----:B------:R-:W-:Y:S01]  /*0260*/  LEA.HI R2, R0, R3, RZ, 0x1 ;  /* 0x0000000300027211 */ /* 0x000fe200078f08ff */
[C---:B------:R-:W-:Y:S01]  /*0270*/  IMAD.IADD R0, R11.reuse, 0x1, -R8 ;  /* 0x000000010b007824 */ /* 0x040fe200078e0a08 */
[----:B------:R-:W-:Y:S01]  /*0280*/  SHF.R.S32.HI R13, RZ, 0x3, R20 ;  /* 0x00000003ff0d7819 */ /* 0x000fe20000011414 */
[----:B------:R-:W-:Y:S01]  /*0290*/  IMAD.IADD R6, R11, 0x1, -R4 ;  /* 0x000000010b067824 */ /* 0x000fe200078e0a04 */
[----:B------:R-:W-:Y:S01]  /*02a0*/  LOP3.LUT R12, R5, 0xfffffffc, RZ, 0xc0, !PT ;  /* 0xfffffffc050c7812 */ /* 0x000fe200078ec0ff */
[----:B-1----:R-:W-:Y:S01]  /*02b0*/  USHF.R.S32.HI UR61, URZ, 0x1f, UR58 ;  /* 0x0000001f3f3d7899 */ /* 0x002fe2000801143a */
[----:B------:R-:W-:Y:S01]  /*02c0*/  LOP3.LUT R2, R2, 0xfffffffe, RZ, 0xc0, !PT ;  /* 0xfffffffe02027812 */ /* 0x000fe200078ec0ff */
[----:B------:R-:W-:Y:S01]  /*02d0*/  IMAD.SHL.U32 R4, R13, 0x40, RZ ;  /* 0x000000400d047824 */ /* 0x000fe200078e00ff */
[----:B------:R-:W-:Y:S01]  /*02e0*/  SHF.R.S32.HI R8, RZ, 0x1f, R0 ;  /* 0x0000001fff087819 */ /* 0x000fe20000011400 */
[----:B------:R-:W-:Y:S01]  /*02f0*/  IMAD.IADD R15, R11, 0x1, -R12 ;  /* 0x000000010b0f7824 */ /* 0x000fe200078e0a0c */
[----:B------:R-:W-:Y:S01]  /*0300*/  LEA.HI R14, R10, R10, RZ, 0x1 ;  /* 0x0000000a0a0e7211 */ /* 0x000fe200078f08ff */
[----:B------:R-:W-:Y:S01]  /*0310*/  IMAD.IADD R16, R3, 0x1, -R2 ;  /* 0x0000000103107824 */ /* 0x000fe200078e0a02 */
[----:B------:R-:W-:Y:S01]  /*0320*/  LEA.HI R246, R8, R0, RZ, 0x2 ;  /* 0x0000000008f67211 */ /* 0x000fe200078f10ff */
[----:B------:R-:W-:Y:S01]  /*0330*/  IMAD.SHL.U32 R24, R15, 0x8, RZ ;  /* 0x000000080f187824 */ /* 0x000fe200078e00ff */
[----:B------:R-:W-:-:S02]  /*0340*/  LOP3.LUT R0, R4, 0xc0, RZ, 0xc0, !PT ;  /* 0x000000c004007812 */ /* 0x000fc400078ec0ff */
[----:B------:R-:W-:Y:S02]  /*0350*/  LOP3.LUT R2, R14, 0x7fffffe, RZ, 0xc0, !PT ;  /* 0x07fffffe0e027812 */ /* 0x000fe400078ec0ff */
[----:B------:R-:W-:Y:S01]  /*0360*/  SHF.R.S32.HI R22, RZ, 0x6, R7 ;  /* 0x00000006ff167819 */ /* 0x000fe20000011407 */
[----:B------:R-:W-:Y:S01]  /*0370*/  STL [R1+0x18], R24 ;  /* 0x0000181801007387 */ /* 0x000fe20000100800 */
[----:B------:R-:W-:Y:S01]  /*0380*/  SHF.R.U32.HI R7, RZ, 0x3, R0 ;  /* 0x00000003ff077819 */ /* 0x000fe20000011600 */
[----:B------:R-:W-:Y:S01]  /*0390*/  IMAD.IADD R3, R10, 0x1, -R2 ;  /* 0x000000010a037824 */ /* 0x000fe200078e0a02 */
[----:B------:R-:W-:Y:S01]  /*03a0*/  LOP3.LUT R4, R0, 0x18, R24, 0xf8, !PT ;  /* 0x0000001800047812 */ /* 0x000fe200078ef818 */
[----:B------:R-:W-:Y:S01]  /*03b0*/  IMAD R0, R22, 0x4, R16 ;  /* 0x0000000416007824 */ /* 0x000fe200078e0210 */
[--C-:B------:R-:W-:Y:S01]  /*03c0*/  SHF.R.S32.HI R13, RZ, 0x2, R5.reuse ;  /* 0x00000002ff0d7819 */ /* 0x100fe20000011405 */
[----:B------:R-:W-:Y:S01]  /*03d0*/  STL [R1+0x10], R22 ;  /* 0x0000101601007387 */ /* 0x000fe20000100800 */
[----:B------:R-:W-:Y:S01]  /*03e0*/  SHF.R.S32.HI R2, RZ, 0x1f, R5 ;  /* 0x0000001fff027819 */ /* 0x000fe20000011405 */
[----:B------:R-:W-:Y:S01]  /*03f0*/  IMAD R222, R0, 0x8, R3 ;  /* 0x0000000800de7824 */ /* 0x000fe200078e0203 */
[----:B------:R-:W-:-:S02]  /*0400*/  LEA.HI R3, R5, R13, RZ, 0x1 ;  /* 0x0000000d05037211 */ /* 0x000fc400078f08ff */
[----:B------:R-:W-:Y:S02]  /*0410*/  LEA.HI R2, R2, R13, RZ, 0x3 ;  /* 0x0000000d02027211 */ /* 0x000fe400078f18ff */
[----:B------:R-:W-:Y:S02]  /*0420*/  LOP3.LUT R12, R4, R7, RZ, 0x3c, !PT ;  /* 0x00000007040c7212 */ /* 0x000fe400078e3cff */
[----:B------:R-:W-:Y:S02]  /*0430*/  LEA.HI R0, R6, R6, RZ, 0x1 ;  /* 0x0000000606007211 */ /* 0x000fe400078f08ff */
[----:B------:R-:W-:Y:S02]  /*0440*/  LOP3.LUT R4, R3, 0x7fffffe, RZ, 0xc0, !PT ;  /* 0x07fffffe03047812 */ /* 0x000fe400078ec0ff */
[----:B------:R-:W-:Y:S02]  /*0450*/  SHF.R.S32.HI R11, RZ, 0x1f, R6 ;  /* 0x0000001fff0b7819 */ /* 0x000fe40000011406 */
[----:B------:R-:W-:Y:S01]  /*0460*/  LOP3.LUT R2, R2, 0xfffffff8, RZ, 0xc0, !PT ;  /* 0xfffffff802027812 */ /* 0x000fe200078ec0ff */
[----:B------:R-:W-:Y:S01]  /*0470*/  IMAD.IADD R5, R13, 0x1, -R4 ;  /* 0x000000010d057824 */ /* 0x000fe200078e0a04 */
[----:B------:R-:W-:-:S02]  /*0480*/  SHF.R.S32.HI R8, RZ, 0x1, R0 ;  /* 0x00000001ff087819 */ /* 0x000fc40000011400 */
[----:B------:R-:W-:Y:S01]  /*0490*/  SHF.R.S32.HI R3, RZ, 0x1f, R0 ;  /* 0x0000001fff037819 */ /* 0x000fe20000011400 */
[----:B------:R-:W-:Y:S01]  /*04a0*/  IMAD.IADD R4, R13, 0x1, -R2 ;  /* 0x000000010d047824 */ /* 0x000fe200078e0a02 */
[----:B------:R-:W-:Y:S02]  /*04b0*/  LEA.HI R11, R11, R6, RZ, 0x3 ;  /* 0x000000060b0b7211 */ /* 0x000fe400078f18ff */
[----:B------:R-:W-:Y:S02]  /*04c0*/  SHF.R.S32.HI R23, RZ, 0x5, R9 ;  /* 0x00000005ff177819 */ /* 0x000fe40000011409 */
[----:B------:R-:W-:Y:S02]  /*04d0*/  LOP3.LUT R7, R0, 0x7fffffe, RZ, 0xc0, !PT ;  /* 0x07fffffe00077812 */ /* 0x000fe400078ec0ff */
[----:B------:R-:W-:Y:S01]  /*04e0*/  LEA.HI R2, R3, R8, RZ, 0x2 ;  /* 0x0000000803027211 */ /* 0x000fe200078f10ff */
[----:B------:R-:W-:Y:S01]  /*04f0*/  IMAD R3, R23, 0x8, R5 ;  /* 0x0000000817037824 */ /* 0x000fe200078e0205 */
[----:B------:R-:W-:Y:S01]  /*0500*/  LOP3.LUT R0, R11, 0xfffffff8, RZ, 0xc0, !PT ;  /* 0xfffffff80b007812 */ /* 0x000fe200078ec0ff */
[----:B------:R-:W-:Y:S01]  /*0510*/  IMAD.IADD R21, R6, 0x1, -R7 ;  /* 0x0000000106157824 */ /* 0x000fe200078e0a07 */
[----:B------:R-:W-:Y:S01]  /*0520*/  LOP3.LUT R2, R2, 0xfffffffc, RZ, 0xc0, !PT ;  /* 0xfffffffc02027812 */ /* 0x000fe200078ec0ff */
[----:B------:R-:W-:Y:S01]  /*0530*/  IMAD.U32 R3, R3, 0x20, R12 ;  /* 0x0000002003037824 */ /* 0x000fe200078e000c */
[----:B------:R-:W-:Y:S01]  /*0540*/  LOP3.LUT R5, R4, 0x1, RZ, 0xc0, !PT ;  /* 0x0000000104057812 */ /* 0x000fe200078ec0ff */
[----:B------:R-:W-:Y:S01]  /*0550*/  IMAD.IADD R19, R6, 0x1, -R0 ;  /* 0x0000000106137824 */ /* 0x000fe200078e0a00 */
[----:B------:R-:W-:Y:S01]  /*0560*/  SHF.R.S32.HI R0, RZ, 0x1f, R9 ;  /* 0x0000001fff007819 */ /* 0x000fe20000011409 */
[----:B------:R-:W-:Y:S01]  /*0570*/  IMAD.IADD R17, R8, 0x1, -R2 ;  /* 0x0000000108117824 */ /* 0x000fe200078e0a02 */
[-C--:B------:R-:W-:Y:S01]  /*0580*/  LEA.HI R2, R9, R23.reuse, RZ, 0x1 ;  /* 0x0000001709027211 */ /* 0x080fe200078f08ff */
[----:B------:R1:W-:Y:S01]  /*0590*/  STL [R1+0xc], R3 ;  /* 0x00000c0301007387 */ /* 0x0003e20000100800 */
[----:B------:R-:W-:Y:S01]  /*05a0*/  LEA.HI R0, R0, R23, RZ, 0x2 ;  /* 0x0000001700007211 */ /* 0x000fe200078f10ff */
[----:B------:R-:W-:Y:S01]  /*05b0*/  IMAD.SHL.U32 R8, R15, 0x2, RZ ;  /* 0x000000020f087824 */ /* 0x000fe200078e00ff */
[----:B------:R-:W-:Y:S01]  /*05c0*/  ISETP.NE.U32.AND P5, PT, R5, 0x1, PT ;  /* 0x000000010500780c */ /* 0x000fe20003fa5070 */
[----:B------:R-:W-:Y:S01]  /*05d0*/  IMAD.SHL.U32 R5, R10, 0x40, RZ ;  /* 0x000000400a057824 */ /* 0x000fe200078e00ff */
[----:B------:R-:W-:-:S02]  /*05e0*/  LOP3.LUT R0, R0, 0xfffffffc, RZ, 0xc0, !PT ;  /* 0xfffffffc00007812 */ /* 0x000fc400078ec0ff */
[----:B------:R-:W-:Y:S02]  /*05f0*/  LEA.HI R12, R4, R4, RZ, 0x1 ;  /* 0x00000004040c7211 */ /* 0x000fe400078f08ff */
[----:B------:R-:W-:Y:S01]  /*0600*/  SHF.R.S32.HI R13, RZ, 0x7, R18 ;  /* 0x00000007ff0d7819 */ /* 0x000fe20000011412 */
[----:B------:R-:W-:Y:S01]  /*0610*/  IMAD.SHL.U32 R18, R22, 0x20, RZ ;  /* 0x0000002016127824 */ /* 0x000fe200078e00ff */
[----:B------:R-:W-:Y:S01]  /*0620*/  LOP3.LUT R7, R5, 0x1c0, RZ, 0xc0, !PT ;  /* 0x000001c005077812 */ /* 0x000fe200078ec0ff */
[----:B------:R-:W-:Y:S01]  /*0630*/  IMAD.IADD R0, R23, 0x1, -R0 ;  /* 0x0000000117007824 */ /* 0x000fe200078e0a00 */
[----:B------:R-:W-:Y:S02]  /*0640*/  LOP3.LUT P4, RZ, R4, 0x2, RZ, 0xc0, !PT ;  /* 0x0000000204ff7812 */ /* 0x000fe4000788c0ff */
[----:B------:R-:W-:Y:S01]  /*0650*/  SEL R237, R237, 0x10, !P5 ;  /* 0x00000010eded7807 */ /* 0x000fe20006800000 */
[C---:B------:R-:W-:Y:S01]  /*0660*/  IMAD.SHL.U32 R6, R0.reuse, 0x10, RZ ;  /* 0x0000001000067824 */ /* 0x040fe200078e00ff */
[----:B------:R-:W-:Y:S01]  /*0670*/  SHF.R.S32.HI R246, RZ, 0x2, R246 ;  /* 0x00000002fff67819 */ /* 0x000fe200000114f6 */
[----:B------:R-:W-:Y:S01]  /*0680*/  IMAD R10, R0, 0x200, R8 ;  /* 0x00000200000a7824 */ /* 0x000fe200078e0208 */
[----:B-1----:R-:W-:-:S02]  /*0690*/  LOP3.LUT R3, R2, 0xfffffffe, RZ, 0xc0, !PT ;  /* 0xfffffffe02037812 */ /* 0x002fc400078ec0ff */
[----:B------:R-:W-:-:S03]  /*06a0*/  SHF.R.S32.HI R2, RZ, 0x1, R14 ;  /* 0x00000001ff027819 */ /* 0x000fc6000001140e */
[----:B------:R-:W-:Y:S01]  /*06b0*/  IMAD.IADD R22, R23, 0x1, -R3 ;  /* 0x0000000117167824 */ /* 0x000fe200078e0a03 */
[----:B------:R-:W-:Y:S01]  /*06c0*/  LOP3.LUT R3, R12, 0x3fffffe, RZ, 0xc0, !PT ;  /* 0x03fffffe0c037812 */ /* 0x000fe200078ec0ff */
[C---:B------:R-:W-:Y:S01]  /*06d0*/  IMAD.SHL.U32 R5, R2.reuse, 0x40, RZ ;  /* 0x0000004002057824 */ /* 0x040fe200078e00ff */
[----:B------:R-:W-:Y:S01]  /*06e0*/  LOP3.LUT P6, RZ, R2, 0x2, RZ, 0xc0, !PT ;  /* 0x0000000202ff7812 */ /* 0x000fe200078cc0ff */
[----:B------:R-:W-:Y:S01]  /*06f0*/  IMAD R246, R22, 0x10, R246 ;  /* 0x0000001016f67824 */ /* 0x000fe200078e02f6 */
[----:B------:R-:W-:Y:S01]  /*0700*/  SHF.R.S32.HI R2, RZ, 0x3, R11 ;  /* 0x00000003ff027819 */ /* 0x000fe2000001140b */
[C---:B------:R-:W-:Y:S01]  /*0710*/  IMAD.IADD R11, R4.reuse, 0x1, -R3 ;  /* 0x00000001040b7824 */ /* 0x040fe200078e0a03 */
[----:B------:R-:W-:Y:S01]  /*0720*/  LOP3.LUT R3, R5, 0xc0, RZ, 0xc0, !PT ;  /* 0x000000c005037812 */ /* 0x000fe200078ec0ff */
[----:B------:R-:W-:Y:S01]  /*0730*/  IMAD.SHL.U32 R4, R4, 0x40, RZ ;  /* 0x0000004004047824 */ /* 0x000fe200078e00ff */
[----:B------:R-:W-:Y:S01]  /*0740*/  LOP3.LUT R5, R7, 0x30, R6, 0xf8, !PT ;  /* 0x0000003007057812 */ /* 0x000fe200078ef806 */
[----:B------:R-:W-:Y:S01]  /*0750*/  IMAD R14, R0, 0x2, R2 ;  /* 0x00000002000e7824 */ /* 0x000fe200078e0202 */
[----:B------:R-:W-:Y:S01]  /*0760*/  SHF.R.U32.HI R6, RZ, 0x3, R7 ;  /* 0x00000003ff067819 */ /* 0x000fe20000011607 */
[----:B------:R-:W-:Y:S01]  /*0770*/  IMAD R21, R2, 0x8, R21 ;  /* 0x0000000802157824 */ /* 0x000fe200078e0215 */
[----:B------:R-:W-:Y:S01]  /*0780*/  LOP3.LUT R0, R4, 0x1c0, RZ, 0xc0, !PT ;  /* 0x000001c004007812 */ /* 0x000fe200078ec0ff */
[----:B------:R-:W-:Y:S01]  /*0790*/  IMAD R10, R11, 0x20, R10 ;  /* 0x000000200b0a7824 */ /* 0x000fe200078e020a */
[--C-:B------:R-:W-:Y:S01]  /*07a0*/  LOP3.LUT R9, R5, 0x8, R20.reuse, 0xf8, !PT ;  /* 0x0000000805097812 */ /* 0x100fe200078ef814 */
[----:B------:R1:W-:Y:S01]  /*07b0*/  STL [R1+0x14], R22 ;  /* 0x0000141601007387 */ /* 0x0003e20000100800 */
[----:B------:R-:W-:-:S02]  /*07c0*/  LOP3.LUT R5, R3, 0x8, R20, 0xf8, !PT ;  /* 0x0000000803057812 */ /* 0x000fc400078ef814 */
[----:B------:R-:W-:Y:S02]  /*07d0*/  SHF.R.U32.HI R4, RZ, 0x3, R3 ;  /* 0x00000003ff047819 */ /* 0x000fe40000011603 */
[----:B------:R-:W-:Y:S02]  /*07e0*/  LOP3.LUT R3, R0, 0x20, R18, 0xf8, !PT ;  /* 0x0000002000037812 */ /* 0x000fe400078ef812 */
[----:B------:R-:W-:Y:S01]  /*07f0*/  SHF.R.U32.HI R2, RZ, 0x3, R0 ;  /* 0x00000003ff027819 */ /* 0x000fe20000011600 */
[----:B------:R-:W-:Y:S01]  /*0800*/  IMAD R0, R13, 0x1000, R8 ;  /* 0x000010000d007824 */ /* 0x000fe200078e0208 */
[----:B------:R-:W-:Y:S02]  /*0810*/  LOP3.LUT R4, R5, R4, RZ, 0x3c, !PT ;  /* 0x0000000405047212 */ /* 0x000fe400078e3cff */
[----:B------:R-:W-:Y:S01]  /*0820*/  LOP3.LUT R2, R3, R2, RZ, 0x3c, !PT ;  /* 0x0000000203027212 */ /* 0x000fe200078e3cff */
[----:B------:R-:W-:Y:S01]  /*0830*/  IMAD R0, R22, 0x400, R0 ;  /* 0x0000040016007824 */ /* 0x000fe200078e0200 */
[C---:B------:R-:W-:Y:S01]  /*0840*/  R2P PR, R19.reuse, 0x6 ;  /* 0x0000000613007804 */ /* 0x040fe20000000000 */
[----:B------:R-:W-:Y:S01]  /*0850*/  IMAD.SHL.U32 R3, R19, 0x40, RZ ;  /* 0x0000004013037824 */ /* 0x000fe200078e00ff */
[----:B------:R-:W-:Y:S01]  /*0860*/  LOP3.LUT R5, R9, R6, RZ, 0x3c, !PT ;  /* 0x0000000609057212 */ /* 0x000fe200078e3cff */
[----:B------:R-:W-:Y:S01]  /*0870*/  IMAD.IADD R240, R2, 0x1, R0 ;  /* 0x0000000102f07824 */ /* 0x000fe200078e0200 */
[----:B------:R-:W-:Y:S01]  /*0880*/  SEL R223, R228, 0xffffffe0, !P6 ;  /* 0xffffffe0e4df7807 */ /* 0x000fe20007000000 */
        /* <DEDUP_REMOVED lines=23> */
[--C-:B------:R-:W-:Y:S02]  /*0a00*/  LOP3.LUT R224, R224, R3, R4.reuse, 0x1e, !PT ;  /* 0x00000003e0e07212 */ /* 0x100fe400078e1e04 */
[----:B------:R-:W-:Y:S02]  /*0a10*/  LOP3.LUT R3, R6, R2, R4, 0x1e, !PT ;  /* 0x0000000206037212 */ /* 0x000fe400078e1e04 */
[----:B------:R-:W-:Y:S01]  /*0a20*/  LOP3.LUT R8, R8, R0, R7, 0x1e, !PT ;  /* 0x0000000008087212 */ /* 0x000fe200078e1e07 */
[----:B------:R-:W-:Y:S01]  /*0a30*/  IMAD.SHL.U32 R0, R21, 0x20, RZ ;  /* 0x0000002015007824 */ /* 0x000fe200078e00ff */
[----:B------:R-:W-:Y:S01]  /*0a40*/  LOP3.LUT R2, R6, R9, R2, 0x1e, !PT ;  /* 0x0000000906027212 */ /* 0x000fe200078e1e02 */
[----:B------:R-:W-:Y:S01]  /*0a50*/  IMAD.U32 R224, R14, 0x200, R224 ;  /* 0x000002000ee07824 */ /* 0x000fe200078e00e0 */
[----:B------:R-:W-:Y:S01]  /*0a60*/  SEL R225, R228, 0xffffffe0, !P1 ;  /* 0xffffffe0e4e17807 */ /* 0x000fe20004800000 */
[----:B------:R-:W-:Y:S01]  /*0a70*/  IMAD.IADD R8, R8, 0x1, R10 ;  /* 0x0000000108087824 */ /* 0x000fe200078e020a */
[----:B------:R-:W-:Y:S01]  /*0a80*/  SEL R226, R226, 0xffffffc0, !P2 ;  /* 0xffffffc0e2e27807 */ /* 0x000fe20005000000 */
[----:B------:R-:W-:Y:S01]  /*0a90*/  IMAD.IADD R229, R0, 0x1, R2 ;  /* 0x0000000100e57824 */ /* 0x000fe200078e0202 */
[----:B------:R-:W-:Y:S01]  /*0aa0*/  LEA R222, R222, UR4, 0x1 ;  /* 0x00000004dede7c11 */ /* 0x000fe2000f8e08ff */
[----:B------:R-:W-:Y:S01]  /*0ab0*/  IMAD.U32 R2, RZ, RZ, UR6 ;  /* 0x00000006ff027e24 */ /* 0x000fe2000f8e00ff */
[----:B------:R-:W-:Y:S01]  /*0ac0*/  UIADD3 UR6, UR4, 0x9000, URZ ;  /* 0x0000900004067890 */ /* 0x000fe2000fffe03f */
[----:B------:R-:W-:Y:S01]  /*0ad0*/  IMAD R4, R22, 0x200, R0 ;  /* 0x0000020016047824 */ /* 0x000fe200078e0200 */
[----:B------:R-:W-:Y:S01]  /*0ae0*/  LOP3.LUT P0, RZ, R17, 0x2, RZ, 0xc0, !PT ;  /* 0x0000000211ff7812 */ /* 0x000fe2000780c0ff */
[----:B------:R-:W-:Y:S01]  /*0af0*/  IMAD.U32 R0, RZ, RZ, UR5 ;  /* 0x00000005ff007e24 */ /* 0x000fe2000f8e00ff */
[----:B------:R-:W-:Y:S01]  /*0b00*/  USHF.R.S32.HI UR5, URZ, 0x1f, UR59 ;  /* 0x0000001f3f057899 */ /* 0x000fe2000801143b */
[----:B------:R-:W-:Y:S01]  /*0b10*/  IMAD.IADD R230, R4, 0x1, R3 ;  /* 0x0000000104e67824 */ /* 0x000fe200078e0203 */
[----:B------:R-:W-:Y:S01]  /*0b20*/  LEA R252, R8, UR6, 0x1 ;  /* 0x0000000608fc7c11 */ /* 0x000fe2000f8e08ff */
[----:B------:R-:W-:Y:S01]  /*0b30*/  IMAD.U32 R3, RZ, RZ, UR7 ;  /* 0x00000007ff037e24 */ /* 0x000fe2000f8e00ff */
[----:B------:R-:W-:Y:S01]  /*0b40*/  SEL R228, R228, 0xffffffe0, !P0 ;  /* 0xffffffe0e4e47807 */ /* 0x000fe20004000000 */
[----:B------:R-:W-:Y:S01]  /*0b50*/  IMAD.IADD R223, R223, 0x1, R222 ;  /* 0x00000001dfdf7824 */ /* 0x000fe200078e02de */
[----:B------:R-:W-:Y:S01]  /*0b60*/  LEA R3, R5, UR4, 0x1 ;  /* 0x0000000405037c11 */ /* 0x000fe2000f8e08ff */
[----:B------:R-:W-:Y:S01]  /*0b70*/  IMAD.U32 R0, RZ, RZ, UR5 ;  /* 0x00000005ff007e24 */ /* 0x000fe2000f8e00ff */
[----:B------:R-:W-:Y:S01]  /*0b80*/  UIADD3 UR5, UR4, 0xf000, URZ ;  /* 0x0000f00004057890 */ /* 0x000fe2000fffe03f */
[C---:B------:R-:W-:Y:S01]  /*0b90*/  VIADD R0, R252.reuse, 0x20 ;  /* 0x00000020fc007836 */ /* 0x040fe20000000000 */
[----:B------:R-:W-:Y:S01]  /*0ba0*/  ULDC.64 UR6, c[0x0][0x208] ;  /* 0x0000820000067ab9 */ /* 0x000fe20000000a00 */
[----:B------:R-:W-:-:S03]  /*0bb0*/  @P3 VIADD R0, R252, 0xffffffe0 ;  /* 0xffffffe0fc003836 */ /* 0x000fc60000000000 */
[----:B------:R-:W-:Y:S02]  /*0bc0*/  LEA R224, R224, UR5, 0x1 ;  /* 0x00000005e0e07c11 */ /* 0x000fe4000f8e08ff */
[----:B------:R1:W-:Y:S03]  /*0bd0*/  STL [R1+0x8], R0 ;  /* 0x0000080001007387 */ /* 0x0003e60000100800 */
[C---:B------:R-:W-:Y:S02]  /*0be0*/  IMAD.IADD R225, R224.reuse, 0x1, R225 ;  /* 0x00000001e0e17824 */ /* 0x040fe400078e02e1 */
[--C-:B------:R-:W-:Y:S02]  /*0bf0*/  IMAD.IADD R227, R224, 0x1, R226.reuse ;  /* 0x00000001e0e37824 */ /* 0x100fe400078e02e2 */
[----:B------:R-:W-:-:S07]  /*0c00*/  IMAD.IADD R226, R225, 0x1, R226 ;  /* 0x00000001e1e27824 */ /* 0x000fce00078e02e2 */
.L_x_224:
        /* <DEDUP_REMOVED lines=8> */
[----:B-1----:R-:W1:Y:S02]  /*0c90*/  @P0 S2R R0, SR_CTAID.Y ;  /* 0x0000000000000919 */ /* 0x002e640000002600 */
[----:B--2---:R-:W2:Y:S01]  /*0ca0*/  @P1 LDC.64 R6, c[0x0][0x300] ;  /* 0x0000c000ff061b82 */ /* 0x004ea20000000a00 */
        /* <DEDUP_REMOVED lines=21> */
[----:B------:R-:W-:Y:S05]  /*0e00*/  @P0 BRA `(.L_x_216) ;  /* 0x0000006c00880947 */ /* 0x000fea0003800000 */
        /* <DEDUP_REMOVED lines=9> */
[----:B------:R-:W-:-:S02]  /*0ea0*/  UISETP.NE.AND.EX UP1, UPT, UR9, URZ, UPT, UP1 ;  /* 0x0000003f0900728c */ /* 0x000fc4000bf25310 */
[----:B------:R-:W-:Y:S02]  /*0eb0*/  UISETP.NE.AND UP0, UPT, UR8, URZ, UPT ;  /* 0x0000003f0800728c */ /* 0x000fe4000bf05270 */
[----:B------:R-:W-:Y:S01]  /*0ec0*/  USHF.R.S32.HI UR8, URZ, 0x1f, UR12 ;  /* 0x0000001f3f087899 */ /* 0x000fe2000801140c */
[----:B------:R-:W-:Y:S01]  /*0ed0*/  ULDC UR28, c[0x0][0x270] ;  /* 0x00009c00001c7ab9 */ /* 0x000fe20000000800 */
[----:B------:R-:W-:Y:S02]  /*0ee0*/  UIMAD.WIDE UR20, UR55, 0x80, URZ ;  /* 0x00000080371478a5 */ /* 0x000fe4000f8e023f */
[----:B------:R-:W-:Y:S01]  /*0ef0*/  ULEA.HI UR8, UR8, UR12, URZ, 0x6 ;  /* 0x0000000c08087291 */ /* 0x000fe2000f8f303f */
[----:B------:R-:W-:Y:S01]  /*0f00*/  ULDC UR30, c[0x0][0x2dc] ;  /* 0x0000b700001e7ab9 */ /* 0x000fe20000000800 */
[----:B------:R-:W-:Y:S02]  /*0f10*/  ULDC.U8 UR16, c[0x0][0x480] ;  /* 0x0001200000107ab9 */ /* 0x000fe40000000000 */
[----:B------:R-:W-:Y:S01]  /*0f20*/  ULOP3.LUT UR12, UR8, 0xffffffc0, URZ, 0xc0, !UPT ;  /* 0xffffffc0080c7892 */ /* 0x000fe2000f8ec03f */
[----:B-1----:R-:W-:Y:S01]  /*0f30*/  IABS R8, R9 ;  /* 0x0000000900087213 */ /* 0x002fe20000000000 */
[----:B------:R-:W-:Y:S01]  /*0f40*/  @UP0 UIMAD UR11, UR55, UR29, URZ ;  /* 0x0000001d370b02a4 */ /* 0x000fe2000f8e023f */
[----:B------:R-:W-:Y:S01]  /*0f50*/  ISETP.NE.AND P2, PT, R9, RZ, PT ;  /* 0x000000ff0900720c */ /* 0x000fe20003f45270 */
[----:B------:R-:W-:Y:S01]  /*0f60*/  @!UP0 UIMAD UR13, UR55, UR28, UR57 ;  /* 0x0000001c370d82a4 */ /* 0x000fe2000f8e0239 */
[----:B------:R-:W1:Y:S01]  /*0f70*/  I2F.RP R4, R8 ;  /* 0x0000000800047306 */ /* 0x000e620000209400 */
[----:B------:R-:W-:Y:S01]  /*0f80*/  UIMAD UR22, UR57, UR30, URZ ;  /* 0x0000001e391672a4 */ /* 0x000fe2000f8e023f */
[----:B------:R-:W-:Y:S01]  /*0f90*/  @UP0 ULDC UR9, c[0x0][0x2e4] ;  /* 0x0000b90000090ab9 */ /* 0x000fe20000000800 */
[----:B------:R-:W-:Y:S01]  /*0fa0*/  UIADD3 UR12, UR12, -0x40, URZ ;  /* 0xffffffc00c0c7890 */ /* 0x000fe2000fffe03f */
[----:B--2---:R-:W-:Y:S01]  /*0fb0*/  IABS R2, R2 ;  /* 0x0000000200027213 */ /* 0x004fe20000000000 */
[----:B------:R-:W-:-:S02]  /*0fc0*/  USEL UR27, UR21, URZ, UP1 ;  /* 0x0000003f151b7287 */ /* 0x000fc40008800000 */
[----:B------:R-:W-:Y:S02]  /*0fd0*/  @UP0 UIMAD UR21, UR57, UR9, UR11 ;  /* 0x00000009391502a4 */ /* 0x000fe4000f8e020b */
[----:B------:R-:W-:Y:S02]  /*0fe0*/  @!UP0 UIMAD UR21, UR13, UR29, URZ ;  /* 0x0000001d0d1582a4 */ /* 0x000fe4000f8e023f */
[----:B------:R-:W-:Y:S02]  /*0ff0*/  USHF.R.S32.HI UR15, URZ, 0x1f, UR5 ;  /* 0x0000001f3f0f7899 */ /* 0x000fe40008011405 */
[----:B------:R-:W-:Y:S01]  /*1000*/  USHF.R.S32.HI UR14, URZ, 0x1f, UR49 ;  /* 0x0000001f3f0e7899 */ /* 0x000fe20008011431 */
[----:B-1----:R-:W1:Y:S01]  /*1010*/  MUFU.RCP R4, R4 ;  /* 0x0000000400047308 */ /* 0x002e620000001000 */
[----:B------:R-:W-:Y:S02]  /*1020*/  USHF.R.S32.HI UR31, URZ, 0x1f, UR28 ;  /* 0x0000001f3f1f7899 */ /* 0x000fe4000801141c */
[----:B------:R-:W-:-:S02]  /*1030*/  USHF.R.S32.HI UR25, URZ, 0x1f, UR22 ;  /* 0x0000001f3f197899 */ /* 0x000fc40008011416 */
[----:B------:R-:W-:Y:S02]  /*1040*/  USEL UR26, UR20, URZ, UP1 ;  /* 0x0000003f141a7287 */ /* 0x000fe40008800000 */
[----:B------:R-:W-:Y:S02]  /*1050*/  USHF.R.S32.HI UR24, URZ, 0x6, UR8 ;  /* 0x000000063f187899 */ /* 0x000fe40008011408 */
        /* <DEDUP_REMOVED lines=36> */
.L_x_217:
[----:B------:R-:W-:Y:S01]  /*12a0*/  UIMAD UR8, UR55, UR28, UR57 ;  /* 0x0000001c370872a4 */ /* 0x000fe2000f8e0239 */
[----:B------:R-:W-:-:S03]  /*12b0*/  ULDC UR19, c[0x0][0x2d4] ;  /* 0x0000b50000137ab9 */ /* 0x000fc60000000800 */
[----:B------:R-:W-:-:S12]  /*12c0*/  UIMAD UR23, UR8, UR19, URZ ;  /* 0x00000013081772a4 */ /* 0x000fd8000f8e023f */
.L_x_218:
[----:B------:R-:W2:Y:S01]  /*12d0*/  LDL.64 R4, [R1+0x18] ;  /* 0x0000180001047983 */ /* 0x000ea20000100a00 */
[----:B------:R-:W1:Y:S03]  /*12e0*/  LDC.64 R16, c[0x0][0x250] ;  /* 0x00009400ff107b82 */ /* 0x000e660000000a00 */
[----:B------:R-:W2:Y:S04]  /*12f0*/  LDL.64 R34, [R1+0x18] ;  /* 0x0000180001227983 */ /* 0x000ea80000100a00 */
[----:B------:R-:W3:Y:S01]  /*1300*/  LDL R30, [R1+0xc] ;  /* 0x00000c00011e7983 */ /* 0x000ee20000100800 */
[----:B------:R-:W4:Y:S01]  /*1310*/  LDC.64 R6, c[0x0][0x238] ;  /* 0x00008e00ff067b82 */ /* 0x000f220000000a00 */
[----:B------:R-:W-:Y:S01]  /*1320*/  UIADD3 UR52, UP0, UR49, UR5, URZ ;  /* 0x0000000531347290 */ /* 0x000fe2000ff1e03f */
[----:B------:R-:W4:Y:S01]  /*1330*/  S2R R31, SR_TID.X ;  /* 0x00000000001f7919 */ /* 0x000f220000002100 */
[----:B------:R-:W-:-:S02]  /*1340*/  ULDC.64 UR8, c[0x0][0x268] ;  /* 0x00009a0000087ab9 */ /* 0x000fc40000000a00 */
[----:B------:R-:W-:Y:S01]  /*1350*/  UIADD3.X UR53, UR15, UR14, URZ, UP0, !UPT ;  /* 0x0000000e0f357290 */ /* 0x000fe200087fe43f */
[----:B------:R-:W4:Y:S02]  /*1360*/  S2R R32, SR_TID.X ;  /* 0x0000000000207919 */ /* 0x000f240000002100 */
[----:B------:R-:W4:Y:S01]  /*1370*/  LDC.64 R20, c[0x0][0x248] ;  /* 0x00009200ff147b82 */ /* 0x000f220000000a00 */
[----:B------:R-:W-:Y:S01]  /*1380*/  ULDC.64 UR14, c[0x0][0x420] ;  /* 0x00010800000e7ab9 */ /* 0x000fe20000000a00 */
[----:B------:R-:W-:Y:S02]  /*1390*/  USHF.R.S32.HI UR32, URZ, 0x1f, UR57 ;  /* 0x0000001f3f207899 */ /* 0x000fe40008011439 */
[----:B------:R-:W-:Y:S01]  /*13a0*/  UIADD3 UR5, UR24, -0x1, URZ ;  /* 0xffffffff18057890 */ /* 0x000fe2000fffe03f */
[----:B------:R-:W-:Y:S01]  /*13b0*/  ULDC.64 UR16, c[0x0][0x218] ;  /* 0x0000860000107ab9 */ /* 0x000fe20000000a00 */
[----:B-1----:R-:W-:Y:S02]  /*13c0*/  IMAD R2, R16, UR53, RZ ;  /* 0x0000003510027c24 */ /* 0x002fe4000f8e02ff */
[----:B------:R-:W1:Y:S02]  /*13d0*/  LDC.64 R22, c[0x0][0x418] ;  /* 0x00010600ff167b82 */ /* 0x000e640000000a00 */
[----:B------:R-:W-:-:S02]  /*13e0*/  IMAD R2, R17, UR52, R2 ;  /* 0x0000003411027c24 */ /* 0x000fc4000f8e0202 */
[----:B----4-:R-:W-:-:S04]  /*13f0*/  IMAD R8, R6, UR60, RZ ;  /* 0x0000003c06087c24 */ /* 0x010fc8000f8e02ff */
[----:B------:R-:W4:Y:S01]  /*1400*/  LDC.64 R24, c[0x0][0x230] ;  /* 0x00008c00ff187b82 */ /* 0x000f220000000a00 */
[----:B------:R-:W-:Y:S02]  /*1410*/  IMAD R7, R7, UR55, R8 ;  /* 0x0000003707077c24 */ /* 0x000fe4000f8e0208 */
[----:B------:R-:W-:Y:S01]  /*1420*/  IMAD R12, R20, UR53, RZ ;  /* 0x00000035140c7c24 */ /* 0x000fe2000f8e02ff */
[----:B------:R-:W-:-:S04]  /*1430*/  SHF.R.S32.HI R31, RZ, 0x1f, R31 ;  /* 0x0000001fff1f7819 */ /* 0x000fc8000001141f */
[----:B------:R-:W-:Y:S01]  /*1440*/  LEA.HI R31, R31, R32, RZ, 0x2 ;  /* 0x000000201f1f7211 */ /* 0x000fe200078f10ff */
[----:B-1----:R-:W-:-:S03]  /*1450*/  IMAD R13, R22, UR60, RZ ;  /* 0x0000003c160d7c24 */ /* 0x002fc6000f8e02ff */
[----:B------:R-:W-:-:S04]  /*1460*/  SHF.R.S32.HI R31, RZ, 0x2, R31 ;  /* 0x00000002ff1f7819 */ /* 0x000fc8000001141f */
[----:B------:R-:W-:-:S05]  /*1470*/  SHF.R.S32.HI R27, RZ, 0x1f, R31 ;  /* 0x0000001fff1b7819 */ /* 0x000fca000001141f */
[----:B------:R-:W-:-:S04]  /*1480*/  IMAD R8, R27, R16, RZ ;  /* 0x000000101b087224 */ /* 0x000fc800078e02ff */
[----:B------:R-:W-:Y:S01]  /*1490*/  IMAD R8, R31, R17, R8 ;  /* 0x000000111f087224 */ /* 0x000fe200078e0208 */
        /* <DEDUP_REMOVED lines=17> */
[----:B------:R-:W-:Y:S01]  /*15b0*/  @P1 BAR.SYNC.DEFER_BLOCKING 0x0 ;  /* 0x0000000000001b1d */ /* 0x000fe20000010000 */
[----:B--2---:R-:W-:-:S05]  /*15c0*/  IMAD.MOV.U32 R34, RZ, RZ, R4 ;  /* 0x000000ffff227224 */ /* 0x004fca00078e0004 */
[----:B------:R-:W-:-:S03]  /*15d0*/  SHF.R.S32.HI R35, RZ, 0x1f, R34 ;  /* 0x0000001fff237819 */ /* 0x000fc60000011422 */
[----:B------:R-:W-:Y:S02]  /*15e0*/  IMAD.WIDE.U32 R4, R16, UR52, R34 ;  /* 0x0000003410047c25 */ /* 0x000fe4000f8e0022 */
[----:B------:R1:W-:Y:S02]  /*15f0*/  STL [R1+0x1c], R35 ;  /* 0x00001c2301007387 */ /* 0x0003e40000100800 */
[----:B------:R-:W-:Y:S02]  /*1600*/  IMAD.IADD R5, R5, 0x1, R2 ;  /* 0x0000000105057824 */ /* 0x000fe400078e0202 */
[----:B------:R-:W-:Y:S02]  /*1610*/  IMAD R2, R26, UR8, RZ ;  /* 0x000000081a027c24 */ /* 0x000fe4000f8e02ff */
[----:B------:R-:W-:-:S04]  /*1620*/  IMAD.WIDE.U32 R4, R6, UR55, R4 ;  /* 0x0000003706047c25 */ /* 0x000fc8000f8e0004 */
[----:B------:R-:W-:Y:S01]  /*1630*/  IMAD R6, R0, UR9, R2 ;  /* 0x0000000900067c24 */ /* 0x000fe2000f8e0202 */
[----:B------:R-:W-:Y:S01]  /*1640*/  IADD3 R2, P0, R31, UR12, RZ ;  /* 0x0000000c1f027c10 */ /* 0x000fe2000ff1e0ff */
[----:B------:R-:W-:-:S03]  /*1650*/  IMAD.IADD R5, R5, 0x1, R7 ;  /* 0x0000000105057824 */ /* 0x000fc600078e0207 */
[----:B------:R-:W-:Y:S01]  /*1660*/  IADD3.X R18, R27, UR13, RZ, P0, !PT ;  /* 0x0000000d1b127c10 */ /* 0x000fe200087fe4ff */
[----:B------:R-:W-:Y:S01]  /*1670*/  IMAD.WIDE.U32 R4, R0, UR8, R4 ;  /* 0x0000000800047c25 */ /* 0x000fe2000f8e0004 */
[----:B------:R-:W-:-:S03]  /*1680*/  ULDC.64 UR8, c[0x0][0x240] ;  /* 0x0000900000087ab9 */ /* 0x000fc60000000a00 */
[----:B------:R-:W-:Y:S02]  /*1690*/  IMAD.IADD R5, R5, 0x1, R6 ;  /* 0x0000000105057824 */ /* 0x000fe400078e0206 */
[----:B------:R-:W-:Y:S02]  /*16a0*/  IMAD R9, R18, UR8, RZ ;  /* 0x0000000812097c24 */ /* 0x000fe4000f8e02ff */
[----:B------:R-:W-:-:S04]  /*16b0*/  IMAD.WIDE.U32 R6, R31, R16, R4 ;  /* 0x000000101f067225 */ /* 0x000fc800078e0004 */
[----:B------:R-:W-:-:S04]  /*16c0*/  IMAD.WIDE.U32 R10, R2, UR8, R34 ;  /* 0x00000008020a7c25 */ /* 0x000fc8000f8e0022 */
[----:B------:R-:W-:Y:S01]  /*16d0*/  IMAD R14, R2, UR9, R9 ;  /* 0x00000009020e7c24 */ /* 0x000fe2000f8e0209 */
[----:B------:R-:W-:Y:S01]  /*16e0*/  ULDC.64 UR8, c[0x0][0x220] ;  /* 0x0000880000087ab9 */ /* 0x000fe20000000a00 */
[----:B------:R-:W-:Y:S01]  /*16f0*/  IMAD.IADD R5, R7, 0x1, R8 ;  /* 0x0000000107057824 */ /* 0x000fe200078e0208 */
[C---:B------:R-:W-:Y:S01]  /*1700*/  LEA R4, P0, R6.reuse, UR8, 0x1 ;  /* 0x0000000806047c11 */ /* 0x040fe2000f8008ff */
[----:B------:R-:W-:Y:S02]  /*1710*/  IMAD.IADD R15, R11, 0x1, R14 ;  /* 0x000000010b0f7824 */ /* 0x000fe400078e020e */
[----:B------:R-:W-:Y:S01]  /*1720*/  IMAD R7, R21, UR52, R12 ;  /* 0x0000003415077c24 */ /* 0x000fe2000f8e020c */
[----:B------:R-:W-:Y:S01]  /*1730*/  LEA.HI.X R5, R6, UR9, R5, 0x1, P0 ;  /* 0x0000000906057c11 */ /* 0x000fe200080f0c05 */
[----:B------:R-:W-:Y:S01]  /*1740*/  IMAD R11, R23, UR55, R13 ;  /* 0x00000037170b7c24 */ /* 0x000fe2000f8e020d */
[----:B------:R-:W-:Y:S01]  /*1750*/  LEA R6, P0, R16, R4, 0x7 ;  /* 0x0000000410067211 */ /* 0x000fe200078038ff */
[----:B------:R-:W-:Y:S01]  /*1760*/  IMAD.WIDE.U32 R12, R22, UR55, R34 ;  /* 0x00000037160c7c25 */ /* 0x000fe2000f8e0022 */
[----:B------:R-:W-:-:S03]  /*1770*/  ULDC.64 UR8, c[0x0][0x260] ;  /* 0x0000980000087ab9 */ /* 0x000fc60000000a00 */
[----:B------:R-:W-:Y:S02]  /*1780*/  IMAD.MOV.U32 R14, RZ, RZ, R10 ;  /* 0x000000ffff0e7224 */ /* 0x000fe400078e000a */
[----:B----4-:R-:W-:Y:S02]  /*1790*/  IMAD R10, R24, UR60, RZ ;  /* 0x0000003c180a7c24 */ /* 0x010fe4000f8e02ff */
[----:B------:R-:W-:-:S04]  /*17a0*/  IMAD.WIDE.U32 R8, R20, UR52, R34 ;  /* 0x0000003414087c25 */ /* 0x000fc8000f8e0022 */
[----:B------:R-:W-:Y:S02]  /*17b0*/  IMAD.IADD R11, R13, 0x1, R11 ;  /* 0x000000010d0b7824 */ /* 0x000fe400078e020b */
[----:B------:R-:W-:Y:S02]  /*17c0*/  IMAD R13, R25, UR55, R10 ;  /* 0x00000037190d7c24 */ /* 0x000fe4000f8e020a */
[----:B------:R-:W-:Y:S02]  /*17d0*/  IMAD.MOV.U32 R10, RZ, RZ, R12 ;  /* 0x000000ffff0a7224 */ /* 0x000fe400078e000c */
[----:B------:R-:W-:Y:S02]  /*17e0*/  IMAD R12, R18, UR14, RZ ;  /* 0x0000000e120c7c24 */ /* 0x000fe4000f8e02ff */
[----:B------:R-:W-:Y:S01]  /*17f0*/  IMAD.IADD R9, R9, 0x1, R7 ;  /* 0x0000000109097824 */ /* 0x000fe200078e0207 */
[----:B------:R-:W2:Y:S01]  /*1800*/  LDC.64 R18, c[0x0][0x228] ;  /* 0x00008a00ff127b82 */ /* 0x000ea20000000a00 */
[----:B------:R-:W-:Y:S01]  /*1810*/  LEA.HI.X R7, R16, R5, R17, 0x7, P0 ;  /* 0x0000000510077211 */ /* 0x000fe200000f3c11 */
[----:B------:R-:W-:-:S02]  /*1820*/  IMAD R17, R2, UR15, R12 ;  /* 0x0000000f02117c24 */ /* 0x000fc4000f8e020c */
[----:B------:R-:W-:-:S04]  /*1830*/  IMAD.WIDE.U32 R8, R24, UR55, R8 ;  /* 0x0000003718087c25 */ /* 0x000fc8000f8e0008 */
[----:B------:R-:W-:Y:S02]  /*1840*/  IMAD.IADD R9, R9, 0x1, R13 ;  /* 0x0000000109097824 */ /* 0x000fe400078e020d */
[----:B------:R-:W-:Y:S01]  /*1850*/  IMAD.WIDE.U32 R12, R2, UR14, R10 ;  /* 0x0000000e020c7c25 */ /* 0x000fe2000f8e000a */
[----:B---3--:R-:W-:Y:S01]  /*1860*/  LEA R2, R30, UR4, 0x1 ;  /* 0x000000041e027c11 */ /* 0x008fe2000f8e08ff */
[----:B------:R-:W-:Y:S02]  /*1870*/  ULDC.64 UR14, c[0x0][0x258] ;  /* 0x00009600000e7ab9 */ /* 0x000fe40000000a00 */
[----:B------:R-:W-:Y:S02]  /*1880*/  IMAD R16, R26, UR8, RZ ;  /* 0x000000081a107c24 */ /* 0x000fe4000f8e02ff */
[C---:B------:R-:W-:Y:S01]  /*1890*/  IMAD.WIDE.U32 R10, R0.reuse, UR8, R8 ;  /* 0x00000008000a7c25 */ /* 0x040fe2000f8e0008 */
[----:B------:R-:W-:Y:S01]  /*18a0*/  @!PT LDS RZ, [RZ] ;  /* 0x00000000fffff984 */ /* 0x000fe20000000800 */
[----:B------:R-:W-:Y:S01]  /*18b0*/  @!PT LDS RZ, [RZ] ;  /* 0x00000000fffff984 */ /* 0x000fe20000000800 */
[----:B------:R-:W-:Y:S01]  /*18c0*/  @!PT LDS RZ, [RZ] ;  /* 0x00000000fffff984 */ /* 0x000fe20000000800 */
[----:B------:R-:W-:Y:S03]  /*18d0*/  LDGSTS.E.BYPASS.LTC128B.128 [R2+0xf000], desc[UR6][R4.64] ;  /* 0x0f00000004027fae */ /* 0x000fe6000b901d46 */
[----:B------:R-:W-:Y:S01]  /*18e0*/  IMAD R16, R0, UR9, R16 ;  /* 0x0000000900107c24 */ /* 0x000fe2000f8e0210 */
[----:B------:R-:W-:Y:S01]  /*18f0*/  LDGSTS.E.BYPASS.LTC128B.128 [R2+0x11000], desc[UR6][R4.64+0x40] ;  /* 0x1100004004027fae */ /* 0x000fe2000b901d46 */
[----:B------:R-:W-:Y:S01]  /*1900*/  IMAD R0, R27, R20, RZ ;  /* 0x000000141b007224 */ /* 0x000fe200078e02ff */
[----:B------:R-:W-:Y:S01]  /*1910*/  ULDC.64 UR8, c[0x0][0x428] ;  /* 0x00010a0000087ab9 */ /* 0x000fe20000000a00 */
[----:B------:R-:W-:Y:S01]  /*1920*/  IMAD.MOV.U32 R8, RZ, RZ, R12 ;  /* 0x000000ffff087224 */ /* 0x000fe200078e000c */
[----:B------:R3:W-:Y:S01]  /*1930*/  LDGSTS.E.BYPASS.LTC128B.128 [R2+0x13000], desc[UR6][R4.64+0x80] ;  /* 0x1300008004027fae */ /* 0x0007e2000b901d46 */
[----:B------:R-:W-:Y:S01]  /*1940*/  IMAD R0, R31, R21, R0 ;  /* 0x000000151f007224 */ /* 0x000fe200078e0200 */
[----:B------:R-:W-:Y:S01]  /*1950*/  UIMAD UR11, UR32, UR8, URZ ;  /* 0x00000008200b72a4 */ /* 0x000fe2000f8e023f */
[----:B------:R-:W-:Y:S01]  /*1960*/  IMAD.U32 R12, RZ, RZ, UR8 ;  /* 0x00000008ff0c7e24 */ /* 0x000fe2000f8e00ff */
[----:B------:R-:W-:Y:S01]  /*1970*/  LDGSTS.E.BYPASS.LTC128B.128 [R2+0x10000], desc[UR6][R6.64] ;  /* 0x1000000006027fae */ /* 0x000fe2000b901d46 */
[----:B------:R-:W-:Y:S01]  /*1980*/  IMAD.IADD R9, R13, 0x1, R17 ;  /* 0x000000010d097824 */ /* 0x000fe200078e0211 */
[----:B------:R-:W-:-:S02]  /*1990*/  ULEA.HI UR8, UR5, UR5, URZ, 0x1 ;  /* 0x0000000505087291 */ /* 0x000fc4000f8f083f */
[----:B------:R-:W-:Y:S01]  /*19a0*/  LDGSTS.E.BYPASS.LTC128B.128 [R2+0x12000], desc[UR6][R6.64+0x40] ;  /* 0x1200004006027fae */ /* 0x000fe2000b901d46 */
[----:B------:R-:W-:Y:S01]  /*19b0*/  UIMAD UR20, UR57, UR9, UR11 ;  /* 0x00000009391472a4 */ /* 0x000fe2000f8e020b */
[----:B------:R-:W-:Y:S01]  /*19c0*/  IMAD.WIDE.U32 R12, R12, UR57, R8 ;  /* 0x000000390c0c7c25 */ /* 0x000fe2000f8e0008 */
[----:B------:R-:W-:Y:S01]  /*19d0*/  UIMAD UR9, UR32, UR14, URZ ;  /* 0x0000000e200972a4 */ /* 0x000fe2000f8e023f */
[----:B------:R4:W-:Y:S01]  /*19e0*/  LDGSTS.E.BYPASS.LTC128B.128 [R2+0x14000], desc[UR6][R6.64+0x80] ;  /* 0x1400008006027fae */ /* 0x0009e2000b901d46 */
[----:B------:R-:W-:Y:S01]  /*19f0*/  ULOP3.LUT UR8, UR8, 0xfffffffe, URZ, 0xc0, !UPT ;  /* 0xfffffffe08087892 */ /* 0x000fe2000f8ec03f */
[----:B------:R-:W-:Y:S01]  /*1a00*/  IMAD.U32 R8, RZ, RZ, UR14 ;  /* 0x0000000eff087e24 */ /* 0x000fe2000f8e00ff */
[----:B------:R-:W-:Y:S01]  /*1a10*/  UIMAD UR11, UR57, UR15, UR9 ;  /* 0x0000000f390b72a4 */ /* 0x000fe2000f8e0209 */
[----:B------:R-:W0:Y:S01]  /*1a20*/  LDGDEPBAR ;  /* 0x00000000000079af */ /* 0x000e220000000000 */
[----:B------:R-:W-:Y:S02]  /*1a30*/  UIADD3 UR8, UR5, -UR8, URZ ;  /* 0x8000000805087290 */ /* 0x000fe4000fffe03f */
[----:B------:R-:W-:Y:S01]  /*1a40*/  UIADD3 UR9, UR12, UR21, URZ ;  /* 0x000000150c097290 */ /* 0x000fe2000fffe03f */
[----:B------:R-:W-:Y:S01]  /*1a50*/  ULDC.64 UR32, c[0x0][0x2b0] ;  /* 0x0000ac0000207ab9 */ /* 0x000fe20000000a00 */
[----:B------:R-:W-:-:S02]  /*1a60*/  UISETP.NE.AND UP0, UPT, UR8, 0x1, UPT ;  /* 0x000000010800788c */ /* 0x000fc4000bf05270 */
[----:B------:R-:W-:Y:S01]  /*1a70*/  UIMAD.WIDE UR8, UR9, 0x4, UR32 ;  /* 0x00000004090878a5 */ /* 0x000fe2000f8e0220 */
[----:B------:R-:W-:Y:S01]  /*1a80*/  ULDC.64 UR14, c[0x0][0x3e0] ;  /* 0x0000f800000e7ab9 */ /* 0x000fe20000000a00 */
[----:B---3--:R-:W-:Y:S01]  /*1a90*/  IMAD.IADD R5, R11, 0x1, R16 ;  /* 0x000000010b057824 */ /* 0x008fe200078e0210 */
[----:B------:R-:W-:Y:S01]  /*1aa0*/  LEA R242, P2, R12, UR14, 0x1 ;  /* 0x0000000e0cf27c11 */ /* 0x000fe2000f8408ff */
[----:B------:R-:W-:Y:S02]  /*1ab0*/  IMAD.MOV.U32 R4, RZ, RZ, R10 ;  /* 0x000000ffff047224 */ /* 0x000fe400078e000a */
[C---:B--2---:R-:W-:Y:S02]  /*1ac0*/  IMAD R16, R18.reuse, UR60, RZ ;  /* 0x0000003c12107c24 */ /* 0x044fe4000f8e02ff */
[----:B------:R-:W-:-:S04]  /*1ad0*/  IMAD.WIDE.U32 R10, R18, UR55, R14 ;  /* 0x00000037120a7c25 */ /* 0x000fc8000f8e000e */
[----:B------:R-:W-:Y:S02]  /*1ae0*/  IMAD R16, R19, UR55, R16 ;  /* 0x0000003713107c24 */ /* 0x000fe4000f8e0210 */
[----:B----4-:R-:W-:-:S04]  /*1af0*/  IMAD.WIDE.U32 R6, R31, R20, R4 ;  /* 0x000000141f067225 */ /* 0x010fc800078e0004 */
[----:B------:R-:W-:Y:S01]  /*1b00*/  IMAD.IADD R0, R7, 0x1, R0 ;  /* 0x0000000107007824 */ /* 0x000fe200078e0200 */
[----:B------:R-:W-:Y:S01]  /*1b10*/  LEA R4, P0, R6, UR16, 0x1 ;  /* 0x0000001006047c11 */ /* 0x000fe2000f8008ff */
[----:B------:R-:W-:-:S03]  /*1b20*/  IMAD.IADD R7, R11, 0x1, R16 ;  /* 0x000000010b077824 */ /* 0x000fc600078e0210 */
[----:B------:R-:W-:Y:S01]  /*1b30*/  LEA.HI.X R5, R6, UR17, R0, 0x1, P0 ;  /* 0x0000001106057c11 */ /* 0x000fe200080f0c00 */
[----:B------:R-:W-:Y:S01]  /*1b40*/  IMAD.MOV.U32 R6, RZ, RZ, R10 ;  /* 0x000000ffff067224 */ /* 0x000fe200078e000a */
[----:B------:R-:W-:Y:S01]  /*1b50*/  ULDC.64 UR16, c[0x0][0x210] ;  /* 0x0000840000107ab9 */ /* 0x000fe20000000a00 */
[----:B------:R-:W-:Y:S01]  /*1b60*/  IMAD.MOV.U32 R10, RZ, RZ, 0x4 ;  /* 0x00000004ff0a7424 */ /* 0x000fe200078e00ff */
[----:B------:R-:W2:Y:S01]  /*1b70*/  S2R R11, SR_TID.X ;  /* 0x00000000000b7919 */ /* 0x000ea20000002100 */
[----:B------:R-:W-:Y:S01]  /*1b80*/  IMAD.WIDE.U32 R8, R8, UR57, R6 ;  /* 0x0000003908087c25 */ /* 0x000fe2000f8e0006 */
[----:B------:R-:W-:Y:S01]  /*1b90*/  PLOP3.LUT P0, PT, PT, PT, UP0, 0x80, 0x0 ;  /* 0x000000000000781c */ /* 0x000fe20003f0f008 */
[----:B------:R-:W-:Y:S01]  /*1ba0*/  UIMAD UR33, UR28, UR30, URZ ;  /* 0x0000001e1c2172a4 */ /* 0x000fe2000f8e023f */
[----:B------:R-:W-:Y:S01]  /*1bb0*/  LEA R6, P1, R20, R4, 0x7 ;  /* 0x0000000414067211 */ /* 0x000fe200078238ff */
[----:B------:R-:W-:Y:S01]  /*1bc0*/  VIADD R9, R9, UR11 ;  /* 0x0000000b09097c36 */ /* 0x000fe20008000000 */
[----:B------:R-:W-:Y:S01]  /*1bd0*/  LEA R244, P3, R8, UR16, 0x1 ;  /* 0x0000001008f47c11 */ /* 0x000fe2000f8608ff */
[----:B------:R-:W-:-:S02]  /*1be0*/  VIADD R7, R13, UR20 ;  /* 0x000000140d077c36 */ /* 0x000fc40008000000 */
[----:B------:R-:W-:Y:S01]  /*1bf0*/  VIADD R0, R30, 0x1800 ;  /* 0x000018001e007836 */ /* 0x000fe20000000000 */
[----:B------:R-:W-:Y:S01]  /*1c00*/  LEA.HI.X R245, R8, UR17, R9, 0x1, P3 ;  /* 0x0000001108f57c11 */ /* 0x000fe200098f0c09 */
[----:B------:R-:W-:Y:S01]  /*1c10*/  IMAD.WIDE R8, R246, R10, UR8 ;  /* 0x00000008f6087e25 */ /* 0x000fe2000f8e020a */
[----:B------:R-:W-:Y:S02]  /*1c20*/  LEA.HI.X R243, R12, UR15, R7, 0x1, P2 ;  /* 0x0000000f0cf37c11 */ /* 0x000fe400090f0c07 */
[----:B------:R-:W3:Y:S01]  /*1c30*/  S2R R12, SR_TID.X ;  /* 0x00000000000c7919 */ /* 0x000ee20000002100 */
[----:B------:R-:W-:Y:S02]  /*1c40*/  LEA.HI.X R7, R20, R5, R21, 0x7, P1 ;  /* 0x0000000514077211 */ /* 0x000fe400008f3c15 */
[----:B------:R-:W-:Y:S01]  /*1c50*/  SEL R0, R0, R30, !P0 ;  /* 0x0000001e00007207 */ /* 0x000fe20004000000 */
[----:B------:R-:W-:Y:S03]  /*1c60*/  LDGSTS.E.BYPASS.LTC128B.128 [R2+0x6000], desc[UR6][R242.64] ;  /* 0x06000000f2027fae */ /* 0x000fe6000b901d46 */
[----:B------:R-:W-:Y:S01]  /*1c70*/  LEA R241, R0, UR4, 0x1 ;  /* 0x0000000400f17c11 */ /* 0x000fe2000f8e08ff */
[----:B------:R-:W-:Y:S04]  /*1c80*/  LDGSTS.E.BYPASS.LTC128B.128 [R2+0x7000], desc[UR6][R242.64+0x40] ;  /* 0x07000040f2027fae */ /* 0x000fe8000b901d46 */
[----:B------:R-:W-:Y:S04]  /*1c90*/  LDGSTS.E.BYPASS.LTC128B.128 [R2+0x8000], desc[UR6][R242.64+0x80] ;  /* 0x08000080f2027fae */ /* 0x000fe8000b901d46 */
[----:B------:R-:W-:Y:S04]  /*1ca0*/  LDGSTS.E.BYPASS.LTC128B.128 [R241], desc[UR6][R244.64] ;  /* 0x00000000f4f17fae */ /* 0x000fe8000b901d46 */
[----:B------:R-:W-:Y:S04]  /*1cb0*/  LDGSTS.E.BYPASS.LTC128B.128 [R241+0x1000], desc[UR6][R244.64+0x40] ;  /* 0x01000040f4f17fae */ /* 0x000fe8000b901d46 */
[----:B------:R-:W-:Y:S04]  /*1cc0*/  LDGSTS.E.BYPASS.LTC128B.128 [R241+0x2000], desc[UR6][R244.64+0x80] ;  /* 0x02000080f4f17fae */ /* 0x000fe8000b901d46 */
[----:B------:R-:W-:Y:S04]  /*1cd0*/  LDGSTS.E.BYPASS.LTC128B.128 [R2+0x9000], desc[UR6][R4.64] ;  /* 0x0900000004027fae */ /* 0x000fe8000b901d46 */
[----:B------:R-:W-:Y:S04]  /*1ce0*/  LDGSTS.E.BYPASS.LTC128B.128 [R2+0xb000], desc[UR6][R4.64+0x40] ;  /* 0x0b00004004027fae */ /* 0x000fe8000b901d46 */
[----:B------:R4:W-:Y:S04]  /*1cf0*/  LDGSTS.E.BYPASS.LTC128B.128 [R2+0xd000], desc[UR6][R4.64+0x80] ;  /* 0x0d00008004027fae */ /* 0x0009e8000b901d46 */
[----:B------:R-:W-:Y:S04]  /*1d00*/  LDGSTS.E.BYPASS.LTC128B.128 [R2+0xa000], desc[UR6][R6.64] ;  /* 0x0a00000006027fae */ /* 0x000fe8000b901d46 */
[----:B------:R-:W-:Y:S04]  /*1d10*/  LDGSTS.E.BYPASS.LTC128B.128 [R2+0xc000], desc[UR6][R6.64+0x40] ;  /* 0x0c00004006027fae */ /* 0x000fe8000b901d46 */
[----:B------:R1:W-:Y:S04]  /*1d20*/  LDGSTS.E.BYPASS.LTC128B.128 [R2+0xe000], desc[UR6][R6.64+0x80] ;  /* 0x0e00008006027fae */ /* 0x0003e8000b901d46 */
[----:B------:R-:W0:Y:S04]  /*1d30*/  LDGDEPBAR ;  /* 0x00000000000079af */ /* 0x000e280000000000 */
[----:B------:R-:W5:Y:S04]  /*1d40*/  LDG.E R250, desc[UR6][R8.64] ;  /* 0x0000000608fa7981 */ /* 0x000f68000c1e1900 */
[----:B------:R-:W5:Y:S04]  /*1d50*/  LDG.E R249, desc[UR6][R8.64+0x20] ;  /* 0x0000200608f97981 */ /* 0x000f68000c1e1900 */
[----:B------:R-:W5:Y:S01]  /*1d60*/  LDG.E R248, desc[UR6][R8.64+0x80] ;  /* 0x0000800608f87981 */ /* 0x000f62000c1e1900 */
[----:B--2---:R-:W-:Y:S01]  /*1d70*/  SHF.R.S32.HI R11, RZ, 0x1f, R11 ;  /* 0x0000001fff0b7819 */ /* 0x004fe2000001140b */
[----:B------:R-:W-:Y:S01]  /*1d80*/  USHF.R.S32.HI UR14, URZ, 0x1f, UR30 ;  /* 0x0000001f3f0e7899 */ /* 0x000fe2000801141e */
[----:B----4-:R-:W-:Y:S01]  /*1d90*/  IMAD.U32 R4, RZ, RZ, UR22 ;  /* 0x00000016ff047e24 */ /* 0x010fe2000f8e00ff */
[----:B------:R-:W-:-:S02]  /*1da0*/  USHF.L.U32 UR11, UR33, 0x6, URZ ;  /* 0x00000006210b7899 */ /* 0x000fc4000800063f */
[----:B------:R-:W-:Y:S01]  /*1db0*/  UIMAD.WIDE UR16, UR55, UR19, UR12 ;  /* 0x00000013371072a5 */ /* 0x000fe2000f8e020c */
[----:B-1----:R-:W-:Y:S01]  /*1dc0*/  IMAD.U32 R2, RZ, RZ, UR25 ;  /* 0x00000019ff027e24 */ /* 0x002fe2000f8e00ff */
[----:B------:R-:W-:-:S04]  /*1dd0*/  DEPBAR.LE SB0, 0x1 ;  /* 0x000080400000791a */ /* 0x000fc80000000000 */
[----:B------:R1:W5:Y:S01]  /*1de0*/  LDG.E R9, desc[UR6][R8.64+0xa0] ;  /* 0x0000a00608097981 */ /* 0x000362000c1e1900 */
[----:B---3--:R-:W-:Y:S01]  /*1df0*/  LEA.HI R11, R11, R12, RZ, 0x5 ;  /* 0x0000000c0b0b7211 */ /* 0x008fe200078f28ff */
[----:B------:R-:W-:Y:S01]  /*1e00*/  UIMAD UR13, UR14, UR28, URZ ;  /* 0x0000001c0e0d72a4 */ /* 0x000fe2000f8e023f */
[----:B------:R-:W-:Y:S01]  /*1e10*/  CS2R R92, SRZ ;  /* 0x00000000005c7805 */ /* 0x000fe2000001ff00 */
[----:B------:R-:W-:Y:S01]  /*1e20*/  USHF.R.S32.HI UR19, URZ, 0x1f, UR11 ;  /* 0x0000001f3f137899 */ /* 0x000fe2000801140b */
[----:B------:R-:W-:Y:S01]  /*1e30*/  SHF.R.S32.HI R11, RZ, 0x5, R11 ;  /* 0x00000005ff0b7819 */ /* 0x000fe2000001140b */
[----:B------:R-:W-:Y:S01]  /*1e40*/  UIMAD.WIDE.U32 UR14, UR30, UR28, URZ ;  /* 0x0000001c1e0e72a5 */ /* 0x000fe2000f8e003f */
[----:B------:R-:W-:Y:S01]  /*1e50*/  BAR.SYNC.DEFER_BLOCKING 0x0 ;  /* 0x0000000000007b1d */ /* 0x000fe20000010000 */
[----:B------:R-:W-:Y:S01]  /*1e60*/  UIMAD UR13, UR31, UR30, UR13 ;  /* 0x0000001e1f0d72a4 */ /* 0x000fe2000f8e020d */
[----:B------:R-:W-:Y:S01]  /*1e70*/  CS2R R98, SRZ ;  /* 0x0000000000627805 */ /* 0x000fe2000001ff00 */
[----:B------:R-:W-:Y:S01]  /*1e80*/  UIADD3 UR12, UR12, UR23, URZ ;  /* 0x000000170c0c7290 */ /* 0x000fe2000fffe03f */
[----:B------:R-:W-:Y:S01]  /*1e90*/  CS2R R96, SRZ ;  /* 0x0000000000607805 */ /* 0x000fe2000001ff00 */
[----:B------:R-:W-:Y:S01]  /*1ea0*/  UIADD3 UR13, UR15, UR13, URZ ;  /* 0x0000000d0f0d7290 */ /* 0x000fe2000fffe03f */
[----:B------:R-:W-:Y:S01]  /*1eb0*/  IMAD.U32 R6, RZ, RZ, UR14 ;  /* 0x0000000eff067e24 */ /* 0x000fe2000f8e00ff */
[----:B------:R-:W-:Y:S01]  /*1ec0*/  CS2R R90, SRZ ;  /* 0x00000000005a7805 */ /* 0x000fe2000001ff00 */
[----:B------:R-:W-:Y:S01]  /*1ed0*/  IMAD.U32 R7, RZ, RZ, UR15 ;  /* 0x0000000fff077e24 */ /* 0x000fe2000f8e00ff */
        /* <DEDUP_REMOVED lines=8> */
[----:B------:R-:W-:Y:S01]  /*1f60*/  CS2R R72, SRZ ;  /* 0x0000000000487805 */ /* 0x000fe2000001ff00 */
[----:B-1----:R-:W1:Y:S01]  /*1f70*/  S2R R8, SR_TID.X ;  /* 0x0000000000087919 */ /* 0x002e620000002100 */
[----:B------:R-:W-:Y:S02]  /*1f80*/  CS2R R70, SRZ ;  /* 0x0000000000467805 */ /* 0x000fe4000001ff00 */
[----:B------:R-:W-:Y:S02]  /*1f90*/  CS2R R68, SRZ ;  /* 0x0000000000447805 */ /* 0x000fe4000001ff00 */
[----:B------:R-:W-:Y:S02]  /*1fa0*/  CS2R R62, SRZ ;  /* 0x00000000003e7805 */ /* 0x000fe4000001ff00 */
[----:B------:R-:W-:-:S02]  /*1fb0*/  CS2R R60, SRZ ;  /* 0x00000000003c7805 */ /* 0x000fc4000001ff00 */
[----:B------:R-:W-:Y:S01]  /*1fc0*/  CS2R R66, SRZ ;  /* 0x0000000000427805 */ /* 0x000fe2000001ff00 */
[----:B------:R2:W3:Y:S01]  /*1fd0*/  LDSM.16.M88.4 R172, [R222+0xf000] ;  /* 0x00f00000deac783b */ /* 0x0004e20000000200 */
[----:B------:R-:W-:Y:S02]  /*1fe0*/  CS2R R64, SRZ ;  /* 0x0000000000407805 */ /* 0x000fe4000001ff00 */
[----:B------:R-:W-:Y:S02]  /*1ff0*/  CS2R R58, SRZ ;  /* 0x00000000003a7805 */ /* 0x000fe4000001ff00 */
[----:B------:R-:W-:Y:S01]  /*2000*/  CS2R R56, SRZ ;  /* 0x0000000000387805 */ /* 0x000fe2000001ff00 */
[----:B------:R2:W4:Y:S01]  /*2010*/  LDSM.16.M88.4 R176, [R222+0xf400] ;  /* 0x00f40000deb0783b */ /* 0x0005220000000200 */
[----:B------:R-:W-:Y:S02]  /*2020*/  CS2R R54, SRZ ;  /* 0x0000000000367805 */ /* 0x000fe4000001ff00 */
[----:B------:R-:W-:-:S02]  /*2030*/  CS2R R52, SRZ ;  /* 0x0000000000347805 */ /* 0x000fc4000001ff00 */
[----:B------:R-:W-:Y:S01]  /*2040*/  CS2R R46, SRZ ;  /* 0x00000000002e7805 */ /* 0x000fe2000001ff00 */
[----:B------:R2:W2:Y:S01]  /*2050*/  LDSM.16.M88.4 R180, [R223+0xf000] ;  /* 0x00f00000dfb4783b */ /* 0x0004a20000000200 */
[----:B------:R-:W-:Y:S02]  /*2060*/  CS2R R44, SRZ ;  /* 0x00000000002c7805 */ /* 0x000fe4000001ff00 */
[----:B------:R-:W-:Y:S02]  /*2070*/  CS2R R50, SRZ ;  /* 0x0000000000327805 */ /* 0x000fe4000001ff00 */
[----:B------:R-:W-:Y:S01]  /*2080*/  CS2R R48, SRZ ;  /* 0x0000000000307805 */ /* 0x000fe2000001ff00 */
[----:B------:R2:W2:Y:S01]  /*2090*/  LDSM.16.M88.4 R184, [R223+0xf400] ;  /* 0x00f40000dfb8783b */ /* 0x0004a20000000200 */
[----:B------:R-:W-:Y:S02]  /*20a0*/  CS2R R42, SRZ ;  /* 0x00000000002a7805 */ /* 0x000fe4000001ff00 */
[----:B------:R-:W-:-:S02]  /*20b0*/  CS2R R40, SRZ ;  /* 0x0000000000287805 */ /* 0x000fc4000001ff00 */
[----:B------:R-:W-:Y:S01]  /*20c0*/  CS2R R38, SRZ ;  /* 0x0000000000267805 */ /* 0x000fe2000001ff00 */
[----:B------:R2:W2:Y:S01]  /*20d0*/  LDSM.16.M88.4 R188, [R222+0x11000] ;  /* 0x01100000debc783b */ /* 0x0004a20000000200 */
[----:B------:R-:W-:-:S03]  /*20e0*/  CS2R R36, SRZ ;  /* 0x0000000000247805 */ /* 0x000fc6000001ff00 */
[----:B------:R2:W2:Y:S04]  /*20f0*/  LDSM.16.M88.4 R192, [R222+0x11400] ;  /* 0x01140000dec0783b */ /* 0x0004a80000000200 */
[----:B------:R2:W2:Y:S01]  /*2100*/  LDSM.16.M88.4 R196, [R223+0x11000] ;  /* 0x01100000dfc4783b */ /* 0x0004a20000000200 */
[----:B-1----:R-:W-:-:S03]  /*2110*/  SHF.R.S32.HI R0, RZ, 0x1f, R8 ;  /* 0x0000001fff007819 */ /* 0x002fc60000011408 */
[----:B------:R1:W1:Y:S01]  /*2120*/  LDSM.16.M88.4 R200, [R223+0x11400] ;  /* 0x01140000dfc8783b */ /* 0x0002620000000200 */
[----:B------:R-:W-:-:S03]  /*2130*/  LEA.HI R0, R0, R8, RZ, 0x5 ;  /* 0x0000000800007211 */ /* 0x000fc600078f28ff */
[----:B------:R1:W1:Y:S01]  /*2140*/  LDSM.16.M88.4 R204, [R222+0x13000] ;  /* 0x01300000decc783b */ /* 0x0002620000000200 */
[----:B------:R-:W-:-:S03]  /*2150*/  LOP3.LUT R0, R0, 0xffffffe0, RZ, 0xc0, !PT ;  /* 0xffffffe000007812 */ /* 0x000fc600078ec0ff */
[----:B------:R1:W1:Y:S02]  /*2160*/  LDSM.16.M88.4 R208, [R222+0x13400] ;  /* 0x01340000ded0783b */ /* 0x0002640000000200 */
[----:B------:R-:W-:Y:S02]  /*2170*/  IMAD.IADD R8, R8, 0x1, -R0 ;  /* 0x0000000108087824 */ /* 0x000fe400078e0a00 */
[----:B------:R1:W1:Y:S02]  /*2180*/  LDSM.16.M88.4 R212, [R223+0x13000] ;  /* 0x01300000dfd4783b */ /* 0x0002640000000200 */
[----:B------:R-:W-:Y:S02]  /*2190*/  IMAD R0, R11, UR33, R8 ;  /* 0x000000210b007c24 */ /* 0x000fe4000f8e0208 */
[----:B------:R1:W1:Y:S03]  /*21a0*/  LDSM.16.M88.4 R216, [R223+0x13400] ;  /* 0x01340000dfd8783b */ /* 0x0002660000000200 */
[----:B------:R-:W-:Y:S01]  /*21b0*/  IADD3 R4, P2, P1, R0, UR11, R4 ;  /* 0x0000000b00047c10 */ /* 0x000fe2000f95e004 */
[----:B------:R-:W-:Y:S01]  /*21c0*/  UIADD3 UR11, UP0, UR16, UR26, URZ ;  /* 0x0000001a100b7290 */ /* 0x000fe2000ff1e03f */
[----:B------:R-:W-:-:S03]  /*21d0*/  SHF.R.S32.HI R0, RZ, 0x1f, R0 ;  /* 0x0000001fff007819 */ /* 0x000fc60000011400 */
[----:B------:R-:W-:Y:S01]  /*21e0*/  UIADD3.X UR16, UR17, UR27, URZ, UP0, !UPT ;  /* 0x0000001b11107290 */ /* 0x000fe200087fe43f */
[----:B------:R-:W-:Y:S01]  /*21f0*/  IADD3.X R0, R0, UR19, R2, P2, P1 ;  /* 0x0000001300007c10 */ /* 0x000fe200097e2402 */
[----:B------:R-:W-:Y:S01]  /*2200*/  UIMAD UR13, UR13, UR11, URZ ;  /* 0x0000000b0d0d72a4 */ /* 0x000fe2000f8e023f */
[----:B------:R-:W-:-:S03]  /*2210*/  IADD3 R4, P1, R4, R28, RZ ;  /* 0x0000001c04047210 */ /* 0x000fc60007f3e0ff */
[----:B------:R-:W-:Y:S02]  /*2220*/  UIMAD UR13, UR16, UR14, UR13 ;  /* 0x0000000e100d72a4 */ /* 0x000fe4000f8e020d */
[----:B------:R-:W-:Y:S01]  /*2230*/  IMAD.X R5, R0, 0x1, R29, P1 ;  /* 0x0000000100057824 */ /* 0x000fe200008e061d */
[----:B------:R-:W-:Y:S01]  /*2240*/  ULDC.64 UR14, c[0x0][0x400] ;  /* 0x00010000000e7ab9 */ /* 0x000fe20000000a00 */
[----:B------:R-:W-:Y:S01]  /*2250*/  ULDC.64 UR16, c[0x0][0x478] ;  /* 0x00011e0000107ab9 */ /* 0x000fe20000000a00 */
[----:B------:R-:W-:Y:S01]  /*2260*/  IMAD.WIDE.U32 R4, R6, UR11, R4 ;  /* 0x0000000b06047c25 */ /* 0x000fe2000f8e0004 */
[----:B------:R-:W-:-:S03]  /*2270*/  UIADD3 UR11, -UR10, UR29, UR49 ;  /* 0x0000001d0a0b7290 */ /* 0x000fc6000fffe131 */
[----:B------:R-:W-:Y:S01]  /*2280*/  VIADD R0, R5, UR13 ;  /* 0x0000000d05007c36 */ /* 0x000fe20008000000 */
[----:B------:R-:W-:Y:S01]  /*2290*/  ULDC UR13, c[0x0][0x398] ;  /* 0x0000e600000d7ab9 */ /* 0x000fe20000000800 */
[C---:B------:R-:W-:Y:S01]  /*22a0*/  LEA R232, P1, R4.reuse, UR14, 0x2 ;  /* 0x0000000e04e87c11 */ /* 0x040fe2000f8210ff */
[----:B------:R-:W-:Y:S02]  /*22b0*/  UIADD3 UR11, UR11, -UR13, URZ ;  /* 0x8000000d0b0b7290 */ /* 0x000fe4000fffe03f */
[----:B------:R-:W-:Y:S01]  /*22c0*/  UIMAD.WIDE UR12, UR12, 0x4, UR16 ;  /* 0x000000040c0c78a5 */ /* 0x000fe2000f8e0210 */
[----:B------:R-:W-:Y:S01]  /*22d0*/  LEA.HI.X R233, R4, UR15, R0, 0x2, P1 ;  /* 0x0000000f04e97c11 */ /* 0x000fe200088f1400 */
[----:B------:R-:W-:-:S04]  /*22e0*/  USHF.R.S32.HI UR30, URZ, 0x1f, UR11 ;  /* 0x0000001f3f1e7899 */ /* 0x000fc8000801140b */
[----:B------:R-:W-:-:S04]  /*22f0*/  ULEA.HI UR30, UR30, UR11, URZ, 0x6 ;  /* 0x0000000b1e1e7291 */ /* 0x000fc8000f8f303f */
[----:B------:R-:W-:-:S04]  /*2300*/  USHF.R.S32.HI UR30, URZ, 0x6, UR30 ;  /* 0x000000063f1e7899 */ /* 0x000fc8000801141e */
[----:B------:R-:W-:-:S04]  /*2310*/  UISETP.LT.AND UP0, UPT, URZ, UR30, UPT ;  /* 0x0000001e3f00728c */ /* 0x000fc8000bf01270 */
[----:B------:R-:W-:-:S04]  /*2320*/  USEL UR30, URZ, UR30, !UP0 ;  /* 0x0000001e3f1e7287 */ /* 0x000fc8000c000000 */
[----:B------:R-:W-:-:S06]  /*2330*/  UISETP.GT.AND UP0, UPT, UR24, UR30, UPT ;  /* 0x0000001e1800728c */ /* 0x000fcc000bf04270 */
[----:B------:R-:W-:-:S13]  /*2340*/  PLOP3.LUT P1, PT, PT, PT, UP0, 0x80, 0x0 ;  /* 0x000000000000781c */ /* 0x000fda0003f2f008 */
[----:B-1234-:R-:W-:Y:S05]  /*2350*/  @!P1 BRA `(.L_x_219) ;  /* 0x0000004400d09947 */ /* 0x01efea0003800000 */
[----:B------:R-:W1:Y:S01]  /*2360*/  LDC.64 R4, c[0x0][0x3b8] ;  /* 0x0000ee00ff047b82 */ /* 0x000e620000000a00 */
[----:B------:R-:W-:Y:S01]  /*2370*/  UMOV UR15, UR12 ;  /* 0x0000000c000f7c82 */ /* 0x000fe20008000000 */
[----:B------:R-:W-:Y:S02]  /*2380*/  USHF.L.U32 UR19, UR33, 0x4, URZ ;  /* 0x0000000421137899 */ /* 0x000fe4000800063f */
[----:B------:R-:W-:Y:S02]  /*2390*/  UIADD3 UR49, UR49, UR29, URZ ;  /* 0x0000001d31317290 */ /* 0x000fe4000fffe03f */
[----:B------:R-:W-:Y:S01]  /*23a0*/  USHF.L.U32 UR17, UR33, 0x3, URZ ;  /* 0x0000000321117899 */ /* 0x000fe2000800063f */
[----:B------:R-:W-:Y:S01]  /*23b0*/  UMOV UR14, UR13 ;  /* 0x0000000d000e7c82 */ /* 0x000fe20008000000 */
[----:B------:R-:W-:Y:S02]  /*23c0*/  UIMAD UR37, UR33, 0x18, URZ ;  /* 0x00000018212578a4 */ /* 0x000fe4000f8e023f */
[----:B------:R-:W-:-:S02]  /*23d0*/  USHF.L.U32 UR36, UR33, 0x5, URZ ;  /* 0x0000000521247899 */ /* 0x000fc4000800063f */
[----:B------:R-:W-:Y:S02]  /*23e0*/  UIMAD UR35, UR33, 0x28, URZ ;  /* 0x00000028212378a4 */ /* 0x000fe4000f8e023f */
[----:B------:R-:W-:Y:S01]  /*23f0*/  UIMAD UR34, UR33, 0x30, URZ ;  /* 0x00000030212278a4 */ /* 0x000fe2000f8e023f */
[----:B------:R-:W-:Y:S01]  /*2400*/  ULDC UR54, c[0x0][0x270] ;  /* 0x00009c0000367ab9 */ /* 0x000fe20000000800 */
[----:B-1----:R-:W2:Y:S04]  /*2410*/  LDG.E.64 R6, desc[UR6][R4.64] ;  /* 0x0000000604067981 */ /* 0x002ea8000c1e1b00 */
[----:B------:R-:W3:Y:S01]  /*2420*/  LDG.E.64 R4, desc[UR6][R4.64+0x8] ;  /* 0x0000080604047981 */ /* 0x000ee2000c1e1b00 */
[----:B------:R-:W-:Y:S01]  /*2430*/  UIMAD UR12, UR55, UR28, UR57 ;  /* 0x0000001c370c72a4 */ /* 0x000fe2000f8e0239 */
[----:B------:R-:W-:Y:S01]  /*2440*/  SHF.R.S32.HI R251, RZ, 0x1f, R8 ;  /* 0x0000001ffffb7819 */ /* 0x000fe20000011408 */
[----:B------:R-:W-:Y:S01]  /*2450*/  UIADD3 UR29, UR19, 0x20, URZ ;  /* 0x00000020131d7890 */ /* 0x000fe2000fffe03f */
[----:B------:R-:W1:Y:S01]  /*2460*/  S2R R10, SR_TID.X ;  /* 0x00000000000a7919 */ /* 0x000e620000002100 */
[----:B------:R-:W-:Y:S01]  /*2470*/  USHF.L.U32 UR12, UR12, 0x5, URZ ;  /* 0x000000050c0c7899 */ /* 0x000fe2000800063f */
[----:B------:R-:W-:Y:S01]  /*2480*/  VIADD R0, R229, 0x1800 ;  /* 0x00001800e5007836 */ /* 0x000fe20000000000 */
[----:B------:R-:W-:Y:S01]  /*2490*/  UIADD3 UR24, UR19, 0x40, URZ ;  /* 0x0000004013187890 */ /* 0x000fe2000fffe03f */
[----:B------:R-:W4:Y:S01]  /*24a0*/  S2R R11, SR_TID.X ;  /* 0x00000000000b7919 */ /* 0x000f220000002100 */
[----:B------:R-:W-:Y:S01]  /*24b0*/  UIADD3 UR28, UR17, UR29, URZ ;  /* 0x0000001d111c7290 */ /* 0x000fe2000fffe03f */
[----:B------:R-:W-:Y:S01]  /*24c0*/  VIADD R2, R230, 0x1800 ;  /* 0x00001800e6027836 */ /* 0x000fe20000000000 */
[----:B------:R-:W-:Y:S01]  /*24d0*/  UIADD3 UR23, UR17, UR24, URZ ;  /* 0x0000001811177290 */ /* 0x000fe2000fffe03f */
[----:B-----5:R-:W-:Y:S01]  /*24e0*/  IMAD.MOV.U32 R247, RZ, RZ, R9 ;  /* 0x000000fffff77224 */ /* 0x020fe200078e0009 */
[----:B------:R-:W-:Y:S01]  /*24f0*/  USHF.R.S32.HI UR13, URZ, 0x1f, UR12 ;  /* 0x0000001f3f0d7899 */ /* 0x000fe2000801140c */
[----:B------:R-:W-:Y:S01]  /*2500*/  SEL R0, R0, R229, !P0 ;  /* 0x000000e500007207 */ /* 0x000fe20004000000 */
[----:B------:R-:W-:Y:S01]  /*2510*/  UIADD3 UR27, UR17, UR28, URZ ;  /* 0x0000001c111b7290 */ /* 0x000fe2000fffe03f */
[----:B------:R-:W-:Y:S01]  /*2520*/  SEL R2, R2, R230, !P0 ;  /* 0x000000e602027207 */ /* 0x000fe20004000000 */
[----:B------:R-:W-:Y:S01]  /*2530*/  UIADD3 UR22, UR17, UR23, URZ ;  /* 0x0000001711167290 */ /* 0x000fe2000fffe03f */
[----:B------:R-:W-:Y:S01]  /*2540*/  IMAD.MOV.U32 R127, RZ, RZ, RZ ;  /* 0x000000ffff7f7224 */ /* 0x000fe200078e00ff */
[----:B------:R-:W-:-:S02]  /*2550*/  UIADD3 UR26, UR17, UR27, URZ ;  /* 0x0000001b111a7290 */ /* 0x000fc4000fffe03f */
[----:B------:R-:W-:Y:S02]  /*2560*/  UIADD3 UR21, UR17, UR22, URZ ;  /* 0x0000001611157290 */ /* 0x000fe4000fffe03f */
[----:B------:R-:W-:Y:S02]  /*2570*/  UIADD3 UR25, UR17, UR26, URZ ;  /* 0x0000001a11197290 */ /* 0x000fe4000fffe03f */
[----:B------:R-:W-:Y:S02]  /*2580*/  UIADD3 UR20, UR17, UR21, URZ ;  /* 0x0000001511147290 */ /* 0x000fe4000fffe03f */
[----:B------:R-:W-:Y:S02]  /*2590*/  UIMAD UR33, UR33, 0x38, URZ ;  /* 0x00000038212178a4 */ /* 0x000fe4000f8e023f */
[----:B------:R-:W-:Y:S02]  /*25a0*/  UIADD3 UR49, -UR10, 0x80, UR49 ;  /* 0x000000800a317890 */ /* 0x000fe4000fffe131 */
[----:B------:R-:W-:-:S02]  /*25b0*/  UIADD3 UR32, UR17, UR25, URZ ;  /* 0x0000001911207290 */ /* 0x000fc4000fffe03f */
[----:B------:R-:W-:Y:S01]  /*25c0*/  UIADD3 UR31, UR17, UR20, URZ ;  /* 0x00000014111f7290 */ /* 0x000fe2000fffe03f */
[----:B-1----:R-:W-:-:S04]  /*25d0*/  SHF.R.S32.HI R10, RZ, 0x1f, R10 ;  /* 0x0000001fff0a7819 */ /* 0x002fc8000001140a */
[----:B----4-:R-:W-:-:S04]  /*25e0*/  LEA.HI R10, R10, R11, RZ, 0x6 ;  /* 0x0000000b0a0a7211 */ /* 0x010fc800078f30ff */
[----:B------:R-:W-:Y:S02]  /*25f0*/  SHF.R.S32.HI R10, RZ, 0x6, R10 ;  /* 0x00000006ff0a7819 */ /* 0x000fe4000001140a */
[----:B--2---:R-:W-:Y:S02]  /*2600*/  R2UR UR11, R6 ;  /* 0x00000000060b72ca */ /* 0x004fe400000e0000 */
[----:B------:R-:W-:-:S11]  /*2610*/  R2UR UR48, R7 ;  /* 0x00000000073072ca */ /* 0x000fd600000e0000 */
[----:B------:R-:W-:Y:S02]  /*2620*/  UIADD3 UR46, UR11, -0x4ab325aa, URZ ;  /* 0xb54cda560b2e7890 */ /* 0x000fe4000fffe03f */
[----:B------:R-:W-:Y:S02]  /*2630*/  UIADD3 UR47, UR48, 0x646e171e, URZ ;  /* 0x646e171e302f7890 */ /* 0x000fe4000fffe03f */
[----:B------:R-:W-:Y:S02]  /*2640*/  UIADD3 UR45, UR48, -0x56f99767, URZ ;  /* 0xa9066899302d7890 */ /* 0x000fe4000fffe03f */
[----:B------:R-:W-:Y:S02]  /*2650*/  UIADD3 UR44, UR11, 0x1715609d, URZ ;  /* 0x1715609d0b2c7890 */ /* 0x000fe4000fffe03f */
[----:B------:R-:W-:Y:S02]  /*2660*/  UIADD3 UR43, UR48, -0x126145ec, URZ ;  /* 0xed9eba14302b7890 */ /* 0x000fe4000fffe03f */
[----:B------:R-:W-:Y:S01]  /*2670*/  UIADD3 UR42, UR11, 0x78dde6e4, URZ ;  /* 0x78dde6e40b2a7890 */ /* 0x000fe2000fffe03f */
[----:B---3--:R-:W-:Y:S01]  /*2680*/  IADD3 R8, P2, P1, R4, UR12, R8 ;  /* 0x0000000c04087c10 */ /* 0x008fe2000f95e008 */
[----:B------:R-:W-:Y:S01]  /*2690*/  IMAD.SHL.U32 R4, R10, 0x20, RZ ;  /* 0x000000200a047824 */ /* 0x000fe200078e00ff */
[----:B------:R-:W-:-:S02]  /*26a0*/  UIADD3 UR41, UR48, 0x32370b8f, URZ ;  /* 0x32370b8f30297890 */ /* 0x000fc4000fffe03f */
[----:B------:R-:W-:Y:S01]  /*26b0*/  IADD3.X R251, R5, UR13, R251, P2, P1 ;  /* 0x0000000d05fb7c10 */ /* 0x000fe200097e24fb */
[----:B------:R-:W-:Y:S01]  /*26c0*/  UIADD3 UR40, UR11, -0x255992d5, URZ ;  /* 0xdaa66d2b0b287890 */ /* 0x000fe2000fffe03f */
[----:B------:R1:W-:Y:S01]  /*26d0*/  STL [R1+0x20], R4 ;  /* 0x0000200401007387 */ /* 0x0003e20000100800 */
[----:B------:R-:W-:Y:S01]  /*26e0*/  UIADD3 UR39, UR48, 0x76cf5d0a, URZ ;  /* 0x76cf5d0a30277890 */ /* 0x000fe2000fffe03f */
[----:B------:R-:W-:Y:S01]  /*26f0*/  LOP3.LUT R251, R251, UR11, RZ, 0x3c, !PT ;  /* 0x0000000bfbfb7c12 */ /* 0x000fe2000f8e3cff */
[----:B------:R-:W-:Y:S02]  /*2700*/  UIADD3 UR51, UR11, 0x3c6ef372, URZ ;  /* 0x3c6ef3720b337890 */ /* 0x000fe4000fffe03f */
[----:B------:R-:W-:Y:S02]  /*2710*/  UIADD3 UR50, UR48, -0x4498517b, URZ ;  /* 0xbb67ae8530327890 */ /* 0x000fe4000fffe03f */
[----:B------:R-:W-:Y:S01]  /*2720*/  UIADD3 UR38, UR11, -0x61c88647, URZ ;  /* 0x9e3779b90b267890 */ /* 0x000fe2000fffe03f */
[----:B-1----:R-:W-:Y:S01]  /*2730*/  IMAD.WIDE.U32 R4, R8, -0x2daee0ad, RZ ;  /* 0xd2511f5308047825 */ /* 0x002fe200078e00ff */
[----:B------:R-:W-:Y:S01]  /*2740*/  LEA R220, R0, UR4, 0x1 ;  /* 0x0000000400dc7c11 */ /* 0x000fe2000f8e08ff */
[----:B------:R-:W-:Y:S01]  /*2750*/  ULDC.U8 UR12, c[0x0][0x388] ;  /* 0x0000e200000c7ab9 */ /* 0x000fe20000000000 */
[----:B------:R-:W-:Y:S01]  /*2760*/  LEA R221, R2, UR4, 0x1 ;  /* 0x0000000402dd7c11 */ /* 0x000fe2000f8e08ff */
[----:B------:R-:W-:Y:S01]  /*2770*/  ULDC UR11, c[0x0][0x2ec] ;  /* 0x0000bb00000b7ab9 */ /* 0x000fe20000000800 */
[----:B------:R1:W-:Y:S06]  /*2780*/  STL.64 [R1], R4 ;  /* 0x0000000401007387 */ /* 0x0003ec0000100a00 */
.L_x_222:
[----:B------:R-:W0:Y:S01]  /*2790*/  LDGDEPBAR ;  /* 0x00000000000079af */ /* 0x000e220000000000 */
[----:B------:R-:W-:Y:S01]  /*27a0*/  IMAD.IADD R0, R228, 0x1, R221 ;  /* 0x00000001e4007824 */ /* 0x000fe200078e02dd */
[----:B------:R-:W-:Y:S01]  /*27b0*/  USHF.L.U32 UR13, UR5, 0x6, URZ ;  /* 0x00000006050d7899 */ /* 0x000fe2000800063f */
[----:B------:R-:W-:Y:S05]  /*27c0*/  IMAD.U32 R2, RZ, RZ, UR18 ;  /* 0x00000012ff027e24 */ /* 0x000fea000f8e00ff */
[----:B------:R-:W2:Y:S01]  /*27d0*/  LDL R236, [R1+0x14] ;  /* 0x0000140001ec7983 */ /* 0x000ea20000100800 */
[C---:B-----5:R-:W-:Y:S01]  /*27e0*/  FSETP.NEU.FTZ.AND P4, PT, R250.reuse, -INF , PT ;  /* 0xff800000fa00780b */ /* 0x060fe20003f9d000 */
[----:B------:R-:W-:Y:S01]  /*27f0*/  UISETP.GE.AND UP0, UPT, UR13, UR49, UPT ;  /* 0x000000310d00728c */ /* 0x000fe2000bf06270 */
[----:B------:R-:W-:Y:S01]  /*2800*/  FSETP.NEU.FTZ.AND P0, PT, R249, -INF , PT ;  /* 0xff800000f900780b */ /* 0x000fe20003f1d000 */
[----:B------:R-:W3:Y:S01]  /*2810*/  LDL R235, [R1+0x20] ;  /* 0x0000200001eb7983 */ /* 0x000ee20000100800 */
[----:B------:R-:W-:Y:S01]  /*2820*/  IMAD.U32 R234, RZ, RZ, UR13 ;  /* 0x0000000dffea7e24 */ /* 0x000fe2000f8e00ff */
[----:B------:R-:W-:Y:S02]  /*2830*/  UISETP.GT.AND UP2, UPT, UR5, UR30, UPT ;  /* 0x0000001e0500728c */ /* 0x000fe4000bf44270 */
[----:B------:R-:W-:Y:S05]  /*2840*/  PLOP3.LUT P1, PT, PT, PT, UP0, 0x80, 0x0 ;  /* 0x000000000000781c */ /* 0x000fea0003f2f008 */
[----:B------:R-:W-:Y:S02]  /*2850*/  @!UP0 ULDC UR13, c[0x0][0x2c4] ;  /* 0x0000b100000d8ab9 */ /* 0x000fe40000000800 */
[----:B------:R-:W-:Y:S01]  /*2860*/  IMAD.U32 R231, RZ, RZ, UR13 ;  /* 0x0000000dffe77e24 */ /* 0x000fe2000f8e00ff */
        /* <DEDUP_REMOVED lines=20> */
[----:B------:R-:W-:Y:S03]  /*29b0*/  LDSM.16.M88.4 R164, [R0+0x1000] ;  /* 0x0010000000a4783b */ /* 0x000fe60000000200 */
[----:B------:R-:W-:Y:S05]  /*29c0*/  HMMA.16816.F32 R32, R32, R134, RZ ;  /* 0x000000862020723c */ /* 0x000fea00000018ff */
[----:B------:R-:W4:Y:S01]  /*29d0*/  LDSM.16.M88.4 R132, [R222+0xb400] ;  /* 0x00b40000de84783b */ /* 0x000f220000000200 */
[-C--:B------:R-:W-:Y:S06]  /*29e0*/  HMMA.16816.F32 R4, R136, R140.reuse, R4 ;  /* 0x0000008c8804723c */ /* 0x080fec0000001804 */
[C---:B-1----:R-:W-:Y:S01]  /*29f0*/  HMMA.16816.F32 R8, R144.reuse, R140, R8 ;  /* 0x0000008c9008723c */ /* 0x042fe20000001808 */
[----:B------:R-:W1:Y:S05]  /*2a00*/  LDSM.16.M88.4 R168, [R223+0xb000] ;  /* 0x00b00000dfa8783b */ /* 0x000e6a0000000200 */
[-C--:B------:R-:W-:Y:S06]  /*2a10*/  HMMA.16816.F32 R12, R144, R142.reuse, R12 ;  /* 0x0000008e900c723c */ /* 0x080fec000000180c */
[C---:B------:R-:W-:Y:S01]  /*2a20*/  HMMA.16816.F32 R16, R136.reuse, R142, R16 ;  /* 0x0000008e8810723c */ /* 0x040fe20000001810 */
[----:B------:R-:W1:Y:S05]  /*2a30*/  LDSM.16.M88.4 R140, [R0+0x1800] ;  /* 0x00180000008c783b */ /* 0x000e6a0000000200 */
        /* <DEDUP_REMOVED lines=11> */
[----:B------:R-:W4:Y:S05]  /*2af0*/  LDSM.16.M88.4 R156, [R221+0x2800] ;  /* 0x00280000dd9c783b */ /* 0x000f2a0000000200 */
[-C--:B------:R-:W-:Y:S06]  /*2b00*/  HMMA.16816.F32 R20, R152, R132.reuse, R20 ;  /* 0x000000849814723c */ /* 0x080fec0000001814 */
[C---:B------:R-:W-:Y:S06]  /*2b10*/  HMMA.16816.F32 R24, R160.reuse, R132, R24 ;  /* 0x00000084a018723c */ /* 0x040fec0000001818 */
[-C--:B------:R-:W-:Y:S01]  /*2b20*/  HMMA.16816.F32 R28, R160, R134.reuse, R28 ;  /* 0x00000086a01c723c */ /* 0x080fe2000000181c */
[----:B------:R-:W2:Y:S05]  /*2b30*/  LDL R163, [R1+0x10] ;  /* 0x0000100001a37983 */ /* 0x000eaa0000100800 */
[----:B------:R-:W-:Y:S01]  /*2b40*/  HMMA.16816.F32 R32, R152, R134, R32 ;  /* 0x000000869820723c */ /* 0x000fe20000001820 */
[----:B------:R-:W3:Y:S05]  /*2b50*/  LDSM.16.M88.4 R132, [R222+0xd400] ;  /* 0x00d40000de84783b */ /* 0x000eea0000000200 */
[-C--:B-1----:R-:W-:Y:S06]  /*2b60*/  HMMA.16816.F32 R4, R164, R168.reuse, R4 ;  /* 0x000000a8a404723c */ /* 0x082fec0000001804 */
[C---:B------:R-:W-:Y:S01]  /*2b70*/  HMMA.16816.F32 R8, R140.reuse, R168, R8 ;  /* 0x000000a88c08723c */ /* 0x040fe20000001808 */
[----:B------:R-:W2:Y:S05]  /*2b80*/  LDL.64 R168, [R1] ;  /* 0x0000000001a87983 */ /* 0x000eaa0000100a00 */
[-C--:B------:R-:W-:Y:S06]  /*2b90*/  HMMA.16816.F32 R12, R140, R170.reuse, R12 ;  /* 0x000000aa8c0c723c */ /* 0x080fec000000180c */
[C---:B------:R-:W-:Y:S06]  /*2ba0*/  HMMA.16816.F32 R16, R164.reuse, R170, R16 ;  /* 0x000000aaa410723c */ /* 0x040fec0000001810 */
[-C--:B----4-:R-:W-:Y:S06]  /*2bb0*/  HMMA.16816.F32 R20, R164, R136.reuse, R20 ;  /* 0x00000088a414723c */ /* 0x090fec0000001814 */
[C---:B------:R-:W-:Y:S06]  /*2bc0*/  HMMA.16816.F32 R24, R140.reuse, R136, R24 ;  /* 0x000000888c18723c */ /* 0x040fec0000001818 */
[-C--:B------:R-:W-:Y:S01]  /*2bd0*/  HMMA.16816.F32 R28, R140, R138.reuse, R28 ;  /* 0x0000008a8c1c723c */ /* 0x080fe2000000181c */
[----:B------:R-:W-:Y:S05]  /*2be0*/  LDSM.16.M88.4 R140, [R223+0xd000] ;  /* 0x00d00000df8c783b */ /* 0x000fea0000000200 */
[----:B------:R-:W-:Y:S03]  /*2bf0*/  HMMA.16816.F32 R32, R164, R138, R32 ;  /* 0x0000008aa420723c */ /* 0x000fe60000001820 */
[----:B------:R-:W1:Y:S03]  /*2c00*/  LDSM.16.M88.4 R136, [R0+0x2000] ;  /* 0x002000000088783b */ /* 0x000e660000000200 */
[-C--:B------:R-:W-:Y:S01]  /*2c10*/  HMMA.16816.F32 R4, R144, R148.reuse, R4 ;  /* 0x000000949004723c */ /* 0x080fe20000001804 */
[----:B------:R-:W-:Y:S01]  /*2c20*/  IMAD.MOV.U32 R165, RZ, RZ, 0x8 ;  /* 0x00000008ffa57424 */ /* 0x000fe200078e00ff */
[----:B------:R-:W4:Y:S04]  /*2c30*/  @!P1 S2R R164, SR_TID.X ;  /* 0x0000000000a49919 */ /* 0x000f280000002100 */
[C---:B------:R-:W-:Y:S01]  /*2c40*/  HMMA.16816.F32 R8, R156.reuse, R148, R8 ;  /* 0x000000949c08723c */ /* 0x040fe20000001808 */
[----:B------:R-:W-:Y:S05]  /*2c50*/  IMAD.MOV.U32 R166, RZ, RZ, 0x20 ;  /* 0x00000020ffa67424 */ /* 0x000fea00078e00ff */
[-C--:B------:R-:W-:Y:S01]  /*2c60*/  HMMA.16816.F32 R12, R156, R150.reuse, R12 ;  /* 0x000000969c0c723c */ /* 0x080fe2000000180c */
[----:B------:R-:W-:Y:S05]  /*2c70*/  IMAD.U32 R148, RZ, RZ, UR5 ;  /* 0x00000005ff947e24 */ /* 0x000fea000f8e00ff */
[C---:B------:R-:W-:Y:S06]  /*2c80*/  HMMA.16816.F32 R16, R144.reuse, R150, R16 ;  /* 0x000000969010723c */ /* 0x040fec0000001810 */
[-C--:B---3--:R-:W-:Y:S06]  /*2c90*/  HMMA.16816.F32 R20, R144, R132.reuse, R20 ;  /* 0x000000849014723c */ /* 0x088fec0000001814 */
[C---:B------:R-:W-:Y:S06]  /*2ca0*/  HMMA.16816.F32 R24, R156.reuse, R132, R24 ;  /* 0x000000849c18723c */ /* 0x040fec0000001818 */
[-C--:B------:R-:W-:Y:S06]  /*2cb0*/  HMMA.16816.F32 R28, R156, R134.reuse, R28 ;  /* 0x000000869c1c723c */ /* 0x080fec000000181c */
[----:B------:R-:W-:Y:S06]  /*2cc0*/  HMMA.16816.F32 R32, R144, R134, R32 ;  /* 0x000000869020723c */ /* 0x000fec0000001820 */
[-C--:B-1----:R-:W-:Y:S05]  /*2cd0*/  HMMA.16816.F32 R4, R136, R140.reuse, R4 ;  /* 0x0000008c8804723c */ /* 0x082fea0000001804 */
[----:B------:R-:W-:Y:S06]  /*2ce0*/  FMUL.FTZ R144, R250, 1.4426950216293334961 ;  /* 0x3fb8aa3bfa907820 */ /* 0x000fec0000410000 */
[----:B------:R-:W-:Y:S02]  /*2cf0*/  FSEL R144, R144, RZ, P4 ;  /* 0x000000ff90907208 */ /* 0x000fe40002000000 */
[----:B------:R-:W-:Y:S01]  /*2d00*/  FSETP.NEU.FTZ.AND P4, PT, R248, -INF , PT ;  /* 0xff800000f800780b */ /* 0x000fe20003f9d000 */
[----:B--2---:R-:W-:Y:S05]  /*2d10*/  IMAD R2, R2, 0x4, R163 ;  /* 0x0000000402027824 */ /* 0x004fea00078e02a3 */
[----:B------:R-:W-:Y:S01]  /*2d20*/  LOP3.LUT R149, R2, UR48, RZ, 0x3c, !PT ;  /* 0x0000003002957c12 */ /* 0x000fe2000f8e3cff */
[----:B------:R-:W-:Y:S04]  /*2d30*/  IMAD R2, R148, 0x4, R236 ;  /* 0x0000000494027824 */ /* 0x000fe800078e02ec */
[C---:B------:R-:W-:Y:S04]  /*2d40*/  IMAD.WIDE.U32 R160, R2.reuse, -0x326172a9, RZ ;  /* 0xcd9e8d5702a07825 */ /* 0x040fe800078e00ff */
[----:B------:R-:W-:Y:S01]  /*2d50*/  VIADD R154, R2, 0x2 ;  /* 0x00000002029a7836 */ /* 0x000fe20000000000 */
[----:B------:R-:W-:Y:S01]  /*2d60*/  LOP3.LUT R163, R161, R251, RZ, 0x3c, !PT ;  /* 0x000000fba1a37212 */ /* 0x000fe200078e3cff */
[----:B----4-:R-:W-:Y:S01]  /*2d70*/  @!P1 IMAD.SHL.U32 R2, R164, 0x2, RZ ;  /* 0x00000002a4029824 */ /* 0x010fe200078e00ff */
[----:B------:R-:W-:Y:S01]  /*2d80*/  LOP3.LUT R152, R169, R149, RZ, 0x3c, !PT ;  /* 0x00000095a9987212 */ /* 0x000fe200078e3cff */
[----:B------:R-:W-:Y:S01]  /*2d90*/  IMAD.WIDE.U32 R154, R154, -0x326172a9, RZ ;  /* 0xcd9e8d579a9a7825 */ /* 0x000fe200078e00ff */
[----:B------:R1:W2:Y:S02]  /*2da0*/  LDSM.16.M88.4 R148, [R0+0x2800] ;  /* 0x002800000094783b */ /* 0x0002a40000000200 */
[----:B------:R-:W-:Y:S01]  /*2db0*/  @!P1 LOP3.LUT R2, R235, 0x6, R2, 0xf8, !PT ;  /* 0x00000006eb029812 */ /* 0x000fe200078ef802 */
[----:B------:R-:W-:Y:S01]  /*2dc0*/  IMAD.WIDE.U32 R152, R152, -0x326172a9, RZ ;  /* 0xcd9e8d5798987825 */ /* 0x000fe200078e00ff */
[----:B------:R-:W-:Y:S03]  /*2dd0*/  LOP3.LUT R155, R155, R251, RZ, 0x3c, !PT ;  /* 0x000000fb9b9b7212 */ /* 0x000fe600078e3cff */
[----:B------:R-:W-:Y:S01]  /*2de0*/  IMAD.WIDE.U32 R132, R163, -0x2daee0ad, RZ ;  /* 0xd2511f53a3847825 */ /* 0x000fe200078e00ff */
[C---:B------:R-:W-:Y:S02]  /*2df0*/  LOP3.LUT R162, R153.reuse, UR38, R160, 0x96, !PT ;  /* 0x0000002699a27c12 */ /* 0x040fe4000f8e96a0 */
[----:B------:R-:W-:Y:S01]  /*2e00*/  LOP3.LUT R161, R153, UR38, R154, 0x96, !PT ;  /* 0x0000002699a17c12 */ /* 0x000fe2000f8e969a */
[----:B------:R-:W-:Y:S01]  /*2e10*/  IMAD.WIDE.U32 R154, R155, -0x2daee0ad, RZ ;  /* 0xd2511f539b9a7825 */ /* 0x000fe200078e00ff */
[----:B------:R-:W-:Y:S02]  /*2e20*/  LOP3.LUT R160, R152, UR51, RZ, 0x3c, !PT ;  /* 0x0000003398a07c12 */ /* 0x000fe4000f8e3cff */
[----:B------:R-:W-:Y:S01]  /*2e30*/  LOP3.LUT R152, R168, UR50, RZ, 0x3c, !PT ;  /* 0x00000032a8987c12 */ /* 0x000fe2000f8e3cff */
[----:B------:R-:W-:Y:S03]  /*2e40*/  IMAD.WIDE.U32 R156, R162, -0x2daee0ad, RZ ;  /* 0xd2511f53a29c7825 */ /* 0x000fe600078e00ff */
[C---:B------:R-:W-:Y:S01]  /*2e50*/  LOP3.LUT R155, R152.reuse, R155, RZ, 0x3c, !PT ;  /* 0x0000009b989b7212 */ /* 0x040fe200078e3cff */
[----:B------:R-:W-:Y:S01]  /*2e60*/  IMAD.WIDE.U32 R158, R161, -0x2daee0ad, RZ ;  /* 0xd2511f53a19e7825 */ /* 0x000fe200078e00ff */
[----:B------:R-:W-:Y:S02]  /*2e70*/  LOP3.LUT R161, R152, R133, RZ, 0x3c, !PT ;  /* 0x0000008598a17212 */ /* 0x000fe400078e3cff */
[----:B------:R-:W-:Y:S02]  /*2e80*/  LOP3.LUT R157, R157, UR39, R132, 0x96, !PT ;  /* 0x000000279d9d7c12 */ /* 0x000fe4000f8e9684 */
[----:B------:R-:W-:Y:S01]  /*2e90*/  LOP3.LUT R154, R159, UR39, R154, 0x96, !PT ;  /* 0x000000279f9a7c12 */ /* 0x000fe2000f8e969a */
[----:B------:R-:W3:Y:S01]  /*2ea0*/  LDSM.16.M88.4 R132, [R223+0xd400] ;  /* 0x00d40000df84783b */ /* 0x000ee20000000200 */
[----:B-1----:R-:W-:Y:S04]  /*2eb0*/  @!P1 IADD3 R0, R246, 0x1, -R231 ;  /* 0x00000001f6009810 */ /* 0x002fe80007ffe8e7 */
[----:B------:R-:W-:Y:S01]  /*2ec0*/  @!P1 IADD3 R153, R234, UR10, R0 ;  /* 0x0000000aea999c10 */ /* 0x000fe2000fffe000 */
[----:B------:R-:W-:Y:S03]  /*2ed0*/  IMAD.U32 R0, RZ, RZ, UR18 ;  /* 0x00000012ff007e24 */ /* 0x000fe6000f8e00ff */
[C---:B------:R-:W-:Y:S01]  /*2ee0*/  @!P1 VIMNMX R152, R153.reuse, UR10, PT ;  /* 0x0000000a99989c48 */ /* 0x040fe2000bfe0100 */
[----:B------:R-:W-:Y:S01]  /*2ef0*/  @!P1 IMAD R0, R0, 0x80, R2 ;  /* 0x0000008000009824 */ /* 0x000fe200078e0202 */
[C---:B------:R-:W-:Y:S01]  /*2f00*/  @!P1 VIADDMNMX R147, R153.reuse, R165, UR10, PT ;  /* 0x0000000a99939e46 */ /* 0x040fe2000b8001a5 */
[----:B------:R-:W-:Y:S01]  /*2f10*/  IMAD.MOV.U32 R165, RZ, RZ, 0x28 ;  /* 0x00000028ffa57424 */ /* 0x000fe200078e00ff */
[C---:B------:R-:W-:Y:S01]  /*2f20*/  @!P1 VIADDMNMX R146, R153.reuse, R166, UR10, PT ;  /* 0x0000000a99929e46 */ /* 0x040fe2000b8001a6 */
[----:B------:R-:W-:Y:S01]  /*2f30*/  @!P1 VIADD R2, R0, 0x1 ;  /* 0x0000000100029836 */ /* 0x000fe20000000000 */
[C---:B--2---:R-:W-:Y:S04]  /*2f40*/  HMMA.16816.F32 R8, R148.reuse, R140, R8 ;  /* 0x0000008c9408723c */ /* 0x044fe80000001808 */
[C---:B------:R-:W-:Y:S02]  /*2f50*/  @!P1 ISETP.GE.AND P5, PT, R2.reuse, R147, PT ;  /* 0x000000930200920c */ /* 0x040fe40003fa6270 */
[----:B------:R-:W-:Y:S01]  /*2f60*/  @!P1 VIADDMNMX R145, R153, R165, UR10, PT ;  /* 0x0000000a99919e46 */ /* 0x000fe2000b8001a5 */
[-C--:B------:R-:W-:Y:S03]  /*2f70*/  HMMA.16816.F32 R12, R148, R142.reuse, R12 ;  /* 0x0000008e940c723c */ /* 0x080fe6000000180c */
[----:B------:R-:W-:Y:S01]  /*2f80*/  @!P1 ISETP.GE.AND P3, PT, R2, R152, PT ;  /* 0x000000980200920c */ /* 0x000fe20003f66270 */
[----:B------:R-:W-:Y:S01]  /*2f90*/  FMUL.FTZ R140, R248, 1.4426950216293334961 ;  /* 0x3fb8aa3bf88c7820 */ /* 0x000fe20000410000 */
[C---:B------:R-:W-:Y:S01]  /*2fa0*/  @!P1 ISETP.GE.AND P6, PT, R2.reuse, R146, PT ;  /* 0x000000920200920c */ /* 0x040fe20003fc6270 */
[C---:B------:R-:W-:Y:S04]  /*2fb0*/  HMMA.16816.F32 R16, R136.reuse, R142, R16 ;  /* 0x0000008e8810723c */ /* 0x040fe80000001810 */
[----:B------:R-:W-:Y:S01]  /*2fc0*/  @!P1 ISETP.GE.AND P2, PT, R2, R145, PT ;  /* 0x000000910200920c */ /* 0x000fe20003f46270 */
[----:B------:R-:W-:Y:S01]  /*2fd0*/  FMUL.FTZ R141, R249, 1.4426950216293334961 ;  /* 0x3fb8aa3bf98d7820 */ /* 0x000fe20000410000 */
[----:B------:R-:W-:Y:S01]  /*2fe0*/  FSEL R140, R140, RZ, P4 ;  /* 0x000000ff8c8c7208 */ /* 0x000fe20002000000 */
[----:B------:R-:W-:Y:S01]  /*2ff0*/  FMUL.FTZ R2, R247, 1.4426950216293334961 ;  /* 0x3fb8aa3bf7027820 */ /* 0x000fe20000410000 */
[----:B------:R-:W-:Y:S03]  /*3000*/  @!P1 ISETP.GE.AND P4, PT, R0, R152, PT ;  /* 0x000000980000920c */ /* 0x000fe60003f86270 */
[----:B------:R-:W-:Y:S01]  /*3010*/  FSEL R141, R141, RZ, P0 ;  /* 0x000000ff8d8d7208 */ /* 0x000fe20000000000 */
[-C--:B---3--:R-:W-:Y:S03]  /*3020*/  HMMA.16816.F32 R20, R136, R132.reuse, R20 ;  /* 0x000000848814723c */ /* 0x088fe60000001814 */
[----:B------:R-:W-:Y:S01]  /*3030*/  @!P1 FSEL R4, R4, -INF , !P4 ;  /* 0xff80000004049808 */ /* 0x000fe20006000000 */
[C---:B------:R-:W-:Y:S01]  /*3040*/  @!P1 VIADD R142, R0.reuse, 0x8 ;  /* 0x00000008008e9836 */ /* 0x040fe20000000000 */
[----:B------:R-:W-:Y:S01]  /*3050*/  FSETP.NEU.FTZ.AND P0, PT, R247, -INF , PT ;  /* 0xff800000f700780b */ /* 0x000fe20003f1d000 */
[C---:B------:R-:W-:Y:S04]  /*3060*/  HMMA.16816.F32 R24, R148.reuse, R132, R24 ;  /* 0x000000849418723c */ /* 0x040fe80000001818 */
[-C--:B------:R-:W-:Y:S01]  /*3070*/  @!P1 ISETP.GE.AND P4, PT, R0, R146.reuse, PT ;  /* 0x000000920000920c */ /* 0x080fe20003f86270 */
[--C-:B------:R-:W-:Y:S01]  /*3080*/  FFMA.FTZ R4, R4, UR11, -R144.reuse ;  /* 0x0000000b04047c23 */ /* 0x100fe20008010890 */
[----:B------:R-:W-:Y:S01]  /*3090*/  FSEL R2, R2, RZ, P0 ;  /* 0x000000ff02027208 */ /* 0x000fe20000000000 */
[-C--:B------:R-:W-:Y:S02]  /*30a0*/  HMMA.16816.F32 R28, R148, R134.reuse, R28 ;  /* 0x00000086941c723c */ /* 0x080fe4000000181c */
[----:B------:R1:W2:Y:S01]  /*30b0*/  MUFU.EX2 R167, R4 ;  /* 0x0000000400a77308 */ /* 0x0002a20000000800 */
[CC--:B------:R-:W-:Y:S01]  /*30c0*/  @!P1 ISETP.GE.AND P0, PT, R0.reuse, R147.reuse, PT ;  /* 0x000000930000920c */ /* 0x0c0fe20003f06270 */
[----:B------:R-:W-:Y:S01]  /*30d0*/  @!P1 VIADD R143, R0, 0x9 ;  /* 0x00000009008f9836 */ /* 0x000fe20000000000 */
[----:B------:R-:W-:Y:S01]  /*30e0*/  @!P1 FSEL R9, R9, -INF , !P6 ;  /* 0xff80000009099808 */ /* 0x000fe20007000000 */
[----:B------:R-:W-:Y:S04]  /*30f0*/  HMMA.16816.F32 R32, R136, R134, R32 ;  /* 0x000000868820723c */ /* 0x000fe80000001820 */
[----:B------:R-:W-:Y:S01]  /*3100*/  @!P1 ISETP.GE.AND P6, PT, R142, R147, PT ;  /* 0x000000938e00920c */ /* 0x000fe20003fc6270 */
[----:B------:R-:W-:Y:S01]  /*3110*/  IMAD.WIDE.U32 R148, R161, -0x326172a9, RZ ;  /* 0xcd9e8d57a1947825 */ /* 0x000fe200078e00ff */
[----:B------:R-:W-:Y:S02]  /*3120*/  @!P1 FSEL R6, R6, -INF , !P0 ;  /* 0xff80000006069808 */ /* 0x000fe40004000000 */
[----:B------:R-:W-:Y:S02]  /*3130*/  @!P1 FSEL R5, R5, -INF , !P3 ;  /* 0xff80000005059808 */ /* 0x000fe40005800000 */
[----:B------:R-:W-:Y:S01]  /*3140*/  @!P1 ISETP.GE.AND P0, PT, R142, R146, PT ;  /* 0x000000928e00920c */ /* 0x000fe20003f06270 */
[C---:B------:R-:W-:Y:S01]  /*3150*/  @!P1 VIADD R132, R0.reuse, 0x11 ;  /* 0x0000001100849836 */ /* 0x040fe20000000000 */
[-C--:B------:R-:W-:Y:S01]  /*3160*/  @!P1 ISETP.GE.AND P3, PT, R0, R145.reuse, PT ;  /* 0x000000910000920c */ /* 0x080fe20003f66270 */
[--C-:B------:R-:W-:Y:S01]  /*3170*/  FFMA.FTZ R6, R6, UR11, -R141.reuse ;  /* 0x0000000b06067c23 */ /* 0x100fe2000801088d */
[----:B------:R-:W-:Y:S01]  /*3180*/  @!P1 FSEL R7, R7, -INF , !P5 ;  /* 0xff80000007079808 */ /* 0x000fe20006800000 */
[----:B------:R-:W-:Y:S01]  /*3190*/  FFMA.FTZ R5, R5, UR11, -R144 ;  /* 0x0000000b05057c23 */ /* 0x000fe20008010890 */
[----:B------:R-:W-:Y:S01]  /*31a0*/  @!P1 FSEL R8, R8, -INF , !P4 ;  /* 0xff80000008089808 */ /* 0x000fe20006000000 */
[--C-:B------:R-:W-:Y:S01]  /*31b0*/  FFMA.FTZ R9, R9, UR11, -R140.reuse ;  /* 0x0000000b09097c23 */ /* 0x100fe2000801088c */
[C---:B------:R-:W-:Y:S01]  /*31c0*/  @!P1 ISETP.GE.AND P5, PT, R142.reuse, R145, PT ;  /* 0x000000918e00920c */ /* 0x040fe20003fa6270 */
[--C-:B------:R-:W-:Y:S01]  /*31d0*/  FFMA.FTZ R7, R7, UR11, -R141.reuse ;  /* 0x0000000b07077c23 */ /* 0x100fe2000801088d */
[-C--:B------:R-:W-:Y:S01]  /*31e0*/  @!P1 ISETP.GE.AND P4, PT, R142, R152.reuse, PT ;  /* 0x000000988e00920c */ /* 0x080fe20003f86270 */
[--C-:B------:R-:W-:Y:S01]  /*31f0*/  FFMA.FTZ R8, R8, UR11, -R140.reuse ;  /* 0x0000000b08087c23 */ /* 0x100fe2000801088c */
[----:B------:R-:W-:Y:S01]  /*3200*/  @!P1 FSEL R12, R12, -INF , !P0 ;  /* 0xff8000000c0c9808 */ /* 0x000fe20004000000 */
[----:B------:R3:W-:Y:S01]  /*3210*/  MUFU.EX2 R171, R6 ;  /* 0x0000000600ab7308 */ /* 0x0007e20000000800 */
[CC--:B------:R-:W-:Y:S01]  /*3220*/  @!P1 ISETP.GE.AND P0, PT, R143.reuse, R152.reuse, PT ;  /* 0x000000988f00920c */ /* 0x0c0fe20003f06270 */
[----:B-1----:R-:W-:Y:S01]  /*3230*/  @!P1 VIADD R4, R0, 0x18 ;  /* 0x0000001800049836 */ /* 0x002fe20000000000 */
[----:B------:R-:W-:Y:S01]  /*3240*/  @!P1 FSEL R18, R18, -INF , !P6 ;  /* 0xff80000012129808 */ /* 0x000fe20007000000 */
[----:B------:R-:W-:Y:S01]  /*3250*/  FFMA.FTZ R12, R12, UR11, -R140 ;  /* 0x0000000b0c0c7c23 */ /* 0x000fe2000801088c */
[----:B------:R-:W-:Y:S01]  /*3260*/  @!P1 FSEL R10, R10, -INF , !P3 ;  /* 0xff8000000a0a9808 */ /* 0x000fe20005800000 */
[----:B------:R-:W-:Y:S01]  /*3270*/  @!P1 VIADD R142, R0, 0x10 ;  /* 0x00000010008e9836 */ /* 0x000fe20000000000 */
[----:B------:R-:W-:Y:S01]  /*3280*/  @!P1 ISETP.GE.AND P6, PT, R132, R152, PT ;  /* 0x000000988400920c */ /* 0x000fe20003fc6270 */
[--C-:B------:R-:W-:Y:S01]  /*3290*/  FFMA.FTZ R18, R18, UR11, -R141.reuse ;  /* 0x0000000b12127c23 */ /* 0x100fe2000801088d */
[----:B------:R-:W-:Y:S01]  /*32a0*/  @!P1 ISETP.GE.AND P3, PT, R143, R146, PT ;  /* 0x000000928f00920c */ /* 0x000fe20003f66270 */
[----:B------:R-:W-:Y:S01]  /*32b0*/  FFMA.FTZ R10, R10, UR11, -R2 ;  /* 0x0000000b0a0a7c23 */ /* 0x000fe20008010802 */
[----:B------:R-:W-:Y:S01]  /*32c0*/  @!P1 FSEL R17, R17, -INF , !P0 ;  /* 0xff80000011119808 */ /* 0x000fe20004000000 */
[----:B------:R-:W-:Y:S01]  /*32d0*/  MUFU.EX2 R170, R5 ;  /* 0x0000000500aa7308 */ /* 0x000fe20000000800 */
[----:B------:R-:W-:Y:S01]  /*32e0*/  @!P1 FSEL R21, R21, -INF , !P6 ;  /* 0xff80000015159808 */ /* 0x000fe20007000000 */
[----:B------:R-:W-:Y:S01]  /*32f0*/  @!P1 VIADD R0, R0, 0x19 ;  /* 0x0000001900009836 */ /* 0x000fe20000000000 */
[----:B------:R-:W-:Y:S01]  /*3300*/  @!P1 FSEL R13, R13, -INF , !P3 ;  /* 0xff8000000d0d9808 */ /* 0x000fe20005800000 */
[--C-:B------:R-:W-:Y:S01]  /*3310*/  FFMA.FTZ R17, R17, UR11, -R144.reuse ;  /* 0x0000000b11117c23 */ /* 0x100fe20008010890 */
[----:B------:R-:W-:Y:S01]  /*3320*/  @!P1 ISETP.GE.AND P3, PT, R143, R147, PT ;  /* 0x000000938f00920c */ /* 0x000fe20003f66270 */
[----:B------:R-:W-:Y:S01]  /*3330*/  FFMA.FTZ R21, R21, UR11, -R144 ;  /* 0x0000000b15157c23 */ /* 0x000fe20008010890 */
[----:B------:R-:W-:Y:S01]  /*3340*/  @!P1 FSEL R14, R14, -INF , !P5 ;  /* 0xff8000000e0e9808 */ /* 0x000fe20006800000 */
[----:B------:R-:W-:Y:S01]  /*3350*/  FFMA.FTZ R13, R13, UR11, -R140 ;  /* 0x0000000b0d0d7c23 */ /* 0x000fe2000801088c */
[CC--:B------:R-:W-:Y:S01]  /*3360*/  @!P1 ISETP.GE.AND P5, PT, R142.reuse, R152.reuse, PT ;  /* 0x000000988e00920c */ /* 0x0c0fe20003fa6270 */
[----:B------:R1:W4:Y:S01]  /*3370*/  MUFU.EX2 R169, R7 ;  /* 0x0000000700a97308 */ /* 0x0003220000000800 */
[-C--:B------:R-:W-:Y:S01]  /*3380*/  @!P1 ISETP.GE.AND P0, PT, R142, R145.reuse, PT ;  /* 0x000000918e00920c */ /* 0x080fe20003f06270 */
[--C-:B------:R-:W-:Y:S01]  /*3390*/  FFMA.FTZ R14, R14, UR11, -R2.reuse ;  /* 0x0000000b0e0e7c23 */ /* 0x100fe20008010802 */
[-C--:B------:R-:W-:Y:S02]  /*33a0*/  @!P1 ISETP.GE.AND P6, PT, R132, R145.reuse, PT ;  /* 0x000000918400920c */ /* 0x080fe40003fc6270 */
[----:B------:R-:W-:Y:S02]  /*33b0*/  @!P1 FSEL R11, R11, -INF , !P2 ;  /* 0xff8000000b0b9808 */ /* 0x000fe40005000000 */
[----:B------:R-:W-:Y:S03]  /*33c0*/  @!P1 FSEL R26, R26, -INF , !P0 ;  /* 0xff8000001a1a9808 */ /* 0x000fe60004000000 */
[----:B------:R-:W4:Y:S01]  /*33d0*/  MUFU.EX2 R236, R10 ;  /* 0x0000000a00ec7308 */ /* 0x000f220000000800 */
[----:B------:R-:W-:Y:S01]  /*33e0*/  @!P1 FSEL R27, R27, -INF , !P6 ;  /* 0xff8000001b1b9808 */ /* 0x000fe20007000000 */
[--C-:B------:R-:W-:Y:S01]  /*33f0*/  FFMA.FTZ R11, R11, UR11, -R2.reuse ;  /* 0x0000000b0b0b7c23 */ /* 0x100fe20008010802 */
[----:B------:R-:W-:Y:S01]  /*3400*/  @!P1 ISETP.GE.AND P2, PT, R143, R145, PT ;  /* 0x000000918f00920c */ /* 0x000fe20003f46270 */
[--C-:B------:R-:W-:Y:S01]  /*3410*/  FFMA.FTZ R26, R26, UR11, -R2.reuse ;  /* 0x0000000b1a1a7c23 */ /* 0x100fe20008010802 */
[----:B------:R-:W-:Y:S01]  /*3420*/  @!P1 FSEL R19, R19, -INF , !P3 ;  /* 0xff80000013139808 */ /* 0x000fe20005800000 */
[----:B------:R-:W-:Y:S01]  /*3430*/  FFMA.FTZ R27, R27, UR11, -R2 ;  /* 0x0000000b1b1b7c23 */ /* 0x000fe20008010802 */
[----:B------:R-:W-:Y:S03]  /*3440*/  @!P1 FSEL R20, R20, -INF , !P5 ;  /* 0xff80000014149808 */ /* 0x000fe60006800000 */
[----:B------:R2:W4:Y:S01]  /*3450*/  MUFU.EX2 R234, R8 ;  /* 0x0000000800ea7308 */ /* 0x0005220000000800 */
[-C--:B------:R-:W-:Y:S01]  /*3460*/  @!P1 ISETP.GE.AND P0, PT, R4, R152.reuse, PT ;  /* 0x000000980400920c */ /* 0x080fe20003f06270 */
[--C-:B------:R-:W-:Y:S01]  /*3470*/  FFMA.FTZ R19, R19, UR11, -R141.reuse ;  /* 0x0000000b13137c23 */ /* 0x100fe2000801088d */
[----:B------:R-:W-:Y:S01]  /*3480*/  @!P1 ISETP.GE.AND P6, PT, R0, R152, PT ;  /* 0x000000980000920c */ /* 0x000fe20003fc6270 */
[----:B------:R-:W-:Y:S01]  /*3490*/  FFMA.FTZ R20, R20, UR11, -R144 ;  /* 0x0000000b14147c23 */ /* 0x000fe20008010890 */
[----:B------:R-:W-:Y:S02]  /*34a0*/  LOP3.LUT R152, R160, R149, RZ, 0x3c, !PT ;  /* 0x00000095a0987212 */ /* 0x000fe400078e3cff */
[CC--:B------:R-:W-:Y:S03]  /*34b0*/  @!P1 ISETP.GE.AND P3, PT, R132.reuse, R147.reuse, PT ;  /* 0x000000938400920c */ /* 0x0c0fe60003f66270 */
[----:B------:R4:W-:Y:S01]  /*34c0*/  MUFU.EX2 R231, R9 ;  /* 0x0000000900e77308 */ /* 0x0009e20000000800 */
[-C--:B------:R-:W-:Y:S01]  /*34d0*/  @!P1 ISETP.GE.AND P5, PT, R132, R146.reuse, PT ;  /* 0x000000928400920c */ /* 0x080fe20003fa6270 */
[----:B------:R-:W-:Y:S01]  /*34e0*/  IMAD.WIDE.U32 R132, R155, -0x326172a9, RZ ;  /* 0xcd9e8d579b847825 */ /* 0x000fe200078e00ff */
[----:B------:R-:W-:Y:S02]  /*34f0*/  @!P1 FSEL R15, R15, -INF , !P2 ;  /* 0xff8000000f0f9808 */ /* 0x000fe40005000000 */
[----:B------:R-:W-:Y:S01]  /*3500*/  @!P1 ISETP.GE.AND P2, PT, R142, R147, PT ;  /* 0x000000938e00920c */ /* 0x000fe20003f46270 */
[----:B------:R-:W-:Y:S01]  /*3510*/  IMAD.WIDE.U32 R152, R152, -0x2daee0ad, RZ ;  /* 0xd2511f5398987825 */ /* 0x000fe200078e00ff */
[----:B---3--:R-:W-:Y:S03]  /*3520*/  LOP3.LUT R6, R160, R133, RZ, 0x3c, !PT ;  /* 0x00000085a0067212 */ /* 0x008fe600078e3cff */
[----:B------:R3:W3:Y:S01]  /*3530*/  MUFU.EX2 R235, R11 ;  /* 0x0000000b00eb7308 */ /* 0x0006e20000000800 */
[----:B------:R-:W-:Y:S01]  /*3540*/  @!P1 FSEL R16, R16, -INF , !P4 ;  /* 0xff80000010109808 */ /* 0x000fe20006000000 */
[----:B------:R-:W-:Y:S01]  /*3550*/  FFMA.FTZ R15, R15, UR11, -R2 ;  /* 0x0000000b0f0f7c23 */ /* 0x000fe20008010802 */
[----:B------:R-:W-:Y:S01]  /*3560*/  @!P1 FSEL R22, R22, -INF , !P2 ;  /* 0xff80000016169808 */ /* 0x000fe20005000000 */
[----:B-1----:R-:W-:Y:S01]  /*3570*/  IMAD.WIDE.U32 R6, R6, -0x2daee0ad, RZ ;  /* 0xd2511f5306067825 */ /* 0x002fe200078e00ff */
[-C--:B------:R-:W-:Y:S02]  /*3580*/  @!P1 ISETP.GE.AND P4, PT, R142, R146.reuse, PT ;  /* 0x000000928e00920c */ /* 0x080fe40003f86270 */
[-C--:B------:R-:W-:Y:S01]  /*3590*/  @!P1 ISETP.GE.AND P2, PT, R4, R146.reuse, PT ;  /* 0x000000920400920c */ /* 0x080fe20003f46270 */
[----:B------:R-:W-:Y:S01]  /*35a0*/  FFMA.FTZ R16, R16, UR11, -R144 ;  /* 0x0000000b10107c23 */ /* 0x000fe20008010890 */
[----:B------:R-:W-:Y:S01]  /*35b0*/  LOP3.LUT R150, R153, UR41, R156, 0x96, !PT ;  /* 0x0000002999967c12 */ /* 0x000fe2000f8e969c */
[----:B------:R-:W-:Y:S01]  /*35c0*/  IMAD.WIDE.U32 R142, R154, -0x326172a9, RZ ;  /* 0xcd9e8d579a8e7825 */ /* 0x000fe200078e00ff */
[----:B------:R-:W-:Y:S01]  /*35d0*/  @!P1 FSEL R24, R24, -INF , !P4 ;  /* 0xff80000018189808 */ /* 0x000fe20006000000 */
[----:B------:R1:W-:Y:S01]  /*35e0*/  MUFU.EX2 R168, R12 ;  /* 0x0000000c00a87308 */ /* 0x0003e20000000800 */
[----:B------:R-:W-:Y:S01]  /*35f0*/  @!P1 FSEL R28, R28, -INF , !P2 ;  /* 0xff8000001c1c9808 */ /* 0x000fe20005000000 */
[----:B------:R-:W-:Y:S01]  /*3600*/  IMAD.WIDE.U32 R150, R150, -0x326172a9, RZ ;  /* 0xcd9e8d5796967825 */ /* 0x000fe200078e00ff */
[C---:B------:R-:W-:Y:S02]  /*3610*/  @!P1 ISETP.GE.AND P4, PT, R4.reuse, R145, PT ;  /* 0x000000910400920c */ /* 0x040fe40003f86270 */
[-C--:B------:R-:W-:Y:S01]  /*3620*/  @!P1 ISETP.GE.AND P2, PT, R4, R147.reuse, PT ;  /* 0x000000930400920c */ /* 0x080fe20003f46270 */
[----:B------:R-:W-:Y:S01]  /*3630*/  FFMA.FTZ R28, R28, UR11, -R140 ;  /* 0x0000000b1c1c7c23 */ /* 0x000fe2000801088c */
[----:B------:R-:W-:Y:S01]  /*3640*/  LOP3.LUT R132, R143, UR40, R132, 0x96, !PT ;  /* 0x000000288f847c12 */ /* 0x000fe2000f8e9684 */
[----:B------:R-:W-:Y:S01]  /*3650*/  IMAD.WIDE.U32 R4, R157, -0x326172a9, RZ ;  /* 0xcd9e8d579d047825 */ /* 0x000fe200078e00ff */
[----:B--2---:R-:W-:Y:S01]  /*3660*/  LOP3.LUT R8, R7, UR41, R158, 0x96, !PT ;  /* 0x0000002907087c12 */ /* 0x004fe2000f8e969e */
[----:B------:R2:W-:Y:S01]  /*3670*/  MUFU.EX2 R164, R15 ;  /* 0x0000000f00a47308 */ /* 0x0005e20000000800 */
[----:B------:R-:W-:Y:S01]  /*3680*/  @!P1 FSEL R23, R23, -INF , !P3 ;  /* 0xff80000017179808 */ /* 0x000fe20005800000 */
[----:B------:R-:W-:Y:S01]  /*3690*/  IMAD.WIDE.U32 R132, R132, -0x2daee0ad, RZ ;  /* 0xd2511f5384847825 */ /* 0x000fe200078e00ff */
[----:B------:R-:W-:Y:S02]  /*36a0*/  @!P1 ISETP.GE.AND P3, PT, R0, R146, PT ;  /* 0x000000920000920c */ /* 0x000fe40003f66270 */
[----:B------:R-:W-:Y:S01]  /*36b0*/  LOP3.LUT R5, R5, UR40, R148, 0x96, !PT ;  /* 0x0000002805057c12 */ /* 0x000fe2000f8e9694 */
[--C-:B------:R-:W-:Y:S01]  /*36c0*/  FFMA.FTZ R22, R22, UR11, -R141.reuse ;  /* 0x0000000b16167c23 */ /* 0x100fe2000801088d */
[----:B------:R-:W-:Y:S01]  /*36d0*/  LOP3.LUT R146, R151, UR42, R4, 0x96, !PT ;  /* 0x0000002a97927c12 */ /* 0x000fe2000f8e9604 */
[----:B----4-:R-:W-:Y:S01]  /*36e0*/  IMAD.WIDE.U32 R8, R8, -0x326172a9, RZ ;  /* 0xcd9e8d5708087825 */ /* 0x010fe200078e00ff */
[----:B------:R-:W-:Y:S01]  /*36f0*/  @!P1 FSEL R29, R29, -INF , !P3 ;  /* 0xff8000001d1d9808 */ /* 0x000fe20005800000 */
[----:B------:R-:W-:Y:S01]  /*3700*/  MUFU.EX2 R148, R28 ;  /* 0x0000001c00947308 */ /* 0x000fe20000000800 */
[----:B------:R-:W-:Y:S01]  /*3710*/  @!P1 ISETP.GE.AND P3, PT, R0, R147, PT ;  /* 0x000000930000920c */ /* 0x000fe20003f66270 */
[--C-:B------:R-:W-:Y:S01]  /*3720*/  FFMA.FTZ R23, R23, UR11, -R141.reuse ;  /* 0x0000000b17177c23 */ /* 0x100fe2000801088d */
[----:B------:R-:W-:Y:S01]  /*3730*/  LOP3.LUT R10, R9, UR42, R142, 0x96, !PT ;  /* 0x0000002a090a7c12 */ /* 0x000fe2000f8e968e */
[----:B------:R-:W-:Y:S01]  /*3740*/  FFMA.FTZ R24, R24, UR11, -R140 ;  /* 0x0000000b18187c23 */ /* 0x000fe2000801088c */
[----:B------:R-:W-:Y:S01]  /*3750*/  LOP3.LUT R143, R133, UR43, R6, 0x96, !PT ;  /* 0x0000002b858f7c12 */ /* 0x000fe2000f8e9606 */
[----:B------:R-:W-:Y:S01]  /*3760*/  IMAD.WIDE.U32 R146, R146, -0x2daee0ad, RZ ;  /* 0xd2511f5392927825 */ /* 0x000fe200078e00ff */
[----:B------:R-:W-:Y:S03]  /*3770*/  @!P1 FSEL R25, R25, -INF , !P5 ;  /* 0xff80000019199808 */ /* 0x000fe60006800000 */
[----:B------:R-:W-:Y:S01]  /*3780*/  MUFU.EX2 R166, R13 ;  /* 0x0000000d00a67308 */ /* 0x000fe20000000800 */
[----:B------:R-:W-:Y:S01]  /*3790*/  @!P1 ISETP.GE.AND P5, PT, R0, R145, PT ;  /* 0x000000910000920c */ /* 0x000fe20003fa6270 */
[----:B------:R-:W-:Y:S01]  /*37a0*/  IMAD.WIDE.U32 R4, R5, -0x2daee0ad, RZ ;  /* 0xd2511f5305047825 */ /* 0x000fe200078e00ff */
[----:B------:R-:W-:Y:S02]  /*37b0*/  @!P1 FSEL R32, R32, -INF , !P0 ;  /* 0xff80000020209808 */ /* 0x000fe40004000000 */
[----:B------:R-:W-:Y:S01]  /*37c0*/  @!P1 FSEL R33, R33, -INF , !P6 ;  /* 0xff80000021219808 */ /* 0x000fe20007000000 */
[----:B------:R-:W-:Y:S01]  /*37d0*/  IMAD.WIDE.U32 R142, R143, -0x326172a9, RZ ;  /* 0xcd9e8d578f8e7825 */ /* 0x000fe200078e00ff */
[----:B------:R-:W-:Y:S03]  /*37e0*/  LOP3.LUT R7, R5, UR43, R152, 0x96, !PT ;  /* 0x0000002b05077c12 */ /* 0x000fe6000f8e9698 */
[----:B------:R4:W-:Y:S01]  /*37f0*/  MUFU.EX2 R165, R14 ;  /* 0x0000000e00a57308 */ /* 0x0009e20000000800 */
[----:B------:R-:W-:Y:S01]  /*3800*/  LOP3.LUT R4, R147, UR45, R4, 0x96, !PT ;  /* 0x0000002d93047c12 */ /* 0x000fe2000f8e9604 */
[----:B---3--:R-:W-:Y:S01]  /*3810*/  IMAD.WIDE.U32 R10, R10, -0x2daee0ad, RZ ;  /* 0xd2511f530a0a7825 */ /* 0x008fe200078e00ff */
[----:B------:R-:W-:Y:S02]  /*3820*/  LOP3.LUT R8, R143, UR44, R8, 0x96, !PT ;  /* 0x0000002c8f087c12 */ /* 0x000fe4000f8e9608 */
[----:B------:R-:W-:Y:S01]  /*3830*/  @!P1 FSEL R31, R31, -INF , !P5 ;  /* 0xff8000001f1f9808 */ /* 0x000fe20006800000 */
[----:B------:R-:W-:Y:S01]  /*3840*/  IMAD.WIDE.U32 R4, R4, -0x326172a9, RZ ;  /* 0xcd9e8d5704047825 */ /* 0x000fe200078e00ff */
[----:B------:R-:W-:Y:S03]  /*3850*/  LOP3.LUT R132, R11, UR45, R132, 0x96, !PT ;  /* 0x0000002d0b847c12 */ /* 0x000fe6000f8e9684 */
[----:B------:R-:W3:Y:S01]  /*3860*/  MUFU.EX2 R162, R16 ;  /* 0x0000001000a27308 */ /* 0x000ee20000000800 */
[----:B------:R-:W-:Y:S01]  /*3870*/  @!P1 FSEL R35, R35, -INF , !P3 ;  /* 0xff80000023239808 */ /* 0x000fe20005800000 */
[----:B------:R-:W-:Y:S01]  /*3880*/  IMAD.WIDE.U32 R6, R7, -0x326172a9, RZ ;  /* 0xcd9e8d5707067825 */ /* 0x000fe200078e00ff */
[----:B------:R-:W-:Y:S02]  /*3890*/  LOP3.LUT R133, R4, 0xff, RZ, 0xc0, !PT ;  /* 0x000000ff04857812 */ /* 0x000fe400078ec0ff */
[----:B------:R-:W-:Y:S01]  /*38a0*/  SHF.R.U32.HI R143, RZ, 0x18, R4 ;  /* 0x00000018ff8f7819 */ /* 0x000fe20000011604 */
[----:B------:R-:W-:Y:S01]  /*38b0*/  IMAD.WIDE.U32 R8, R8, -0x2daee0ad, RZ ;  /* 0xd2511f5308087825 */ /* 0x000fe200078e00ff */
[----:B------:R-:W-:Y:S03]  /*38c0*/  LOP3.LUT R145, R4, 0xffff, RZ, 0xc0, !PT ;  /* 0x0000ffff04917812 */ /* 0x000fe600078ec0ff */
[----:B------:R-:W-:Y:S01]  /*38d0*/  MUFU.EX2 R163, R18 ;  /* 0x0000001200a37308 */ /* 0x000fe20000000800 */
[----:B-1----:R-:W-:Y:S01]  /*38e0*/  LOP3.LUT R12, R5, UR46, R6, 0x96, !PT ;  /* 0x0000002e050c7c12 */ /* 0x002fe2000f8e9606 */
[----:B------:R-:W-:Y:S01]  /*38f0*/  FFMA.FTZ R32, R32, UR11, -R144 ;  /* 0x0000000b20207c23 */ /* 0x000fe20008010890 */
[----:B------:R-:W-:Y:S01]  /*3900*/  SHF.R.U32.HI R147, RZ, 0x10, R4 ;  /* 0x00000010ff937819 */ /* 0x000fe20000011604 */
[----:B------:R-:W-:Y:S01]  /*3910*/  IMAD.WIDE.U32 R4, R132, -0x326172a9, RZ ;  /* 0xcd9e8d5784047825 */ /* 0x000fe200078e00ff */
[C---:B------:R-:W-:Y:S02]  /*3920*/  LOP3.LUT R132, R8.reuse, 0xff, RZ, 0xc0, !PT ;  /* 0x000000ff08847812 */ /* 0x040fe400078ec0ff */
[--C-:B------:R-:W-:Y:S03]  /*3930*/  SHF.R.U32.HI R136, RZ, 0x18, R8.reuse ;  /* 0x00000018ff887819 */ /* 0x100fe60000011608 */
[----:B------:R-:W-:Y:S01]  /*3940*/  MUFU.EX2 R159, R17 ;  /* 0x00000011009f7308 */ /* 0x000fe20000000800 */
[----:B------:R-:W-:Y:S01]  /*3950*/  SHF.R.U32.HI R139, RZ, 0x10, R8 ;  /* 0x00000010ff8b7819 */ /* 0x000fe20000011608 */
[----:B------:R-:W-:Y:S01]  /*3960*/  FFMA.FTZ R144, R33, UR11, -R144 ;  /* 0x0000000b21907c23 */ /* 0x000fe20008010890 */
[----:B------:R-:W-:Y:S01]  /*3970*/  LOP3.LUT R10, R9, UR47, R10, 0x96, !PT ;  /* 0x0000002f090a7c12 */ /* 0x000fe2000f8e960a */
[--C-:B------:R-:W-:Y:S01]  /*3980*/  FFMA.FTZ R25, R25, UR11, -R140.reuse ;  /* 0x0000000b19197c23 */ /* 0x100fe2000801088c */
[----:B--2---:R-:W-:Y:S01]  /*3990*/  LOP3.LUT R15, R8, 0xffff, RZ, 0xc0, !PT ;  /* 0x0000ffff080f7812 */ /* 0x004fe200078ec0ff */
[----:B------:R-:W-:Y:S01]  /*39a0*/  FFMA.FTZ R140, R29, UR11, -R140 ;  /* 0x0000000b1d8c7c23 */ /* 0x000fe2000801088c */
[C---:B------:R-:W-:Y:S03]  /*39b0*/  LOP3.LUT R8, R4.reuse, 0xffff, RZ, 0xc0, !PT ;  /* 0x0000ffff04087812 */ /* 0x040fe600078ec0ff */
[----:B------:R-:W1:Y:S01]  /*39c0*/  MUFU.EX2 R161, R19 ;  /* 0x0000001300a17308 */ /* 0x000e620000000800 */
[----:B------:R-:W-:Y:S02]  /*39d0*/  LOP3.LUT R9, R4, 0xff, RZ, 0xc0, !PT ;  /* 0x000000ff04097812 */ /* 0x000fe400078ec0ff */
[--C-:B----4-:R-:W-:Y:S02]  /*39e0*/  SHF.R.U32.HI R14, RZ, 0x10, R4.reuse ;  /* 0x00000010ff0e7819 */ /* 0x110fe40000011604 */
[----:B------:R-:W-:Y:S02]  /*39f0*/  SHF.R.U32.HI R13, RZ, 0x18, R4 ;  /* 0x00000018ff0d7819 */ /* 0x000fe40000011604 */
[----:B------:R-:W-:Y:S03]  /*3a00*/  LOP3.LUT R4, R12, 0xff, RZ, 0xc0, !PT ;  /* 0x000000ff0c047812 */ /* 0x000fe600078ec0ff */
[----:B------:R-:W2:Y:S01]  /*3a10*/  MUFU.EX2 R154, R20 ;  /* 0x00000014009a7308 */ /* 0x000ea20000000800 */
[----:B------:R-:W-:Y:S02]  /*3a20*/  LOP3.LUT R0, R5, UR46, R142, 0x96, !PT ;  /* 0x0000002e05007c12 */ /* 0x000fe4000f8e968e */
[----:B------:R-:W-:Y:S02]  /*3a30*/  ISETP.LE.U32.AND P0, PT, R4, UR12, PT ;  /* 0x0000000c04007c0c */ /* 0x000fe4000bf03070 */
[----:B------:R-:W-:Y:S02]  /*3a40*/  LOP3.LUT R4, R12, 0xffff, RZ, 0xc0, !PT ;  /* 0x0000ffff0c047812 */ /* 0x000fe400078ec0ff */
[----:B------:R-:W-:Y:S03]  /*3a50*/  SHF.R.U32.HI R5, RZ, 0x18, R12 ;  /* 0x00000018ff057819 */ /* 0x000fe6000001160c */
[----:B------:R-:W4:Y:S01]  /*3a60*/  MUFU.EX2 R155, R22 ;  /* 0x00000016009b7308 */ /* 0x000f220000000800 */
[----:B------:R-:W-:Y:S02]  /*3a70*/  SHF.R.U32.HI R4, RZ, 0x8, R4 ;  /* 0x00000008ff047819 */ /* 0x000fe40000011604 */
[----:B------:R-:W-:Y:S02]  /*3a80*/  SHF.R.U32.HI R12, RZ, 0x10, R12 ;  /* 0x00000010ff0c7819 */ /* 0x000fe4000001160c */
[----:B------:R-:W-:Y:S02]  /*3a90*/  LOP3.LUT R7, R7, UR44, R150, 0x96, !PT ;  /* 0x0000002c07077c12 */ /* 0x000fe4000f8e9696 */
[----:B------:R-:W-:Y:S01]  /*3aa0*/  ISETP.LE.U32.AND P6, PT, R5, UR12, PT ;  /* 0x0000000c05007c0c */ /* 0x000fe2000bfc3070 */
[----:B------:R-:W-:Y:S01]  /*3ab0*/  @!P0 FADD.FTZ R167, -R167, -RZ ;  /* 0x800000ffa7a78221 */ /* 0x000fe20000010100 */
[----:B------:R-:W-:Y:S01]  /*3ac0*/  LOP3.LUT R4, R4, 0xffff, RZ, 0xc0, !PT ;  /* 0x0000ffff04047812 */ /* 0x000fe200078ec0ff */
[----:B------:R-:W-:Y:S01]  /*3ad0*/  IMAD.WIDE.U32 R6, R7, -0x2daee0ad, RZ ;  /* 0xd2511f5307067825 */ /* 0x000fe200078e00ff */
[----:B------:R-:W-:Y:S01]  /*3ae0*/  LOP3.LUT R5, R12, 0xff, RZ, 0xc0, !PT ;  /* 0x000000ff0c057812 */ /* 0x000fe200078ec0ff */
[----:B------:R-:W-:Y:S01]  /*3af0*/  MUFU.EX2 R153, R23 ;  /* 0x0000001700997308 */ /* 0x000fe20000000800 */
[----:B------:R-:W-:Y:S02]  /*3b00*/  @!P1 FSEL R30, R30, -INF , !P4 ;  /* 0xff8000001e1e9808 */ /* 0x000fe40006000000 */
[----:B------:R-:W-:Y:S02]  /*3b10*/  @!P1 FSEL R34, R34, -INF , !P2 ;  /* 0xff80000022229808 */ /* 0x000fe40005000000 */
[----:B------:R-:W-:Y:S01]  /*3b20*/  ISETP.LE.U32.AND P1, PT, R4, UR12, PT ;  /* 0x0000000c04007c0c */ /* 0x000fe2000bf23070 */
[----:B------:R-:W-:Y:S01]  /*3b30*/  FFMA.FTZ R30, R30, UR11, -R2 ;  /* 0x0000000b1e1e7c23 */ /* 0x000fe20008010802 */
[----:B------:R-:W-:Y:S03]  /*3b40*/  ISETP.LE.U32.AND P2, PT, R5, UR12, PT ;  /* 0x0000000c05007c0c */ /* 0x000fe6000bf43070 */
[----:B------:R-:W-:Y:S01]  /*3b50*/  MUFU.EX2 R158, R24 ;  /* 0x00000018009e7308 */ /* 0x000fe20000000800 */
[----:B------:R-:W-:Y:S01]  /*3b60*/  LOP3.LUT R4, R0, 0xffff, RZ, 0xc0, !PT ;  /* 0x0000ffff00047812 */ /* 0x000fe200078ec0ff */
[--C-:B------:R-:W-:Y:S01]  /*3b70*/  FFMA.FTZ R34, R34, UR11, -R141.reuse ;  /* 0x0000000b22227c23 */ /* 0x100fe2000801088d */
[----:B------:R-:W-:Y:S01]  /*3b80*/  SHF.R.U32.HI R5, RZ, 0x10, R0 ;  /* 0x00000010ff057819 */ /* 0x000fe20000011600 */
[----:B------:R-:W-:Y:S01]  /*3b90*/  @!P6 FADD.FTZ R169, -R169, -RZ ;  /* 0x800000ffa9a9e221 */ /* 0x000fe20000010100 */
[----:B------:R-:W-:Y:S01]  /*3ba0*/  LOP3.LUT R134, R6, 0xff, RZ, 0xc0, !PT ;  /* 0x000000ff06867812 */ /* 0x000fe200078ec0ff */
[----:B------:R-:W-:Y:S01]  /*3bb0*/  FFMA.FTZ R141, R35, UR11, -R141 ;  /* 0x0000000b238d7c23 */ /* 0x000fe2000801088d */
[--C-:B------:R-:W-:Y:S03]  /*3bc0*/  SHF.R.U32.HI R135, RZ, 0x18, R6.reuse ;  /* 0x00000018ff877819 */ /* 0x100fe60000011606 */
[----:B------:R-:W-:Y:S01]  /*3bd0*/  MUFU.EX2 R150, R32 ;  /* 0x0000002000967308 */ /* 0x000fe20000000800 */
[----:B------:R-:W-:Y:S01]  /*3be0*/  SHF.R.U32.HI R138, RZ, 0x10, R6 ;  /* 0x00000010ff8a7819 */ /* 0x000fe20000011606 */
[----:B------:R-:W-:Y:S01]  /*3bf0*/  @!P1 FADD.FTZ R170, -R170, -RZ ;  /* 0x800000ffaaaa9221 */ /* 0x000fe20000010100 */
[----:B------:R-:W-:Y:S01]  /*3c00*/  LOP3.LUT R137, R6, 0xffff, RZ, 0xc0, !PT ;  /* 0x0000ffff06897812 */ /* 0x000fe200078ec0ff */
[----:B------:R-:W-:Y:S01]  /*3c10*/  @!P2 FADD.FTZ R171, -R171, -RZ ;  /* 0x800000ffababa221 */ /* 0x000fe20000010100 */
[----:B------:R-:W-:Y:S01]  /*3c20*/  SHF.R.U32.HI R6, RZ, 0x8, R4 ;  /* 0x00000008ff067819 */ /* 0x000fe20000011604 */
[----:B------:R-:W-:Y:S01]  /*3c30*/  FFMA.FTZ R2, R31, UR11, -R2 ;  /* 0x0000000b1f027c23 */ /* 0x000fe20008010802 */
[----:B------:R-:W-:Y:S03]  /*3c40*/  LOP3.LUT R4, R5, 0xff, RZ, 0xc0, !PT ;  /* 0x000000ff05047812 */ /* 0x000fe600078ec0ff */
[----:B------:R-:W-:Y:S01]  /*3c50*/  MUFU.EX2 R151, R34 ;  /* 0x0000002200977308 */ /* 0x000fe20000000800 */
[----:B------:R-:W-:Y:S02]  /*3c60*/  LOP3.LUT R11, R7, UR47, R146, 0x96, !PT ;  /* 0x0000002f070b7c12 */ /* 0x000fe4000f8e9692 */
[----:B------:R-:W-:Y:S02]  /*3c70*/  LOP3.LUT R7, R0, 0xff, RZ, 0xc0, !PT ;  /* 0x000000ff00077812 */ /* 0x000fe400078ec0ff */
[----:B------:R-:W-:Y:S02]  /*3c80*/  ISETP.LE.U32.AND P0, PT, R4, UR12, PT ;  /* 0x0000000c04007c0c */ /* 0x000fe4000bf03070 */
[----:B------:R-:W-:Y:S03]  /*3c90*/  SHF.R.U32.HI R4, RZ, 0x18, R0 ;  /* 0x00000018ff047819 */ /* 0x000fe60000011600 */
[----:B------:R1:W-:Y:S01]  /*3ca0*/  MUFU.EX2 R149, R141 ;  /* 0x0000008d00957308 */ /* 0x0003e20000000800 */
[----:B------:R-:W-:Y:S02]  /*3cb0*/  ISETP.LE.U32.AND P3, PT, R7, UR12, PT ;  /* 0x0000000c07007c0c */ /* 0x000fe4000bf63070 */
[----:B------:R-:W-:Y:S02]  /*3cc0*/  ISETP.LE.U32.AND P2, PT, R4, UR12, PT ;  /* 0x0000000c04007c0c */ /* 0x000fe4000bf43070 */
[----:B------:R-:W-:Y:S02]  /*3cd0*/  SHF.R.U32.HI R0, RZ, 0x8, R8 ;  /* 0x00000008ff007819 */ /* 0x000fe40000011608 */
[----:B------:R-:W-:Y:S03]  /*3ce0*/  ISETP.LE.U32.AND P4, PT, R133, UR12, PT ;  /* 0x0000000c85007c0c */ /* 0x000fe6000bf83070 */
[----:B------:R-:W4:Y:S01]  /*3cf0*/  MUFU.EX2 R152, R21 ;  /* 0x0000001500987308 */ /* 0x000f220000000800 */
[----:B------:R-:W-:Y:S01]  /*3d00*/  LOP3.LUT R0, R0, 0xffff, RZ, 0xc0, !PT ;  /* 0x0000ffff00007812 */ /* 0x000fe200078ec0ff */
[----:B------:R-:W-:Y:S01]  /*3d10*/  @!P0 FADD.FTZ R236, -R236, -RZ ;  /* 0x800000ffecec8221 */ /* 0x000fe20000010100 */
[----:B------:R-:W-:Y:S02]  /*3d20*/  LOP3.LUT R4, R147, 0xff, RZ, 0xc0, !PT ;  /* 0x000000ff93047812 */ /* 0x000fe400078ec0ff */
[----:B------:R-:W-:Y:S01]  /*3d30*/  LOP3.LUT R5, R6, 0xffff, RZ, 0xc0, !PT ;  /* 0x0000ffff06057812 */ /* 0x000fe200078ec0ff */
[----:B------:R-:W-:Y:S01]  /*3d40*/  @!P3 FADD.FTZ R234, -R234, -RZ ;  /* 0x800000ffeaeab221 */ /* 0x000fe20000010100 */
[----:B------:R-:W-:Y:S01]  /*3d50*/  ISETP.LE.U32.AND P3, PT, R0, UR12, PT ;  /* 0x0000000c00007c0c */ /* 0x000fe2000bf63070 */
[----:B------:R-:W-:Y:S01]  /*3d60*/  @!P2 FADD.FTZ R235, -R235, -RZ ;  /* 0x800000ffebeba221 */ /* 0x000fe20000010100 */
[----:B------:R-:W-:Y:S01]  /*3d70*/  LOP3.LUT R0, R14, 0xff, RZ, 0xc0, !PT ;  /* 0x000000ff0e007812 */ /* 0x000fe200078ec0ff */
[----:B------:R-:W4:Y:S01]  /*3d80*/  MUFU.EX2 R147, R144 ;  /* 0x0000009000937308 */ /* 0x000f220000000800 */
[----:B------:R-:W-:Y:S01]  /*3d90*/  ISETP.LE.U32.AND P2, PT, R13, UR12, PT ;  /* 0x0000000c0d007c0c */ /* 0x000fe2000bf43070 */
[----:B---3--:R-:W-:Y:S01]  /*3da0*/  @!P4 FADD.FTZ R162, -R162, -RZ ;  /* 0x800000ffa2a2c221 */ /* 0x008fe20000010100 */
[----:B------:R-:W-:Y:S01]  /*3db0*/  ISETP.LE.U32.AND P0, PT, R0, UR12, PT ;  /* 0x0000000c00007c0c */ /* 0x000fe2000bf03070 */
[----:B-1----:R-:W-:Y:S01]  /*3dc0*/  IMAD.U32 R141, RZ, RZ, UR14 ;  /* 0x0000000eff8d7e24 */ /* 0x002fe2000f8e00ff */
[----:B------:R-:W-:Y:S02]  /*3dd0*/  SHF.R.U32.HI R0, RZ, 0x8, R145 ;  /* 0x00000008ff007819 */ /* 0x000fe40000011691 */
[----:B------:R-:W-:Y:S03]  /*3de0*/  ISETP.LE.U32.AND P5, PT, R143, UR12, PT ;  /* 0x0000000c8f007c0c */ /* 0x000fe6000bfa3070 */
[----:B------:R-:W-:Y:S01]  /*3df0*/  MUFU.EX2 R144, R2 ;  /* 0x0000000200907308 */ /* 0x000fe20000000800 */
[----:B------:R-:W-:Y:S01]  /*3e00*/  LOP3.LUT R0, R0, 0xffff, RZ, 0xc0, !PT ;  /* 0x0000ffff00007812 */ /* 0x000fe200078ec0ff */
[----:B------:R-:W-:Y:S01]  /*3e10*/  @!P3 FADD.FTZ R166, -R166, -RZ ;  /* 0x800000ffa6a6b221 */ /* 0x000fe20000010100 */
[----:B------:R-:W-:Y:S02]  /*3e20*/  ISETP.LE.U32.AND P1, PT, R5, UR12, PT ;  /* 0x0000000c05007c0c */ /* 0x000fe4000bf23070 */
[--C-:B------:R-:W-:Y:S01]  /*3e30*/  SHF.R.U32.HI R5, RZ, 0x10, R11.reuse ;  /* 0x00000010ff057819 */ /* 0x100fe2000001160b */
[----:B------:R-:W-:Y:S01]  /*3e40*/  @!P2 FADD.FTZ R164, -R164, -RZ ;  /* 0x800000ffa4a4a221 */ /* 0x000fe20000010100 */
[----:B------:R-:W-:Y:S01]  /*3e50*/  ISETP.LE.U32.AND P2, PT, R4, UR12, PT ;  /* 0x0000000c04007c0c */ /* 0x000fe2000bf43070 */
[----:B------:R-:W-:Y:S01]  /*3e60*/  @!P0 FADD.FTZ R165, -R165, -RZ ;  /* 0x800000ffa5a58221 */ /* 0x000fe20000010100 */
[----:B------:R-:W-:Y:S01]  /*3e70*/  ISETP.LE.U32.AND P0, PT, R0, UR12, PT ;  /* 0x0000000c00007c0c */ /* 0x000fe2000bf03070 */
[----:B------:R-:W-:Y:S01]  /*3e80*/  MUFU.EX2 R156, R25 ;  /* 0x00000019009c7308 */ /* 0x000fe20000000800 */
[----:B------:R-:W-:Y:S01]  /*3e90*/  LOP3.LUT R4, R11, 0xff, RZ, 0xc0, !PT ;  /* 0x000000ff0b047812 */ /* 0x000fe200078ec0ff */
[----:B------:R-:W-:Y:S01]  /*3ea0*/  @!P5 FADD.FTZ R161, -R161, -RZ ;  /* 0x800000ffa1a1d221 */ /* 0x000fe20000010100 */
[----:B------:R-:W-:Y:S02]  /*3eb0*/  LOP3.LUT R0, R11, 0xffff, RZ, 0xc0, !PT ;  /* 0x0000ffff0b007812 */ /* 0x000fe400078ec0ff */
[----:B------:R-:W-:Y:S01]  /*3ec0*/  ISETP.LE.U32.AND P4, PT, R4, UR12, PT ;  /* 0x0000000c04007c0c */ /* 0x000fe2000bf83070 */
[----:B------:R-:W-:Y:S01]  /*3ed0*/  @!P1 FADD.FTZ R231, -R231, -RZ ;  /* 0x800000ffe7e79221 */ /* 0x000fe20000010100 */
[----:B------:R-:W-:Y:S03]  /*3ee0*/  LOP3.LUT R4, R5, 0xff, RZ, 0xc0, !PT ;  /* 0x000000ff05047812 */ /* 0x000fe600078ec0ff */
[----:B------:R-:W-:Y:S01]  /*3ef0*/  MUFU.EX2 R160, R26 ;  /* 0x0000001a00a07308 */ /* 0x000fe20000000800 */
[----:B------:R-:W-:Y:S01]  /*3f00*/  SHF.R.U32.HI R0, RZ, 0x8, R0 ;  /* 0x00000008ff007819 */ /* 0x000fe20000011600 */
[----:B------:R-:W-:Y:S01]  /*3f10*/  @!P2 FADD.FTZ R163, -R163, -RZ ;  /* 0x800000ffa3a3a221 */ /* 0x000fe20000010100 */
[----:B------:R-:W-:Y:S01]  /*3f20*/  ISETP.LE.U32.AND P2, PT, R4, UR12, PT ;  /* 0x0000000c04007c0c */ /* 0x000fe2000bf43070 */
[----:B------:R-:W-:Y:S01]  /*3f30*/  @!P0 FADD.FTZ R159, -R159, -RZ ;  /* 0x800000ff9f9f8221 */ /* 0x000fe20000010100 */
[----:B------:R-:W-:Y:S02]  /*3f40*/  LOP3.LUT R0, R0, 0xffff, RZ, 0xc0, !PT ;  /* 0x0000ffff00007812 */ /* 0x000fe400078ec0ff */
[----:B------:R-:W-:Y:S03]  /*3f50*/  SHF.R.U32.HI R11, RZ, 0x18, R11 ;  /* 0x00000018ff0b7819 */ /* 0x000fe6000001160b */
[----:B------:R-:W1:Y:S01]  /*3f60*/  MUFU.EX2 R157, R27 ;  /* 0x0000001b009d7308 */ /* 0x000e620000000800 */
[----:B------:R-:W-:Y:S01]  /*3f70*/  ISETP.LE.U32.AND P0, PT, R0, UR12, PT ;  /* 0x0000000c00007c0c */ /* 0x000fe2000bf03070 */
[----:B--2---:R-:W-:Y:S01]  /*3f80*/  @!P4 FADD.FTZ R154, -R154, -RZ ;  /* 0x800000ff9a9ac221 */ /* 0x004fe20000010100 */
[----:B------:R-:W-:Y:S02]  /*3f90*/  LOP3.LUT R0, R10, 0xff, RZ, 0xc0, !PT ;  /* 0x000000ff0a007812 */ /* 0x000fe400078ec0ff */
[----:B------:R-:W-:Y:S02]  /*3fa0*/  ISETP.LE.U32.AND P5, PT, R11, UR12, PT ;  /* 0x0000000c0b007c0c */ /* 0x000fe4000bfa3070 */
[----:B------:R-:W-:Y:S01]  /*3fb0*/  ISETP.LE.U32.AND P4, PT, R0, UR12, PT ;  /* 0x0000000c00007c0c */ /* 0x000fe2000bf83070 */
[----:B----4-:R-:W-:Y:S01]  /*3fc0*/  @!P2 FADD.FTZ R155, -R155, -RZ ;  /* 0x800000ff9b9ba221 */ /* 0x010fe20000010100 */
[----:B------:R-:W-:Y:S01]  /*3fd0*/  LOP3.LUT R0, R138, 0xff, RZ, 0xc0, !PT ;  /* 0x000000ff8a007812 */ /* 0x000fe200078ec0ff */
[----:B------:R-:W2:Y:S01]  /*3fe0*/  MUFU.EX2 R145, R30 ;  /* 0x0000001e00917308 */ /* 0x000ea20000000800 */
[----:B------:R-:W-:Y:S02]  /*3ff0*/  SHF.R.U32.HI R4, RZ, 0x8, R137 ;  /* 0x00000008ff047819 */ /* 0x000fe40000011689 */
[----:B------:R-:W-:Y:S01]  /*4000*/  ISETP.LE.U32.AND P2, PT, R0, UR12, PT ;  /* 0x0000000c00007c0c */ /* 0x000fe2000bf43070 */
[----:B------:R-:W-:Y:S01]  /*4010*/  @!P0 FADD.FTZ R152, -R152, -RZ ;  /* 0x800000ff98988221 */ /* 0x000fe20000010100 */
[----:B------:R-:W-:Y:S02]  /*4020*/  ISETP.LE.U32.AND P1, PT, R134, UR12, PT ;  /* 0x0000000c86007c0c */ /* 0x000fe4000bf23070 */
[----:B------:R-:W-:Y:S01]  /*4030*/  LOP3.LUT R0, R4, 0xffff, RZ, 0xc0, !PT ;  /* 0x0000ffff04007812 */ /* 0x000fe200078ec0ff */
[----:B------:R-:W-:Y:S01]  /*4040*/  @!P5 FADD.FTZ R153, -R153, -RZ ;  /* 0x800000ff9999d221 */ /* 0x000fe20000010100 */
[--C-:B------:R-:W-:Y:S01]  /*4050*/  SHF.R.U32.HI R4, RZ, 0x18, R10.reuse ;  /* 0x00000018ff047819 */ /* 0x100fe2000001160a */
[----:B------:R-:W-:Y:S01]  /*4060*/  @!P4 FADD.FTZ R158, -R158, -RZ ;  /* 0x800000ff9e9ec221 */ /* 0x000fe20000010100 */
[----:B------:R-:W-:Y:S01]  /*4070*/  ISETP.LE.U32.AND P5, PT, R0, UR12, PT ;  /* 0x0000000c00007c0c */ /* 0x000fe2000bfa3070 */
[----:B------:R3:W4:Y:S01]  /*4080*/  MUFU.EX2 R146, R140 ;  /* 0x0000008c00927308 */ /* 0x0007220000000800 */
[----:B------:R-:W-:Y:S02]  /*4090*/  ISETP.LE.U32.AND P4, PT, R4, UR12, PT ;  /* 0x0000000c04007c0c */ /* 0x000fe4000bf83070 */
[----:B------:R-:W-:Y:S01]  /*40a0*/  LOP3.LUT R4, R139, 0xff, RZ, 0xc0, !PT ;  /* 0x000000ff8b047812 */ /* 0x000fe200078ec0ff */
[----:B------:R-:W-:Y:S01]  /*40b0*/  @!P2 FADD.FTZ R151, -R151, -RZ ;  /* 0x800000ff9797a221 */ /* 0x000fe20000010100 */
[----:B------:R-:W-:Y:S01]  /*40c0*/  SHF.R.U32.HI R0, RZ, 0x10, R10 ;  /* 0x00000010ff007819 */ /* 0x000fe2000001160a */
[----:B------:R-:W-:Y:S01]  /*40d0*/  @!P1 FADD.FTZ R150, -R150, -RZ ;  /* 0x800000ff96969221 */ /* 0x000fe20000010100 */
[----:B------:R-:W-:Y:S02]  /*40e0*/  ISETP.LE.U32.AND P1, PT, R4, UR12, PT ;  /* 0x0000000c04007c0c */ /* 0x000fe4000bf23070 */
[----:B------:R-:W-:Y:S02]  /*40f0*/  LOP3.LUT R0, R0, 0xff, RZ, 0xc0, !PT ;  /* 0x000000ff00007812 */ /* 0x000fe400078ec0ff */
[----:B------:R-:W-:Y:S01]  /*4100*/  SHF.R.U32.HI R4, RZ, 0x8, R15 ;  /* 0x00000008ff047819 */ /* 0x000fe2000001160f */
[----:B------:R-:W-:Y:S01]  /*4110*/  @!P5 FADD.FTZ R147, -R147, -RZ ;  /* 0x800000ff9393d221 */ /* 0x000fe20000010100 */
[----:B------:R-:W-:Y:S01]  /*4120*/  LOP3.LUT R10, R10, 0xffff, RZ, 0xc0, !PT ;  /* 0x0000ffff0a0a7812 */ /* 0x000fe200078ec0ff */
[----:B-1----:R-:W-:Y:S01]  /*4130*/  @!P4 FADD.FTZ R157, -R157, -RZ ;  /* 0x800000ff9d9dc221 */ /* 0x002fe20000010100 */
[----:B------:R-:W-:Y:S02]  /*4140*/  ISETP.LE.U32.AND P5, PT, R0, UR12, PT ;  /* 0x0000000c00007c0c */ /* 0x000fe4000bfa3070 */
[----:B------:R-:W-:Y:S01]  /*4150*/  LOP3.LUT R4, R4, 0xffff, RZ, 0xc0, !PT ;  /* 0x0000ffff04047812 */ /* 0x000fe200078ec0ff */
[----:B---3--:R-:W-:Y:S01]  /*4160*/  IMAD.U32 R140, RZ, RZ, UR15 ;  /* 0x0000000fff8c7e24 */ /* 0x008fe2000f8e00ff */
[----:B------:R-:W-:Y:S01]  /*4170*/  SHF.R.U32.HI R0, RZ, 0x8, R10 ;  /* 0x00000008ff007819 */ /* 0x000fe2000001160a */
[----:B--2---:R-:W-:Y:S01]  /*4180*/  @!P1 FADD.FTZ R145, -R145, -RZ ;  /* 0x800000ff91919221 */ /* 0x004fe20000010100 */
[----:B------:R-:W-:Y:S02]  /*4190*/  ISETP.LE.U32.AND P2, PT, R4, UR12, PT ;  /* 0x0000000c04007c0c */ /* 0x000fe4000bf43070 */
[----:B------:R-:W-:Y:S02]  /*41a0*/  LOP3.LUT R5, R0, 0xffff, RZ, 0xc0, !PT ;  /* 0x0000ffff00057812 */ /* 0x000fe400078ec0ff */
[----:B------:R-:W-:Y:S02]  /*41b0*/  F2FP.RELU.F16.F32.PACK_AB R4, R170, R167 ;  /* 0x000000a7aa04723e */ /* 0x000fe400000008ff */
[----:B------:R-:W-:Y:S01]  /*41c0*/  F2FP.RELU.F16.F32.PACK_AB R0, R169, R171 ;  /* 0x000000aba900723e */ /* 0x000fe200000008ff */
[----:B------:R-:W-:Y:S01]  /*41d0*/  @!P5 FADD.FTZ R160, -R160, -RZ ;  /* 0x800000ffa0a0d221 */ /* 0x000fe20000010100 */
[----:B------:R-:W-:Y:S01]  /*41e0*/  ISETP.LE.U32.AND P6, PT, R9, UR12, PT ;  /* 0x0000000c09007c0c */ /* 0x000fe2000bfc3070 */
[----:B------:R1:W-:Y:S01]  /*41f0*/  STS [R240+0x13000], R4 ;  /* 0x01300004f0007388 */ /* 0x0003e20000000800 */
[----:B------:R-:W-:Y:S02]  /*4200*/  F2FP.RELU.F16.F32.PACK_AB R6, R231, R234 ;  /* 0x000000eae706723e */ /* 0x000fe400000008ff */
[----:B------:R-:W-:Y:S01]  /*4210*/  F2FP.RELU.F16.F32.PACK_AB R2, R153, R155 ;  /* 0x0000009b9902723e */ /* 0x000fe200000008ff */
[----:B------:R2:W-:Y:S01]  /*4220*/  STS [R240+0x13400], R0 ;  /* 0x01340000f0007388 */ /* 0x0005e20000000800 */
[----:B------:R-:W-:Y:S01]  /*4230*/  ISETP.LE.U32.AND P3, PT, R132, UR12, PT ;  /* 0x0000000c84007c0c */ /* 0x000fe2000bf63070 */
[----:B----4-:R-:W-:Y:S01]  /*4240*/  @!P2 FADD.FTZ R146, -R146, -RZ ;  /* 0x800000ff9292a221 */ /* 0x010fe20000010100 */
[----:B------:R-:W-:Y:S02]  /*4250*/  ISETP.LE.U32.AND P0, PT, R136, UR12, PT ;  /* 0x0000000c88007c0c */ /* 0x000fe4000bf03070 */
[----:B------:R-:W-:Y:S02]  /*4260*/  FSETP.GE.FTZ.AND P1, PT, R152, RZ, PT ;  /* 0x000000ff9800720b */ /* 0x000fe40003f36000 */
[----:B------:R-:W-:Y:S01]  /*4270*/  FSETP.GE.FTZ.AND P5, PT, R170, RZ, PT ;  /* 0x000000ffaa00720b */ /* 0x000fe20003fb6000 */
[----:B------:R-:W-:Y:S01]  /*4280*/  @!P6 FADD.FTZ R168, -R168, -RZ ;  /* 0x800000ffa8a8e221 */ /* 0x000fe20000010100 */
[----:B------:R-:W-:Y:S02]  /*4290*/  ISETP.LE.U32.AND P6, PT, R135, UR12, PT ;  /* 0x0000000c87007c0c */ /* 0x000fe4000bfc3070 */
[----:B------:R-:W-:Y:S02]  /*42a0*/  FSETP.GE.FTZ.AND P4, PT, R162, RZ, PT ;  /* 0x000000ffa200720b */ /* 0x000fe40003f96000 */
[----:B------:R-:W-:Y:S01]  /*42b0*/  FSETP.GE.FTZ.AND P2, PT, R154, RZ, PT ;  /* 0x000000ff9a00720b */ /* 0x000fe20003f56000 */
[----:B------:R-:W-:Y:S01]  /*42c0*/  @!P3 FADD.FTZ R148, -R148, -RZ ;  /* 0x800000ff9494b221 */ /* 0x000fe20000010100 */
[C---:B------:R-:W-:Y:S01]  /*42d0*/  FSETP.GE.FTZ.AND P3, PT, R159.reuse, RZ, PT ;  /* 0x000000ff9f00720b */ /* 0x040fe20003f76000 */
[----:B------:R-:W-:Y:S01]  /*42e0*/  @!P0 FADD.FTZ R144, -R144, -RZ ;  /* 0x800000ff90908221 */ /* 0x000fe20000010100 */
[C---:B------:R-:W-:Y:S02]  /*42f0*/  LEA R142, P0, R246.reuse, R140, 0x2 ;  /* 0x0000008cf68e7211 */ /* 0x040fe400078010ff */
[----:B-1----:R-:W-:Y:S03]  /*4300*/  F2FP.RELU.F16.F32.PACK_AB R4, R159, R162 ;  /* 0x000000a29f04723e */ /* 0x002fe600000008ff */
[----:B------:R-:W-:Y:S01]  /*4310*/  @!P6 FADD.FTZ R149, -R149, -RZ ;  /* 0x800000ff9595e221 */ /* 0x000fe20000010100 */
[----:B------:R-:W-:Y:S02]  /*4320*/  ISETP.LE.U32.AND P6, PT, R5, UR12, PT ;  /* 0x0000000c05007c0c */ /* 0x000fe4000bfc3070 */
[----:B--2---:R-:W-:Y:S01]  /*4330*/  F2FP.RELU.F16.F32.PACK_AB R0, R161, R163 ;  /* 0x000000a3a100723e */ /* 0x004fe200000008ff */
[----:B------:R1:W-:Y:S01]  /*4340*/  STS [R239+0x13000], R4 ;  /* 0x01300004ef007388 */ /* 0x0003e20000000800 */
[----:B------:R-:W-:Y:S02]  /*4350*/  F2FP.RELU.F16.F32.PACK_AB R5, R235, R236 ;  /* 0x000000eceb05723e */ /* 0x000fe400000008ff */
[----:B------:R-:W-:Y:S01]  /*4360*/  LEA.HI.X.SX32 R143, R246, R141, 0x2, P0 ;  /* 0x0000008df68f7211 */ /* 0x000fe200000f16ff */
[----:B------:R2:W-:Y:S01]  /*4370*/  STS [R239+0x13400], R0 ;  /* 0x01340000ef007388 */ /* 0x0005e20000000800 */
[----:B------:R-:W-:Y:S03]  /*4380*/  FSETP.GE.FTZ.AND P0, PT, R167, RZ, PT ;  /* 0x000000ffa700720b */ /* 0x000fe60003f16000 */
[----:B------:R3:W-:Y:S02]  /*4390*/  STS [R240+0x14000], R6 ;  /* 0x01400006f0007388 */ /* 0x0007e40000000800 */
[----:B------:R-:W-:Y:S02]  /*43a0*/  @!P6 FADD.FTZ R156, -R156, -RZ ;  /* 0x800000ff9c9ce221 */ /* 0x000fe40000010100 */
        /* <DEDUP_REMOVED lines=14> */
[----:B----4-:R-:W-:Y:S02]  /*4490*/  F2FP.RELU.F16.F32.PACK_AB R2, R144, R145 ;  /* 0x000000919002723e */ /* 0x010fe400000008ff */
[----:B------:R-:W-:Y:S05]  /*44a0*/  F2FP.RELU.F16.F32.PACK_AB R0, R149, R151 ;  /* 0x000000979500723e */ /* 0x000fea00000008ff */
[----:B------:R1:W-:Y:S04]  /*44b0*/  STS [R237+0x13400], R0 ;  /* 0x01340000ed007388 */ /* 0x0003e80000000800 */
[----:B------:R-:W-:Y:S04]  /*44c0*/  STS [R238+0x14000], R6 ;  /* 0x01400006ee007388 */ /* 0x000fe80000000800 */
[----:B------:R-:W-:Y:S04]  /*44d0*/  STS [R238+0x14400], R5 ;  /* 0x01440005ee007388 */ /* 0x000fe80000000800 */
[----:B------:R-:W-:Y:S04]  /*44e0*/  STS [R237+0x14000], R4 ;  /* 0x01400004ed007388 */ /* 0x000fe80000000800 */
[----:B------:R2:W-:Y:S01]  /*44f0*/  STS [R237+0x14400], R2 ;  /* 0x01440002ed007388 */ /* 0x0005e20000000800 */
[----:B-1----:R-:W-:Y:S05]  /*4500*/  LEA R0, R230, UR4, 0x1 ;  /* 0x00000004e6007c11 */ /* 0x002fea000f8e08ff */
[----:B------:R-:W1:Y:S08]  /*4510*/  LDSM.16.M88.4 R32, [R0+0x6000] ;  /* 0x006000000020783b */ /* 0x000e700000000200 */
[----:B------:R-:W3:Y:S01]  /*4520*/  LDSM.16.M88.4 R28, [R0+0x6800] ;  /* 0x00680000001c783b */ /* 0x000ee20000000200 */
[----:B--2---:R-:W-:Y:S07]  /*4530*/  IMAD.IADD R2, R0, 0x1, R228 ;  /* 0x0000000100027824 */ /* 0x004fee00078e02e4 */
[----:B------:R-:W2:Y:S08]  /*4540*/  LDSM.16.M88.4 R132, [R2+0x6000] ;  /* 0x006000000284783b */ /* 0x000eb00000000200 */
[----:B------:R-:W4:Y:S01]  /*4550*/  LDSM.16.M88.4 R136, [R2+0x6800] ;  /* 0x006800000288783b */ /* 0x000f220000000200 */
[-C--:B-1----:R-:W-:Y:S06]  /*4560*/  HMMA.16816.F32 R4, R32, R172.reuse, RZ ;  /* 0x000000ac2004723c */ /* 0x082fec00000018ff */
[C---:B---3--:R-:W-:Y:S06]  /*4570*/  HMMA.16816.F32 R8, R28.reuse, R172, RZ ;  /* 0x000000ac1c08723c */ /* 0x048fec00000018ff */
[-C--:B------:R-:W-:Y:S06]  /*4580*/  HMMA.16816.F32 R12, R28, R174.reuse, RZ ;  /* 0x000000ae1c0c723c */ /* 0x080fec00000018ff */
[C---:B------:R-:W-:Y:S06]  /*4590*/  HMMA.16816.F32 R16, R32.reuse, R174, RZ ;  /* 0x000000ae2010723c */ /* 0x040fec00000018ff */
[-C--:B------:R-:W-:Y:S06]  /*45a0*/  HMMA.16816.F32 R20, R32, R176.reuse, RZ ;  /* 0x000000b02014723c */ /* 0x080fec00000018ff */
[C---:B------:R-:W-:Y:S06]  /*45b0*/  HMMA.16816.F32 R24, R28.reuse, R176, RZ ;  /* 0x000000b01c18723c */ /* 0x040fec00000018ff */
[-C--:B------:R-:W-:Y:S06]  /*45c0*/  HMMA.16816.F32 R28, R28, R178.reuse, RZ ;  /* 0x000000b21c1c723c */ /* 0x080fec00000018ff */
[----:B------:R-:W-:Y:S06]  /*45d0*/  HMMA.16816.F32 R32, R32, R178, RZ ;  /* 0x000000b22020723c */ /* 0x000fec00000018ff */
[-C--:B--2---:R-:W-:Y:S06]  /*45e0*/  HMMA.16816.F32 R4, R132, R180.reuse, R4 ;  /* 0x000000b48404723c */ /* 0x084fec0000001804 */
        /* <DEDUP_REMOVED lines=44> */
[----:B------:R-:W-:Y:S01]  /*48b0*/  FADD.FTZ R0, -R140, R4 ;  /* 0x000000048c007221 */ /* 0x000fe20000010100 */
[-C--:B------:R-:W-:Y:S01]  /*48c0*/  HMMA.16816.F32 R20, R132, R216.reuse, R20 ;  /* 0x000000d88414723c */ /* 0x080fe20000001814 */
[----:B------:R-:W3:Y:S03]  /*48d0*/  LDG.E R4, desc[UR6][R142.64+0x20] ;  /* 0x000020068e047981 */ /* 0x000ee6000c1e1900 */
[----:B------:R-:W-:Y:S02]  /*48e0*/  FSEL R0, R0, R140, P0 ;  /* 0x0000008c00007208 */ /* 0x000fe40000000000 */
[C---:B------:R-:W-:Y:S04]  /*48f0*/  HMMA.16816.F32 R24, R136.reuse, R216, R24 ;  /* 0x000000d88818723c */ /* 0x040fe80000001818 */
[----:B------:R-:W-:Y:S01]  /*4900*/  FSETP.GE.FTZ.AND P0, PT, R147, RZ, PT ;  /* 0x000000ff9300720b */ /* 0x000fe20003f16000 */
[----:B------:R-:W-:Y:S01]  /*4910*/  FMUL.FTZ R167, R167, R0 ;  /* 0x00000000a7a77220 */ /* 0x000fe20000410000 */
[-C--:B------:R-:W-:Y:S01]  /*4920*/  HMMA.16816.F32 R28, R136, R218.reuse, R28 ;  /* 0x000000da881c723c */ /* 0x080fe2000000181c */
[----:B------:R2:W5:Y:S05]  /*4930*/  LDG.E R0, desc[UR6][R142.64+0xa0] ;  /* 0x0000a0068e007981 */ /* 0x00056a000c1e1900 */
[----:B------:R-:W-:Y:S05]  /*4940*/  HMMA.16816.F32 R32, R132, R218, R32 ;  /* 0x000000da8420723c */ /* 0x000fea0000001820 */
[C---:B------:R-:W-:Y:S01]  /*4950*/  FADD.FTZ R17, -R140.reuse, R17 ;  /* 0x000000118c117221 */ /* 0x040fe20000010100 */
[C---:B------:R-:W-:Y:S01]  /*4960*/  FADD.FTZ R21, -R140.reuse, R21 ;  /* 0x000000158c157221 */ /* 0x040fe20000010100 */
[C---:B------:R-:W-:Y:S01]  /*4970*/  FADD.FTZ R132, -R140.reuse, R5 ;  /* 0x000000058c847221 */ /* 0x040fe20000010100 */
[C---:B------:R-:W-:Y:S03]  /*4980*/  FADD.FTZ R5, -R140.reuse, R16 ;  /* 0x000000108c057221 */ /* 0x040fe60000010100 */
[-C--:B------:R-:W-:Y:S01]  /*4990*/  FSEL R21, R21, R140.reuse, P1 ;  /* 0x0000008c15157208 */ /* 0x080fe20000800000 */
[----:B------:R-:W-:Y:S01]  /*49a0*/  FADD.FTZ R20, -R140, R20 ;  /* 0x000000148c147221 */ /* 0x000fe20000010100 */
[----:B------:R-:W-:Y:S02]  /*49b0*/  FSETP.GE.FTZ.AND P1, PT, R150, RZ, PT ;  /* 0x000000ff9600720b */ /* 0x000fe40003f36000 */
[-C--:B------:R-:W-:Y:S01]  /*49c0*/  FSEL R16, R132, R140.reuse, P5 ;  /* 0x0000008c84107208 */ /* 0x080fe20002800000 */
[----:B------:R-:W-:Y:S01]  /*49d0*/  FMUL.FTZ R21, R152, R21 ;  /* 0x0000001598157220 */ /* 0x000fe20000410000 */
[-C--:B------:R-:W-:Y:S02]  /*49e0*/  FSEL R5, R5, R140.reuse, P4 ;  /* 0x0000008c05057208 */ /* 0x080fe40002000000 */
[----:B------:R-:W-:Y:S01]  /*49f0*/  FSEL R17, R17, R140, P3 ;  /* 0x0000008c11117208 */ /* 0x000fe20001800000 */
[----:B------:R-:W-:Y:S01]  /*4a00*/  FMUL.FTZ R170, R170, R16 ;  /* 0x00000010aaaa7220 */ /* 0x000fe20000410000 */
[----:B------:R-:W-:Y:S01]  /*4a10*/  FSEL R20, R20, R140, P2 ;  /* 0x0000008c14147208 */ /* 0x000fe20001000000 */
[----:B------:R-:W-:Y:S01]  /*4a20*/  FMUL.FTZ R162, R162, R5 ;  /* 0x00000005a2a27220 */ /* 0x000fe20000410000 */
[----:B------:R-:W-:Y:S01]  /*4a30*/  FSETP.GE.FTZ.AND P2, PT, R171, RZ, PT ;  /* 0x000000ffab00720b */ /* 0x000fe20003f56000 */
[----:B------:R-:W-:Y:S01]  /*4a40*/  FADD.FTZ R32, -R140, R32 ;  /* 0x000000208c207221 */ /* 0x000fe20000010100 */
[----:B------:R-:W-:Y:S01]  /*4a50*/  F2FP.F16.F32.PACK_AB R5, R170, R167 ;  /* 0x000000a7aa05723e */ /* 0x000fe200000000ff */
[----:B------:R-:W-:Y:S01]  /*4a60*/  FMUL.FTZ R17, R159, R17 ;  /* 0x000000119f117220 */ /* 0x000fe20000410000 */
[----:B------:R-:W-:Y:S02]  /*4a70*/  FMUL.FTZ R154, R154, R20 ;  /* 0x000000149a9a7220 */ /* 0x000fe40000410000 */
[----:B------:R-:W-:Y:S01]  /*4a80*/  FSEL R32, R32, R140, P1 ;  /* 0x0000008c20207208 */ /* 0x000fe20000800000 */
[----:B------:R-:W-:Y:S01]  /*4a90*/  @P0 FADD.FTZ R140, -R140, R33 ;  /* 0x000000218c8c0221 */ /* 0x000fe20000010100 */
[----:B------:R-:W-:Y:S02]  /*4aa0*/  PLOP3.LUT P0, PT, PT, PT, UP2, 0x80, 0x0 ;  /* 0x000000000000781c */ /* 0x000fe40003f0f028 */
[----:B------:R-:W-:Y:S01]  /*4ab0*/  FSETP.GE.FTZ.AND P1, PT, R169, RZ, PT ;  /* 0x000000ffa900720b */ /* 0x000fe20003f36000 */
[----:B------:R-:W-:Y:S01]  /*4ac0*/  FMUL.FTZ R150, R150, R32 ;  /* 0x0000002096967220 */ /* 0x000fe20000410000 */
[----:B------:R-:W-:Y:S01]  /*4ad0*/  F2FP.F16.F32.PACK_AB R17, R17, R162 ;  /* 0x000000a21111723e */ /* 0x000fe200000000ff */
[----:B------:R-:W-:Y:S01]  /*4ae0*/  FMUL.FTZ R20, R147, R140 ;  /* 0x0000008c93147220 */ /* 0x000fe20000410000 */
[----:B------:R-:W-:Y:S01]  /*4af0*/  F2FP.F16.F32.PACK_AB R21, R21, R154 ;  /* 0x0000009a1515723e */ /* 0x000fe200000000ff */
[C---:B---3--:R-:W-:Y:S01]  /*4b00*/  FADD.FTZ R6, -R4.reuse, R6 ;  /* 0x0000000604067221 */ /* 0x048fe20000010100 */
[----:B------:R-:W-:Y:S04]  /*4b10*/  FADD.FTZ R7, -R4, R7 ;  /* 0x0000000704077221 */ /* 0x000fe80000010100 */
[-C--:B------:R-:W-:Y:S02]  /*4b20*/  FSEL R32, R6, R4.reuse, P2 ;  /* 0x0000000406207208 */ /* 0x080fe40001000000 */
[----:B------:R-:W-:Y:S01]  /*4b30*/  FSEL R16, R7, R4, P1 ;  /* 0x0000000407107208 */ /* 0x000fe20000800000 */
[----:B--2---:R-:W-:Y:S06]  /*4b40*/  @!P0 BRA `(.L_x_220) ;  /* 0x0000000000488947 */ /* 0x004fec0003800000 */
[----:B------:R-:W1:Y:S01]  /*4b50*/  LDC R6, c[0x0][0x240] ;  /* 0x00009000ff067b82 */ /* 0x000e620000000800 */
[----:B------:R-:W-:Y:S04]  /*4b60*/  ULOP3.LUT UR13, UR5, 0x1, URZ, 0xc0, !UPT ;  /* 0x00000001050d7892 */ /* 0x000fe8000f8ec03f */
[----:B------:R-:W-:Y:S04]  /*4b70*/  UISETP.NE.U32.AND UP0, UPT, UR13, 0x1, UPT ;  /* 0x000000010d00788c */ /* 0x000fe8000bf05070 */
[----:B------:R-:W-:Y:S06]  /*4b80*/  USEL UR13, UR56, 0x3000, !UP0 ;  /* 0x00003000380d7887 */ /* 0x000fec000c000000 */
[----:B------:R-:W-:Y:S01]  /*4b90*/  VIADD R241, R241, UR13 ;  /* 0x0000000df1f17c36 */ /* 0x000fe20008000000 */
[----:B------:R-:W-:Y:S01]  /*4ba0*/  IADD3 R221, R221, UR13, RZ ;  /* 0x0000000ddddd7c10 */ /* 0x000fe2000fffe0ff */
        /* <DEDUP_REMOVED lines=8> */
[----:B------:R1:W-:Y:S04]  /*4c30*/  LDGSTS.E.BYPASS.LTC128B.128 [R241], desc[UR6][R244.64] ;  /* 0x00000000f4f17fae */ /* 0x0003e8000b901d46 */
[----:B------:R1:W-:Y:S04]  /*4c40*/  LDGSTS.E.BYPASS.LTC128B.128 [R241+0x1000], desc[UR6][R244.64+0x40] ;  /* 0x01000040f4f17fae */ /* 0x0003e8000b901d46 */
[----:B------:R1:W-:Y:S04]  /*4c50*/  LDGSTS.E.BYPASS.LTC128B.128 [R241+0x2000], desc[UR6][R244.64+0x80] ;  /* 0x02000080f4f17fae */ /* 0x0003e8000b901d46 */
[----:B------:R-:W0:Y:S02]  /*4c60*/  LDGDEPBAR ;  /* 0x00000000000079af */ /* 0x000e240000000000 */
.L_x_220:
[----:B------:R2:W-:Y:S01]  /*4c70*/  STS [R240+0xf000], R5 ;  /* 0x00f00005f0007388 */ /* 0x0005e20000000800 */
[C---:B------:R-:W-:Y:S01]  /*4c80*/  FADD.FTZ R6, -R4.reuse, R19 ;  /* 0x0000001304067221 */ /* 0x040fe20000010100 */
[----:B------:R-:W-:Y:S01]  /*4c90*/  FSETP.GE.FTZ.AND P4, PT, R161, RZ, PT ;  /* 0x000000ffa100720b */ /* 0x000fe20003f96000 */
[----:B------:R-:W-:Y:S01]  /*4ca0*/  FMUL.FTZ R32, R171, R32 ;  /* 0x00000020ab207220 */ /* 0x000fe20000410000 */
[----:B------:R-:W-:Y:S01]  /*4cb0*/  FMUL.FTZ R169, R169, R16 ;  /* 0x00000010a9a97220 */ /* 0x000fe20000410000 */
[----:B------:R-:W-:Y:S01]  /*4cc0*/  FSETP.GE.FTZ.AND P1, PT, R163, RZ, PT ;  /* 0x000000ffa300720b */ /* 0x000fe20003f36000 */
[----:B------:R-:W-:Y:S01]  /*4cd0*/  FADD.FTZ R22, -R4, R22 ;  /* 0x0000001604167221 */ /* 0x000fe20000010100 */
[----:B------:R-:W-:Y:S01]  /*4ce0*/  FSEL R6, R6, R4, P4 ;  /* 0x0000000406067208 */ /* 0x000fe20002000000 */
[C---:B------:R-:W-:Y:S01]  /*4cf0*/  FADD.FTZ R16, -R4.reuse, R23 ;  /* 0x0000001704107221 */ /* 0x040fe20000010100 */
[----:B------:R-:W-:Y:S01]  /*4d00*/  FSETP.GE.FTZ.AND P3, PT, R155, RZ, PT ;  /* 0x000000ff9b00720b */ /* 0x000fe20003f76000 */
[----:B------:R-:W-:Y:S01]  /*4d10*/  FADD.FTZ R7, -R4, R34 ;  /* 0x0000002204077221 */ /* 0x000fe20000010100 */
[----:B------:R-:W-:Y:S01]  /*4d20*/  FSETP.GE.FTZ.AND P2, PT, R153, RZ, PT ;  /* 0x000000ff9900720b */ /* 0x000fe20003f56000 */
[----:B------:R-:W-:Y:S01]  /*4d30*/  FMUL.FTZ R161, R161, R6 ;  /* 0x00000006a1a17220 */ /* 0x000fe20000410000 */
[----:B------:R-:W-:Y:S01]  /*4d40*/  F2FP.F16.F32.PACK_AB R6, R169, R32 ;  /* 0x00000020a906723e */ /* 0x000fe200000000ff */
[----:B-----5:R-:W-:Y:S01]  /*4d50*/  FADD.FTZ R13, -R2, R13 ;  /* 0x0000000d020d7221 */ /* 0x020fe20000010100 */
[-C--:B------:R-:W-:Y:S01]  /*4d60*/  FSEL R16, R16, R4.reuse, P2 ;  /* 0x0000000410107208 */ /* 0x080fe20001000000 */
[----:B------:R-:W-:Y:S01]  /*4d70*/  FADD.FTZ R10, -R0, R10 ;  /* 0x0000000a000a7221 */ /* 0x000fe20000010100 */
[----:B------:R-:W-:Y:S01]  /*4d80*/  FSETP.GE.FTZ.AND P2, PT, R151, RZ, PT ;  /* 0x000000ff9700720b */ /* 0x000fe20003f56000 */
[----:B------:R3:W-:Y:S01]  /*4d90*/  STS [R240+0xf400], R6 ;  /* 0x00f40006f0007388 */ /* 0x0007e20000000800 */
[----:B------:R-:W-:Y:S01]  /*4da0*/  FSETP.GE.FTZ.AND P4, PT, R158, RZ, PT ;  /* 0x000000ff9e00720b */ /* 0x000fe20003f96000 */
[C---:B------:R-:W-:Y:S01]  /*4db0*/  FADD.FTZ R11, -R0.reuse, R11 ;  /* 0x0000000b000b7221 */ /* 0x040fe20000010100 */
[----:B------:R-:W-:Y:S02]  /*4dc0*/  FSEL R7, R7, R4, P2 ;  /* 0x0000000407077208 */ /* 0x000fe40001000000 */
[----:B------:R-:W-:Y:S01]  /*4dd0*/  STS [R239+0xf000], R17 ;  /* 0x00f00011ef007388 */ /* 0x000fe20000000800 */
[----:B------:R-:W-:Y:S01]  /*4de0*/  FSETP.GE.FTZ.AND P2, PT, R231, RZ, PT ;  /* 0x000000ffe700720b */ /* 0x000fe20003f56000 */
[----:B------:R-:W-:Y:S01]  /*4df0*/  FADD.FTZ R26, -R0, R26 ;  /* 0x0000001a001a7221 */ /* 0x000fe20000010100 */
[----:B--2---:R-:W-:Y:S01]  /*4e00*/  FADD.FTZ R5, -R4, R18 ;  /* 0x0000001204057221 */ /* 0x004fe20000010100 */
[----:B------:R-:W-:Y:S01]  /*4e10*/  FMUL.FTZ R151, R151, R7 ;  /* 0x0000000797977220 */ /* 0x000fe20000410000 */
[----:B------:R-:W-:Y:S01]  /*4e20*/  FADD.FTZ R7, -R2, R8 ;  /* 0x0000000802077221 */ /* 0x000fe20000010100 */
[----:B------:R-:W-:Y:S01]  /*4e30*/  FSETP.GE.FTZ.AND P5, PT, R164, RZ, PT ;  /* 0x000000ffa400720b */ /* 0x000fe20003fb6000 */
[----:B------:R-:W-:Y:S01]  /*4e40*/  FMUL.FTZ R16, R153, R16 ;  /* 0x0000001099107220 */ /* 0x000fe20000410000 */
[----:B------:R-:W-:Y:S01]  /*4e50*/  FSEL R5, R5, R4, P1 ;  /* 0x0000000405057208 */ /* 0x000fe20000800000 */
[----:B------:R-:W-:Y:S01]  /*4e60*/  FADD.FTZ R30, -R0, R30 ;  /* 0x0000001e001e7221 */ /* 0x000fe20000010100 */
[----:B------:R-:W-:Y:S01]  /*4e70*/  FSETP.GE.FTZ.AND P1, PT, R149, RZ, PT ;  /* 0x000000ff9500720b */ /* 0x000fe20003f36000 */
[----:B------:R-:W2:Y:S01]  /*4e80*/  LDC R140, c[0x0][0x2dc] ;  /* 0x0000b700ff8c7b82 */ /* 0x000ea20000000800 */
[----:B------:R-:W-:Y:S01]  /*4e90*/  F2FP.F16.F32.PACK_AB R20, R20, R150 ;  /* 0x000000961414723e */ /* 0x000fe200000000ff */
[----:B------:R-:W-:Y:S01]  /*4ea0*/  FMUL.FTZ R163, R163, R5 ;  /* 0x00000005a3a37220 */ /* 0x000fe20000410000 */
[----:B------:R-:W-:Y:S02]  /*4eb0*/  FSEL R5, R22, R4, P3 ;  /* 0x0000000416057208 */ /* 0x000fe40001800000 */
[----:B------:R-:W-:Y:S03]  /*4ec0*/  FSETP.GE.FTZ.AND P3, PT, R234, RZ, PT ;  /* 0x000000ffea00720b */ /* 0x000fe60003f76000 */
[----:B------:R-:W-:Y:S01]  /*4ed0*/  FMUL.FTZ R155, R155, R5 ;  /* 0x000000059b9b7220 */ /* 0x000fe20000410000 */
[----:B------:R-:W-:Y:S01]  /*4ee0*/  F2FP.F16.F32.PACK_AB R5, R161, R163 ;  /* 0x000000a3a105723e */ /* 0x000fe200000000ff */
[----:B---3--:R-:W-:Y:S01]  /*4ef0*/  FADD.FTZ R6, -R2, R9 ;  /* 0x0000000902067221 */ /* 0x008fe20000010100 */
[-C--:B------:R-:W-:Y:S01]  /*4f00*/  FSEL R7, R7, R2.reuse, P3 ;  /* 0x0000000207077208 */ /* 0x080fe20001800000 */
[----:B------:R-:W-:Y:S01]  /*4f10*/  @P1 FADD.FTZ R4, -R4, R35 ;  /* 0x0000002304041221 */ /* 0x000fe20000010100 */
[----:B------:R-:W-:Y:S01]  /*4f20*/  FSETP.GE.FTZ.AND P1, PT, R168, RZ, PT ;  /* 0x000000ffa800720b */ /* 0x000fe20003f36000 */
[----:B------:R3:W-:Y:S01]  /*4f30*/  STS [R239+0xf400], R5 ;  /* 0x00f40005ef007388 */ /* 0x0007e20000000800 */
[----:B------:R-:W-:Y:S01]  /*4f40*/  FSEL R6, R6, R2, P2 ;  /* 0x0000000206067208 */ /* 0x000fe20001000000 */
[----:B------:R-:W-:Y:S01]  /*4f50*/  FMUL.FTZ R149, R149, R4 ;  /* 0x0000000495957220 */ /* 0x000fe20000410000 */
[----:B------:R-:W-:Y:S01]  /*4f60*/  FADD.FTZ R4, -R2, R12 ;  /* 0x0000000c02047221 */ /* 0x000fe20000010100 */
[----:B------:R-:W-:Y:S01]  /*4f70*/  FSETP.GE.FTZ.AND P2, PT, R166, RZ, PT ;  /* 0x000000ffa600720b */ /* 0x000fe20003f56000 */
[----:B------:R-:W-:Y:S01]  /*4f80*/  FMUL.FTZ R8, R234, R7 ;  /* 0x00000007ea087220 */ /* 0x000fe20000410000 */
[----:B------:R-:W-:Y:S01]  /*4f90*/  FADD.FTZ R7, -R2, R24 ;  /* 0x0000001802077221 */ /* 0x000fe20000010100 */
[----:B------:R-:W-:Y:S02]  /*4fa0*/  FSETP.GE.FTZ.AND P3, PT, R156, RZ, PT ;  /* 0x000000ff9c00720b */ /* 0x000fe40003f76000 */
[-C--:B------:R-:W-:Y:S02]  /*4fb0*/  FSEL R4, R4, R2.reuse, P1 ;  /* 0x0000000204047208 */ /* 0x080fe40000800000 */
[----:B------:R-:W-:Y:S02]  /*4fc0*/  FSETP.GE.FTZ.AND P1, PT, R146, RZ, PT ;  /* 0x000000ff9200720b */ /* 0x000fe40003f36000 */
[----:B------:R-:W-:Y:S01]  /*4fd0*/  FSEL R13, R13, R2, P2 ;  /* 0x000000020d0d7208 */ /* 0x000fe20001000000 */
[----:B------:R-:W-:Y:S01]  /*4fe0*/  FMUL.FTZ R168, R168, R4 ;  /* 0x00000004a8a87220 */ /* 0x000fe20000410000 */
[----:B------:R-:W-:Y:S01]  /*4ff0*/  FADD.FTZ R4, -R2, R28 ;  /* 0x0000001c02047221 */ /* 0x000fe20000010100 */
[----:B------:R-:W-:Y:S02]  /*5000*/  FSETP.GE.FTZ.AND P2, PT, R148, RZ, PT ;  /* 0x000000ff9400720b */ /* 0x000fe40003f56000 */
[-C--:B------:R-:W-:Y:S01]  /*5010*/  FSEL R7, R7, R2.reuse, P4 ;  /* 0x0000000207077208 */ /* 0x080fe20002000000 */
[----:B------:R-:W-:Y:S01]  /*5020*/  FMUL.FTZ R13, R166, R13 ;  /* 0x0000000da60d7220 */ /* 0x000fe20000410000 */
[----:B------:R-:W-:Y:S02]  /*5030*/  FSEL R4, R4, R2, P2 ;  /* 0x0000000204047208 */ /* 0x000fe40001000000 */
[----:B------:R-:W-:Y:S01]  /*5040*/  FSETP.GE.FTZ.AND P2, PT, R236, RZ, PT ;  /* 0x000000ffec00720b */ /* 0x000fe20003f56000 */
[----:B------:R-:W-:Y:S01]  /*5050*/  FMUL.FTZ R158, R158, R7 ;  /* 0x000000079e9e7220 */ /* 0x000fe20000410000 */
[----:B------:R-:W-:Y:S01]  /*5060*/  FSETP.GE.FTZ.AND P4, PT, R160, RZ, PT ;  /* 0x000000ffa000720b */ /* 0x000fe20003f96000 */
[----:B---3--:R-:W-:Y:S01]  /*5070*/  FMUL.FTZ R5, R231, R6 ;  /* 0x00000006e7057220 */ /* 0x008fe20000410000 */
[----:B------:R-:W-:Y:S01]  /*5080*/  FADD.FTZ R6, -R2, R25 ;  /* 0x0000001902067221 */ /* 0x000fe20000010100 */
[----:B------:R-:W-:Y:S01]  /*5090*/  FMUL.FTZ R148, R148, R4 ;  /* 0x0000000494947220 */ /* 0x000fe20000410000 */
[----:B------:R-:W-:Y:S01]  /*50a0*/  FSEL R4, R10, R0, P2 ;  /* 0x000000000a047208 */ /* 0x000fe20001000000 */
[----:B------:R-:W-:Y:S01]  /*50b0*/  FADD.FTZ R10, -R0, R15 ;  /* 0x0000000f000a7221 */ /* 0x000fe20000010100 */
[----:B------:R-:W-:Y:S02]  /*50c0*/  F2FP.F16.F32.PACK_AB R5, R5, R8 ;  /* 0x000000080505723e */ /* 0x000fe400000000ff */
[----:B------:R-:W-:Y:S01]  /*50d0*/  FSEL R6, R6, R2, P3 ;  /* 0x0000000206067208 */ /* 0x000fe20001800000 */
[----:B------:R-:W-:Y:S01]  /*50e0*/  @P1 FADD.FTZ R2, -R2, R29 ;  /* 0x0000001d02021221 */ /* 0x000fe20000010100 */
[----:B------:R-:W-:Y:S01]  /*50f0*/  FSETP.GE.FTZ.AND P1, PT, R235, RZ, PT ;  /* 0x000000ffeb00720b */ /* 0x000fe20003f36000 */
[----:B------:R-:W-:Y:S01]  /*5100*/  FMUL.FTZ R12, R236, R4 ;  /* 0x00000004ec0c7220 */ /* 0x000fe20000410000 */
[----:B------:R-:W-:Y:S01]  /*5110*/  FSETP.GE.FTZ.AND P2, PT, R165, RZ, PT ;  /* 0x000000ffa500720b */ /* 0x000fe20003f56000 */
[----:B------:R-:W-:Y:S01]  /*5120*/  FMUL.FTZ R8, R146, R2 ;  /* 0x0000000292087220 */ /* 0x000fe20000410000 */
[C---:B------:R-:W-:Y:S01]  /*5130*/  FADD.FTZ R2, -R0.reuse, R14 ;  /* 0x0000000e00027221 */ /* 0x040fe20000010100 */
[----:B------:R-:W-:Y:S01]  /*5140*/  FADD.FTZ R4, -R0, R27 ;  /* 0x0000001b00047221 */ /* 0x000fe20000010100 */
[----:B------:R-:W-:Y:S01]  /*5150*/  FSEL R11, R11, R0, P1 ;  /* 0x000000000b0b7208 */ /* 0x000fe20000800000 */
[----:B------:R3:W-:Y:S01]  /*5160*/  STS [R240+0x10000], R5 ;  /* 0x01000005f0007388 */ /* 0x0007e20000000800 */
[----:B------:R-:W-:Y:S01]  /*5170*/  FSETP.GE.FTZ.AND P3, PT, R157, RZ, PT ;  /* 0x000000ff9d00720b */ /* 0x000fe20003f76000 */
[----:B------:R-:W-:Y:S01]  /*5180*/  FMUL.FTZ R6, R156, R6 ;  /* 0x000000069c067220 */ /* 0x000fe20000410000 */
        /* <DEDUP_REMOVED lines=8> */
[----:B------:R-:W-:Y:S01]  /*5210*/  FMUL.FTZ R157, R157, R4 ;  /* 0x000000049d9d7220 */ /* 0x000fe20000410000 */
[----:B------:R-:W-:Y:S01]  /*5220*/  F2FP.F16.F32.PACK_AB R4, R11, R12 ;  /* 0x0000000c0b04723e */ /* 0x000fe200000000ff */
[----:B------:R-:W-:Y:S01]  /*5230*/  FMUL.FTZ R160, R160, R2 ;  /* 0x00000002a0a07220 */ /* 0x000fe20000410000 */
[----:B------:R-:W-:Y:S02]  /*5240*/  F2FP.F16.F32.PACK_AB R7, R13, R168 ;  /* 0x000000a80d07723e */ /* 0x000fe400000000ff */
[----:B------:R-:W-:Y:S01]  /*5250*/  F2FP.F16.F32.PACK_AB R2, R164, R165 ;  /* 0x000000a5a402723e */ /* 0x000fe200000000ff */
[----:B------:R-:W-:Y:S01]  /*5260*/  STS [R240+0x10400], R4 ;  /* 0x01040004f0007388 */ /* 0x000fe20000000800 */
[----:B------:R-:W-:Y:S02]  /*5270*/  FSETP.GE.FTZ.AND P2, PT, R145, RZ, PT ;  /* 0x000000ff9100720b */ /* 0x000fe40003f56000 */
[----:B------:R-:W-:Y:S02]  /*5280*/  F2FP.F16.F32.PACK_AB R16, R16, R155 ;  /* 0x0000009b1010723e */ /* 0x000fe400000000ff */
[----:B------:R-:W-:Y:S01]  /*5290*/  STS [R239+0x10000], R7 ;  /* 0x01000007ef007388 */ /* 0x000fe20000000800 */
[----:B------:R-:W-:Y:S01]  /*52a0*/  FSEL R30, R30, R0, P2 ;  /* 0x000000001e1e7208 */ /* 0x000fe20001000000 */
[----:B------:R-:W-:Y:S01]  /*52b0*/  @P1 FADD.FTZ R0, -R0, R31 ;  /* 0x0000001f00001221 */ /* 0x000fe20000010100 */
[----:B------:R-:W-:Y:S02]  /*52c0*/  F2FP.F16.F32.PACK_AB R9, R149, R151 ;  /* 0x000000979509723e */ /* 0x000fe400000000ff */
[----:B------:R2:W-:Y:S01]  /*52d0*/  STS [R239+0x10400], R2 ;  /* 0x01040002ef007388 */ /* 0x0005e20000000800 */
[----:B------:R-:W-:Y:S01]  /*52e0*/  F2FP.F16.F32.PACK_AB R6, R6, R158 ;  /* 0x0000009e0606723e */ /* 0x000fe200000000ff */
[----:B------:R-:W-:Y:S01]  /*52f0*/  FMUL.FTZ R145, R145, R30 ;  /* 0x0000001e91917220 */ /* 0x000fe20000410000 */
[----:B------:R-:W-:Y:S02]  /*5300*/  FMUL.FTZ R144, R144, R0 ;  /* 0x0000000090907220 */ /* 0x000fe40000410000 */
[----:B------:R-:W-:Y:S01]  /*5310*/  STS [R238+0xf000], R21 ;  /* 0x00f00015ee007388 */ /* 0x000fe20000000800 */
[----:B------:R-:W-:Y:S02]  /*5320*/  F2FP.F16.F32.PACK_AB R0, R157, R160 ;  /* 0x000000a09d00723e */ /* 0x000fe400000000ff */
[----:B------:R-:W-:Y:S02]  /*5330*/  F2FP.F16.F32.PACK_AB R8, R8, R148 ;  /* 0x000000940808723e */ /* 0x000fe400000000ff */
[----:B------:R-:W-:Y:S01]  /*5340*/  STS [R238+0xf400], R16 ;  /* 0x00f40010ee007388 */ /* 0x000fe20000000800 */
[----:B---3--:R-:W-:Y:S04]  /*5350*/  F2FP.F16.F32.PACK_AB R5, R144, R145 ;  /* 0x000000919005723e */ /* 0x008fe800000000ff */
[----:B------:R-:W-:Y:S05]  /*5360*/  STS [R237+0xf000], R20 ;  /* 0x00f00014ed007388 */ /* 0x000fea0000000800 */
[----:B------:R-:W-:Y:S05]  /*5370*/  STS [R237+0xf400], R9 ;  /* 0x00f40009ed007388 */ /* 0x000fea0000000800 */
[----:B------:R-:W-:Y:S05]  /*5380*/  STS [R238+0x10000], R6 ;  /* 0x01000006ee007388 */ /* 0x000fea0000000800 */
[----:B------:R3:W-:Y:S01]  /*5390*/  STS [R238+0x10400], R0 ;  /* 0x01040000ee007388 */ /* 0x0007e20000000800 */
[----:B--2---:R-:W-:Y:S04]  /*53a0*/  IMAD R2, R140, UR54, RZ ;  /* 0x000000368c027c24 */ /* 0x004fe8000f8e02ff */
[----:B------:R-:W-:Y:S01]  /*53b0*/  STS [R237+0x10000], R8 ;  /* 0x01000008ed007388 */ /* 0x000fe20000000800 */
[----:B------:R-:W-:Y:S04]  /*53c0*/  IMAD.U32 R2, R2, -0x40, RZ ;  /* 0xffffffc002027824 */ /* 0x000fe800078e00ff */
[----:B------:R-:W-:Y:S01]  /*53d0*/  STS [R237+0x10400], R5 ;  /* 0x01040005ed007388 */ /* 0x000fe20000000800 */
[----:B------:R-:W-:Y:S01]  /*53e0*/  BAR.SYNC.DEFER_BLOCKING 0x0 ;  /* 0x0000000000007b1d */ /* 0x000fe20000010000 */
[C---:B------:R-:W-:Y:S04]  /*53f0*/  LEA R232, P1, R2.reuse, R232, 0x2 ;  /* 0x000000e802e87211 */ /* 0x040fe800078210ff */
[----:B------:R-:W-:Y:S02]  /*5400*/  LEA.HI.X.SX32 R233, R2, R233, 0x2, P1 ;  /* 0x000000e902e97211 */ /* 0x000fe400008f16ff */
[----:B---3--:R-:W-:Y:S01]  /*5410*/  LEA R0, R229, UR4, 0x1 ;  /* 0x00000004e5007c11 */ /* 0x008fe2000f8e08ff */
[----:B------:R-:W-:Y:S05]  /*5420*/  LDSM.16.MT88.4 R4, [R3+0x13000] ;  /* 0x013000000304783b */ /* 0x000fea0000004200 */
[----:B------:R-:W2:Y:S05]  /*5430*/  LDSM.16.MT88.4 R8, [R0+0x6000] ;  /* 0x006000000008783b */ /* 0x000eaa0000004200 */
[----:B------:R-:W3:Y:S05]  /*5440*/  LDSM.16.MT88.4 R12, [R3+0x15000] ;  /* 0x01500000030c783b */ /* 0x000eea0000004200 */
[----:B------:R-:W4:Y:S05]  /*5450*/  LDSM.16.MT88.4 R16, [R0+0x7000] ;  /* 0x007000000010783b */ /* 0x000f2a0000004200 */
[----:B------:R-:W1:Y:S05]  /*5460*/  LDSM.16.MT88.4 R20, [R0+0x8000] ;  /* 0x008000000014783b */ /* 0x000e6a0000004200 */
[----:B------:R-:W-:Y:S05]  /*5470*/  LDSM.16.MT88.4 R24, [R3+0x13800] ;  /* 0x013800000318783b */ /* 0x000fea0000004200 */
[----:B------:R-:W1:Y:S05]  /*5480*/  LDSM.16.MT88.4 R28, [R0+0x6400] ;  /* 0x00640000001c783b */ /* 0x000e6a0000004200 */
[----:B------:R-:W1:Y:S05]  /*5490*/  LDSM.16.MT88.4 R32, [R3+0x15800] ;  /* 0x015800000320783b */ /* 0x000e6a0000004200 */
[----:B------:R-:W1:Y:S01]  /*54a0*/  LDSM.16.MT88.4 R132, [R0+0x7400] ;  /* 0x007400000084783b */ /* 0x000e620000004200 */
[-C--:B--2---:R-:W-:Y:S04]  /*54b0*/  HMMA.16816.F32 R36, R4, R8.reuse, R36 ;  /* 0x000000080424723c */ /* 0x084fe80000001824 */
[----:B------:R-:W2:Y:S02]  /*54c0*/  LDSM.16.MT88.4 R136, [R0+0x8400] ;  /* 0x008400000088783b */ /* 0x000ea40000004200 */
        /* <DEDUP_REMOVED lines=14> */
[----:B------:R-:W1:Y:S05]  /*55b0*/  LDSM.16.MT88.4 R4, [R3+0x14000] ;  /* 0x014000000304783b */ /* 0x000e6a0000004200 */
        /* <DEDUP_REMOVED lines=14> */
[----:B------:R-:W2:Y:S05]  /*56a0*/  LDSM.16.MT88.4 R32, [R0+0x6c00] ;  /* 0x006c00000020783b */ /* 0x000eaa0000004200 */
[----:B------:R-:W-:Y:S01]  /*56b0*/  HMMA.16816.F32 R80, R24, R138, R80 ;  /* 0x0000008a1850723c */ /* 0x000fe20000001850 */
[----:B------:R-:W4:Y:S05]  /*56c0*/  LDSM.16.MT88.4 R24, [R0+0x7c00] ;  /* 0x007c00000018783b */ /* 0x000f2a0000004200 */
[-C--:B-1----:R-:W-:Y:S01]  /*56d0*/  HMMA.16816.F32 R36, R4, R8.reuse, R36 ;  /* 0x000000080424723c */ /* 0x082fe20000001824 */
[----:B------:R-:W1:Y:S05]  /*56e0*/  LDSM.16.MT88.4 R136, [R0+0x8c00] ;  /* 0x008c00000088783b */ /* 0x000e6a0000004200 */
        /* <DEDUP_REMOVED lines=12> */
[-C--:B--2---:R-:W-:Y:S06]  /*57b0*/  HMMA.16816.F32 R36, R28, R32.reuse, R36 ;  /* 0x000000201c24723c */ /* 0x084fec0000001824 */
[C---:B------:R-:W-:Y:S06]  /*57c0*/  HMMA.16816.F32 R40, R132.reuse, R32, R40 ;  /* 0x000000208428723c */ /* 0x040fec0000001828 */
[-C--:B------:R-:W-:Y:S06]  /*57d0*/  HMMA.16816.F32 R44, R132, R34.reuse, R44 ;  /* 0x00000022842c723c */ /* 0x080fec000000182c */
[C---:B------:R-:W-:Y:S06]  /*57e0*/  HMMA.16816.F32 R48, R28.reuse, R34, R48 ;  /* 0x000000221c30723c */ /* 0x040fec0000001830 */
[-C--:B----4-:R-:W-:Y:S06]  /*57f0*/  HMMA.16816.F32 R52, R28, R24.reuse, R52 ;  /* 0x000000181c34723c */ /* 0x090fec0000001834 */
[C---:B------:R-:W-:Y:S06]  /*5800*/  HMMA.16816.F32 R56, R132.reuse, R24, R56 ;  /* 0x000000188438723c */ /* 0x040fec0000001838 */
[-C--:B------:R-:W-:Y:S06]  /*5810*/  HMMA.16816.F32 R60, R132, R26.reuse, R60 ;  /* 0x0000001a843c723c */ /* 0x080fec000000183c */
[C---:B------:R-:W-:Y:S06]  /*5820*/  HMMA.16816.F32 R64, R28.reuse, R26, R64 ;  /* 0x0000001a1c40723c */ /* 0x040fec0000001840 */
[-C--:B-1----:R-:W-:Y:S06]  /*5830*/  HMMA.16816.F32 R68, R28, R136.reuse, R68 ;  /* 0x000000881c44723c */ /* 0x082fec0000001844 */
[C---:B------:R-:W-:Y:S06]  /*5840*/  HMMA.16816.F32 R72, R132.reuse, R136, R72 ;  /* 0x000000888448723c */ /* 0x040fec0000001848 */
[-C--:B------:R-:W-:Y:S06]  /*5850*/  HMMA.16816.F32 R76, R132, R138.reuse, R76 ;  /* 0x0000008a844c723c */ /* 0x080fec000000184c */
[----:B------:R-:W-:Y:S01]  /*5860*/  HMMA.16816.F32 R80, R28, R138, R80 ;  /* 0x0000008a1c50723c */ /* 0x000fe20000001850 */
[----:B------:R-:W-:Y:S11]  /*5870*/  @!UPT UIADD3 URZ, URZ, URZ, URZ ;  /* 0x0000003f3f3ff290 */ /* 0x000ff6000fffe03f */
[----:B------:R-:W-:Y:S01]  /*5880*/  @!UPT UIADD3 URZ, URZ, URZ, URZ ;  /* 0x0000003f3f3ff290 */ /* 0x000fe2000fffe03f */
[----:B------:R-:W-:Y:S11]  /*5890*/  @!P0 BRA `(.L_x_221) ;  /* 0x00000000003c8947 */ /* 0x000ff60003800000 */
[----:B------:R-:W2:Y:S01]  /*58a0*/  LDL R140, [R1+0xc] ;  /* 0x00000c00018c7983 */ /* 0x000ea20000100800 */
        /* <DEDUP_REMOVED lines=14> */
.L_x_221:
[----:B------:R-:W-:Y:S01]  /*5990*/  LDSM.16.M88.4 R24, [R224] ;  /* 0x00000000e018783b */ /* 0x000fe20000000200 */
[----:B------:R-:W-:Y:S01]  /*59a0*/  IMAD.MOV.U32 R4, RZ, RZ, 0x4 ;  /* 0x00000004ff047424 */ /* 0x000fe200078e00ff */
[----:B------:R-:W-:Y:S01]  /*59b0*/  @UP2 UIADD3 UR16, UP0, UR8, -0x100, URZ ;  /* 0xffffff0008102890 */ /* 0x000fe2000ff1e03f */
[----:B-1----:R-:W-:Y:S01]  /*59c0*/  @P0 VIADD R2, R246, 0xffffffc0 ;  /* 0xffffffc0f6020836 */ /* 0x002fe20000000000 */
[----:B------:R-:W1:Y:S01]  /*59d0*/  LDSM.16.MT88.4 R8, [R0+0x9000] ;  /* 0x009000000008783b */ /* 0x000e620000004200 */
[----:B------:R-:W-:Y:S02]  /*59e0*/  UISETP.GT.AND UP1, UPT, UR5, UR30, UPT ;  /* 0x0000001e0500728c */ /* 0x000fe4000bf24270 */
[----:B------:R-:W-:Y:S01]  /*59f0*/  @P0 IMAD.WIDE R156, R2, R4, UR8 ;  /* 0x00000008029c0e25 */ /* 0x000fe2000f8e0204 */
[----:B------:R-:W2:Y:S01]  /*5a00*/  LDSM.16.MT88.4 R16, [R0+0xb000] ;  /* 0x00b000000010783b */ /* 0x000ea20000004200 */
[----:B------:R-:W-:Y:S02]  /*5a10*/  @UP2 UIADD3.X UR13, UR9, -0x1, URZ, UP0, !UPT ;  /* 0xffffffff090d2890 */ /* 0x000fe400087fe43f */
[----:B------:R-:W-:Y:S01]  /*5a20*/  IMAD.U32 R2, RZ, RZ, UR37 ;  /* 0x00000025ff027e24 */ /* 0x000fe2000f8e00ff */
[----:B------:R-:W3:Y:S01]  /*5a30*/  LDSM.16.MT88.4 R28, [R0+0xd000] ;  /* 0x00d00000001c783b */ /* 0x000ee20000004200 */
[----:B------:R-:W-:Y:S03]  /*5a40*/  @UP2 UMOV UR8, UR16 ;  /* 0x0000001000082c82 */ /* 0x000fe60008000000 */
[----:B------:R-:W-:Y:S01]  /*5a50*/  LDSM.16.M88.4 R32, [R225] ;  /* 0x00000000e120783b */ /* 0x000fe20000000200 */
[----:B------:R-:W-:Y:S01]  /*5a60*/  @UP2 UMOV UR9, UR13 ;  /* 0x0000000d00092c82 */ /* 0x000fe20008000000 */
[----:B------:R-:W-:Y:S02]  /*5a70*/  ULOP3.LUT UR13, UR5, 0x1, URZ, 0xc0, !UPT ;  /* 0x00000001050d7892 */ /* 0x000fe4000f8ec03f */
[----:B------:R-:W4:Y:S01]  /*5a80*/  LDSM.16.MT88.4 R132, [R0+0x9400] ;  /* 0x009400000084783b */ /* 0x000f220000004200 */
[----:B------:R-:W-:Y:S02]  /*5a90*/  UIADD3 UR5, UR5, -0x1, URZ ;  /* 0xffffffff05057890 */ /* 0x000fe4000fffe03f */
[----:B------:R-:W-:Y:S01]  /*5aa0*/  UISETP.NE.U32.AND UP0, UPT, UR13, 0x1, UPT ;  /* 0x000000010d00788c */ /* 0x000fe2000bf05070 */
[----:B------:R-:W4:Y:S04]  /*5ab0*/  LDSM.16.MT88.4 R136, [R0+0xb400] ;  /* 0x00b400000088783b */ /* 0x000f280000004200 */
[----:B------:R-:W4:Y:S04]  /*5ac0*/  LDSM.16.MT88.4 R140, [R0+0xd400] ;  /* 0x00d40000008c783b */ /* 0x000f280000004200 */
[----:B------:R-:W-:Y:S04]  /*5ad0*/  LDSM.16.M88.4 R144, [R227] ;  /* 0x00000000e390783b */ /* 0x000fe80000000200 */
[----:B------:R-:W4:Y:S04]  /*5ae0*/  LDSM.16.MT88.4 R148, [R0+0x9800] ;  /* 0x009800000094783b */ /* 0x000f280000004200 */
[----:B------:R-:W-:Y:S01]  /*5af0*/  LDSM.16.MT88.4 R152, [R0+0xd800] ;  /* 0x00d800000098783b */ /* 0x000fe20000004200 */
[C---:B-1----:R-:W-:Y:S03]  /*5b00*/  HMMA.16816.F32 R4, R24.reuse, R8, RZ ;  /* 0x000000081804723c */ /* 0x042fe600000018ff */
[----:B------:R1:W5:Y:S04]  /*5b10*/  @P0 LDG.E R250, desc[UR6][R156.64] ;  /* 0x000000069cfa0981 */ /* 0x000368000c1e1900 */
[----:B------:R1:W5:Y:S01]  /*5b20*/  @P0 LDG.E R249, desc[UR6][R156.64+0x20] ;  /* 0x000020069cf90981 */ /* 0x000362000c1e1900 */
[C---:B------:R-:W-:Y:S03]  /*5b30*/  HMMA.16816.F32 R8, R24.reuse, R10, RZ ;  /* 0x0000000a1808723c */ /* 0x040fe600000018ff */
[----:B------:R1:W5:Y:S03]  /*5b40*/  @P0 LDG.E R248, desc[UR6][R156.64+0x80] ;  /* 0x000080069cf80981 */ /* 0x000366000c1e1900 */
[C---:B--2---:R-:W-:Y:S01]  /*5b50*/  HMMA.16816.F32 R12, R24.reuse, R16, RZ ;  /* 0x00000010180c723c */ /* 0x044fe200000018ff */
[----:B------:R1:W5:Y:S05]  /*5b60*/  @P0 LDG.E R247, desc[UR6][R156.64+0xa0] ;  /* 0x0000a0069cf70981 */ /* 0x00036a000c1e1900 */
[C---:B------:R-:W-:Y:S06]  /*5b70*/  HMMA.16816.F32 R16, R24.reuse, R18, RZ ;  /* 0x000000121810723c */ /* 0x040fec00000018ff */
[C---:B---3--:R-:W-:Y:S06]  /*5b80*/  HMMA.16816.F32 R20, R24.reuse, R28, RZ ;  /* 0x0000001c1814723c */ /* 0x048fec00000018ff */
[----:B------:R-:W-:Y:S01]  /*5b90*/  HMMA.16816.F32 R24, R24, R30, RZ ;  /* 0x0000001e1818723c */ /* 0x000fe200000018ff */
[----:B------:R-:W2:Y:S05]  /*5ba0*/  LDSM.16.MT88.4 R28, [R0+0xb800] ;  /* 0x00b80000001c783b */ /* 0x000eaa0000004200 */
[C---:B----4-:R-:W-:Y:S06]  /*5bb0*/  HMMA.16816.F32 R4, R32.reuse, R132, R4 ;  /* 0x000000842004723c */ /* 0x050fec0000001804 */
[C---:B------:R-:W-:Y:S01]  /*5bc0*/  HMMA.16816.F32 R8, R32.reuse, R134, R8 ;  /* 0x000000862008723c */ /* 0x040fe20000001808 */
[----:B------:R-:W-:Y:S05]  /*5bd0*/  LDSM.16.M88.4 R132, [R226] ;  /* 0x00000000e284783b */ /* 0x000fea0000000200 */
[C---:B------:R-:W-:Y:S06]  /*5be0*/  HMMA.16816.F32 R12, R32.reuse, R136, R12 ;  /* 0x00000088200c723c */ /* 0x040fec000000180c */
[C---:B------:R-:W-:Y:S01]  /*5bf0*/  HMMA.16816.F32 R16, R32.reuse, R138, R16 ;  /* 0x0000008a2010723c */ /* 0x040fe20000001810 */
[----:B------:R-:W3:Y:S05]  /*5c00*/  LDSM.16.MT88.4 R136, [R0+0x9c00] ;  /* 0x009c00000088783b */ /* 0x000eea0000004200 */
[C---:B------:R-:W-:Y:S06]  /*5c10*/  HMMA.16816.F32 R20, R32.reuse, R140, R20 ;  /* 0x0000008c2014723c */ /* 0x040fec0000001814 */
[----:B------:R-:W-:Y:S01]  /*5c20*/  HMMA.16816.F32 R24, R32, R142, R24 ;  /* 0x0000008e2018723c */ /* 0x000fe20000001818 */
[----:B------:R-:W4:Y:S04]  /*5c30*/  LDSM.16.MT88.4 R32, [R0+0xbc00] ;  /* 0x00bc00000020783b */ /* 0x000f280000004200 */
[----:B------:R-:W1:Y:S01]  /*5c40*/  LDSM.16.MT88.4 R140, [R0+0xdc00] ;  /* 0x00dc0000008c783b */ /* 0x000e620000004200 */
[C---:B------:R-:W-:Y:S06]  /*5c50*/  HMMA.16816.F32 R4, R144.reuse, R148, R4 ;  /* 0x000000949004723c */ /* 0x040fec0000001804 */
[C---:B------:R-:W-:Y:S01]  /*5c60*/  HMMA.16816.F32 R8, R144.reuse, R150, R8 ;  /* 0x000000969008723c */ /* 0x040fe20000001808 */
[----:B------:R-:W-:Y:S05]  /*5c70*/  LDSM.16.MT88.4 R148, [R0+0xa000] ;  /* 0x00a000000094783b */ /* 0x000fea0000004200 */
[C---:B--2---:R-:W-:Y:S06]  /*5c80*/  HMMA.16816.F32 R12, R144.reuse, R28, R12 ;  /* 0x0000001c900c723c */ /* 0x044fec000000180c */
[C---:B------:R-:W-:Y:S01]  /*5c90*/  HMMA.16816.F32 R16, R144.reuse, R30, R16 ;  /* 0x0000001e9010723c */ /* 0x040fe20000001810 */
[----:B------:R-:W2:Y:S05]  /*5ca0*/  LDSM.16.M88.4 R28, [R224+0x2000] ;  /* 0x00200000e01c783b */ /* 0x000eaa0000000200 */
[C---:B------:R-:W-:Y:S06]  /*5cb0*/  HMMA.16816.F32 R20, R144.reuse, R152, R20 ;  /* 0x000000989014723c */ /* 0x040fec0000001814 */
[----:B------:R-:W-:Y:S01]  /*5cc0*/  HMMA.16816.F32 R24, R144, R154, R24 ;  /* 0x0000009a9018723c */ /* 0x000fe20000001818 */
[----:B------:R-:W2:Y:S04]  /*5cd0*/  LDSM.16.MT88.4 R144, [R0+0xc000] ;  /* 0x00c000000090783b */ /* 0x000ea80000004200 */
[----:B------:R-:W2:Y:S01]  /*5ce0*/  LDSM.16.MT88.4 R152, [R0+0xe000] ;  /* 0x00e000000098783b */ /* 0x000ea20000004200 */
[C---:B---3--:R-:W-:Y:S06]  /*5cf0*/  HMMA.16816.F32 R4, R132.reuse, R136, R4 ;  /* 0x000000888404723c */ /* 0x048fec0000001804 */
[C---:B------:R-:W-:Y:S01]  /*5d00*/  HMMA.16816.F32 R8, R132.reuse, R138, R8 ;  /* 0x0000008a8408723c */ /* 0x040fe20000001808 */
[----:B------:R-:W-:Y:S05]  /*5d10*/  LDSM.16.MT88.4 R136, [R0+0xa400] ;  /* 0x00a400000088783b */ /* 0x000fea0000004200 */
[C---:B----4-:R-:W-:Y:S06]  /*5d20*/  HMMA.16816.F32 R12, R132.reuse, R32, R12 ;  /* 0x00000020840c723c */ /* 0x050fec000000180c */
[C---:B------:R-:W-:Y:S01]  /*5d30*/  HMMA.16816.F32 R16, R132.reuse, R34, R16 ;  /* 0x000000228410723c */ /* 0x040fe20000001810 */
[----:B------:R-:W3:Y:S05]  /*5d40*/  LDSM.16.M88.4 R32, [R225+0x2000] ;  /* 0x00200000e120783b */ /* 0x000eea0000000200 */
[C---:B-1----:R-:W-:Y:S06]  /*5d50*/  HMMA.16816.F32 R20, R132.reuse, R140, R20 ;  /* 0x0000008c8414723c */ /* 0x042fec0000001814 */
[----:B------:R-:W-:Y:S01]  /*5d60*/  HMMA.16816.F32 R24, R132, R142, R24 ;  /* 0x0000008e8418723c */ /* 0x000fe20000001818 */
[----:B------:R-:W1:Y:S04]  /*5d70*/  LDSM.16.MT88.4 R132, [R0+0xc400] ;  /* 0x00c400000084783b */ /* 0x000e680000004200 */
[----:B------:R-:W4:Y:S01]  /*5d80*/  LDSM.16.MT88.4 R140, [R0+0xe400] ;  /* 0x00e40000008c783b */ /* 0x000f220000004200 */
        /* <DEDUP_REMOVED lines=13> */
[C---:B-1----:R-:W-:Y:S06]  /*5e60*/  HMMA.16816.F32 R12, R32.reuse, R132, R12 ;  /* 0x00000084200c723c */ /* 0x042fec000000180c */
[C---:B------:R-:W-:Y:S01]  /*5e70*/  HMMA.16816.F32 R16, R32.reuse, R134, R16 ;  /* 0x000000862010723c */ /* 0x040fe20000001810 */
[----:B------:R-:W1:Y:S05]  /*5e80*/  LDSM.16.M88.4 R132, [R226+0x2000] ;  /* 0x00200000e284783b */ /* 0x000e6a0000000200 */
[C---:B----4-:R-:W-:Y:S06]  /*5e90*/  HMMA.16816.F32 R20, R32.reuse, R140, R20 ;  /* 0x0000008c2014723c */ /* 0x050fec0000001814 */
[----:B------:R-:W-:Y:S01]  /*5ea0*/  HMMA.16816.F32 R24, R32, R142, R24 ;  /* 0x0000008e2018723c */ /* 0x000fe20000001818 */
[----:B------:R-:W3:Y:S04]  /*5eb0*/  LDSM.16.MT88.4 R32, [R0+0xcc00] ;  /* 0x00cc00000020783b */ /* 0x000ee80000004200 */
[----:B------:R4:W3:Y:S01]  /*5ec0*/  LDSM.16.MT88.4 R140, [R0+0xec00] ;  /* 0x00ec0000008c783b */ /* 0x0008e20000004200 */
[C---:B--2---:R-:W-:Y:S06]  /*5ed0*/  HMMA.16816.F32 R4, R144.reuse, R148, R4 ;  /* 0x000000949004723c */ /* 0x044fec0000001804 */
[C---:B------:R-:W-:Y:S06]  /*5ee0*/  HMMA.16816.F32 R8, R144.reuse, R150, R8 ;  /* 0x000000969008723c */ /* 0x040fec0000001808 */
[C---:B------:R-:W-:Y:S06]  /*5ef0*/  HMMA.16816.F32 R12, R144.reuse, R28, R12 ;  /* 0x0000001c900c723c */ /* 0x040fec000000180c */
[C---:B------:R-:W-:Y:S01]  /*5f00*/  HMMA.16816.F32 R16, R144.reuse, R30, R16 ;  /* 0x0000001e9010723c */ /* 0x040fe20000001810 */
[----:B------:R-:W-:Y:S04]  /*5f10*/  IMAD.U32 R28, RZ, RZ, UR17 ;  /* 0x00000011ff1c7e24 */ /* 0x000fe8000f8e00ff */
[----:B----4-:R-:W-:Y:S01]  /*5f20*/  IMAD.U32 R0, RZ, RZ, UR17 ;  /* 0x00000011ff007e24 */ /* 0x010fe2000f8e00ff */
[C---:B------:R-:W-:Y:S01]  /*5f30*/  HMMA.16816.F32 R20, R144.reuse, R152, R20 ;  /* 0x000000989014723c */ /* 0x040fe20000001814 */
[----:B------:R-:W-:Y:S04]  /*5f40*/  IMAD.U32 R30, RZ, RZ, UR37 ;  /* 0x00000025ff1e7e24 */ /* 0x000fe8000f8e00ff */
[-C--:B------:R-:W-:Y:S01]  /*5f50*/  LEA R28, P2, R28, R232.reuse, 0x2 ;  /* 0x000000e81c1c7211 */ /* 0x080fe200078410ff */
[----:B------:R-:W-:Y:S01]  /*5f60*/  HMMA.16816.F32 R24, R144, R154, R24 ;  /* 0x0000009a9018723c */ /* 0x000fe20000001818 */
[----:B------:R-:W-:Y:S04]  /*5f70*/  IMAD.U32 R31, RZ, RZ, UR19 ;  /* 0x00000013ff1f7e24 */ /* 0x000fe8000f8e00ff */
[-C--:B------:R-:W-:Y:S01]  /*5f80*/  LEA.HI.X.SX32 R29, R0, R233.reuse, 0x2, P2 ;  /* 0x000000e9001d7211 */ /* 0x080fe200010f16ff */
[C---:B-1----:R-:W-:Y:S01]  /*5f90*/  HMMA.16816.F32 R4, R132.reuse, R136, R4 ;  /* 0x000000888404723c */ /* 0x042fe20000001804 */
[----:B------:R-:W-:Y:S04]  /*5fa0*/  IMAD.U32 R0, RZ, RZ, UR36 ;  /* 0x00000024ff007e24 */ /* 0x000fe8000f8e00ff */
[-C--:B------:R-:W-:Y:S01]  /*5fb0*/  LEA R30, P0, R30, R232.reuse, 0x2 ;  /* 0x000000e81e1e7211 */ /* 0x080fe200078010ff */
[C---:B------:R-:W-:Y:S01]  /*5fc0*/  HMMA.16816.F32 R8, R132.reuse, R138, R8 ;  /* 0x0000008a8408723c */ /* 0x040fe20000001808 */
[----:B------:R-:W-:Y:S05]  /*5fd0*/  LDSM.16.MT88.4 R136, [R220+0x2400] ;  /* 0x00240000dc88783b */ /* 0x000fea0000004200 */
[C---:B---3--:R-:W-:Y:S06]  /*5fe0*/  HMMA.16816.F32 R12, R132.reuse, R32, R12 ;  /* 0x00000020840c723c */ /* 0x048fec000000180c */
[C---:B------:R-:W-:Y:S01]  /*5ff0*/  HMMA.16816.F32 R16, R132.reuse, R34, R16 ;  /* 0x000000228410723c */ /* 0x040fe20000001810 */
[----:B------:R-:W-:Y:S04]  /*6000*/  IMAD.U32 R32, RZ, RZ, UR19 ;  /* 0x00000013ff207e24 */ /* 0x000fe8000f8e00ff */
[----:B------:R1:W-:Y:S01]  /*6010*/  REDG.E.ADD.F32.FTZ.RN.STRONG.GPU desc[UR6][R232.64], R4 ;  /* 0x00000004e80079a6 */ /* 0x0003e2000c10f386 */
[C---:B------:R-:W-:Y:S03]  /*6020*/  HMMA.16816.F32 R20, R132.reuse, R140, R20 ;  /* 0x0000008c8414723c */ /* 0x040fe60000001814 */
[----:B------:R2:W-:Y:S02]  /*6030*/  REDG.E.ADD.F32.FTZ.RN.STRONG.GPU desc[UR6][R28.64], R5 ;  /* 0x000000051c0079a6 */ /* 0x0005e4000c10f386 */
[-C--:B------:R-:W-:Y:S01]  /*6040*/  LEA R32, P1, R32, R232.reuse, 0x2 ;  /* 0x000000e820207211 */ /* 0x080fe200078210ff */
[----:B------:R-:W-:Y:S01]  /*6050*/  HMMA.16816.F32 R24, R132, R142, R24 ;  /* 0x0000008e8418723c */ /* 0x000fe20000001818 */
[----:B------:R-:W-:Y:S04]  /*6060*/  LDSM.16.MT88.4 R132, [R220+0x1400] ;  /* 0x00140000dc84783b */ /* 0x000fe80000004200 */
[-C--:B------:R-:W-:Y:S02]  /*6070*/  LEA.HI.X.SX32 R33, R31, R233.reuse, 0x2, P1 ;  /* 0x000000e91f217211 */ /* 0x080fe400008f16ff */
[-C--:B------:R-:W-:Y:S03]  /*6080*/  LEA.HI.X.SX32 R31, R2, R233.reuse, 0x2, P0 ;  /* 0x000000e9021f7211 */ /* 0x080fe600000f16ff */
[----:B------:R3:W-:Y:S01]  /*6090*/  REDG.E.ADD.F32.FTZ.RN.STRONG.GPU desc[UR6][R32.64], R6 ;  /* 0x00000006200079a6 */ /* 0x0007e2000c10f386 */
[----:B------:R-:W-:Y:S03]  /*60a0*/  MOV R2, UR34 ;  /* 0x0000002200027c02 */ /* 0x000fe60008000f00 */
[----:B------:R4:W-:Y:S01]  /*60b0*/  REDG.E.ADD.F32.FTZ.RN.STRONG.GPU desc[UR6][R30.64], R7 ;  /* 0x000000071e0079a6 */ /* 0x0009e2000c10f386 */
[----:B-1----:R-:W-:Y:S02]  /*60c0*/  IMAD.U32 R4, RZ, RZ, UR33 ;  /* 0x00000021ff047e24 */ /* 0x002fe4000f8e00ff */
[----:B--2---:R-:W-:Y:S02]  /*60d0*/  IMAD.U32 R5, RZ, RZ, UR35 ;  /* 0x00000023ff057e24 */ /* 0x004fe4000f8e00ff */
[----:B---3--:R-:W-:Y:S02]  /*60e0*/  IMAD.U32 R32, RZ, RZ, UR36 ;  /* 0x00000024ff207e24 */ /* 0x008fe4000f8e00ff */
[----:B------:R-:W-:Y:S02]  /*60f0*/  IMAD.U32 R6, RZ, RZ, UR34 ;  /* 0x00000022ff067e24 */ /* 0x000fe4000f8e00ff */
[----:B----4-:R-:W-:Y:S01]  /*6100*/  IMAD.U32 R30, RZ, RZ, UR35 ;  /* 0x00000023ff1e7e24 */ /* 0x010fe2000f8e00ff */
[-C--:B------:R-:W-:Y:S02]  /*6110*/  LEA R32, P0, R32, R232.reuse, 0x2 ;  /* 0x000000e820207211 */ /* 0x080fe400078010ff */
[-C--:B------:R-:W-:Y:S02]  /*6120*/  LEA R6, P1, R6, R232.reuse, 0x2 ;  /* 0x000000e806067211 */ /* 0x080fe400078210ff */
[-C--:B------:R-:W-:Y:S02]  /*6130*/  LEA R30, P2, R30, R232.reuse, 0x2 ;  /* 0x000000e81e1e7211 */ /* 0x080fe400078410ff */
[-C--:B------:R-:W-:Y:S01]  /*6140*/  LEA.HI.X.SX32 R33, R0, R233.reuse, 0x2, P0 ;  /* 0x000000e900217211 */ /* 0x080fe200000f16ff */
[----:B------:R-:W-:Y:S01]  /*6150*/  IMAD.U32 R0, RZ, RZ, UR33 ;  /* 0x00000021ff007e24 */ /* 0x000fe2000f8e00ff */
[-C--:B------:R-:W-:Y:S02]  /*6160*/  LEA.HI.X.SX32 R31, R5, R233.reuse, 0x2, P2 ;  /* 0x000000e9051f7211 */ /* 0x080fe400010f16ff */
[-C--:B------:R-:W-:Y:S01]  /*6170*/  LEA.HI.X.SX32 R7, R2, R233.reuse, 0x2, P1 ;  /* 0x000000e902077211 */ /* 0x080fe200008f16ff */
[----:B------:R1:W-:Y:S01]  /*6180*/  REDG.E.ADD.F32.FTZ.RN.STRONG.GPU desc[UR6][R32.64], R8 ;  /* 0x00000008200079a6 */ /* 0x0003e2000c10f386 */
[-C--:B------:R-:W-:Y:S01]  /*6190*/  LEA R4, P0, R4, R232.reuse, 0x2 ;  /* 0x000000e804047211 */ /* 0x080fe200078010ff */
[----:B------:R-:W-:Y:S02]  /*61a0*/  IMAD.U32 R2, RZ, RZ, UR27 ;  /* 0x0000001bff027e24 */ /* 0x000fe4000f8e00ff */
[----:B------:R-:W-:Y:S01]  /*61b0*/  REDG.E.ADD.F32.FTZ.RN.STRONG.GPU desc[UR6][R30.64], R9 ;  /* 0x000000091e0079a6 */ /* 0x000fe2000c10f386 */
[-C--:B------:R-:W-:Y:S01]  /*61c0*/  LEA.HI.X.SX32 R5, R0, R233.reuse, 0x2, P0 ;  /* 0x000000e900057211 */ /* 0x080fe200000f16ff */
[----:B------:R-:W-:Y:S02]  /*61d0*/  IMAD.U32 R0, RZ, RZ, UR29 ;  /* 0x0000001dff007e24 */ /* 0x000fe4000f8e00ff */
[----:B------:R2:W-:Y:S04]  /*61e0*/  REDG.E.ADD.F32.FTZ.RN.STRONG.GPU desc[UR6][R6.64], R10 ;  /* 0x0000000a060079a6 */ /* 0x0005e8000c10f386 */
[----:B------:R3:W-:Y:S04]  /*61f0*/  REDG.E.ADD.F32.FTZ.RN.STRONG.GPU desc[UR6][R4.64], R11 ;  /* 0x0000000b040079a6 */ /* 0x0007e8000c10f386 */
[----:B------:R-:W-:Y:S04]  /*6200*/  REDG.E.ADD.F32.FTZ.RN.STRONG.GPU desc[UR6][R232.64+0x80], R12 ;  /* 0x0000800ce80079a6 */ /* 0x000fe8000c10f386 */
        /* <DEDUP_REMOVED lines=8> */
[----:B------:R-:W-:Y:S01]  /*6290*/  IMAD.U32 R4, RZ, RZ, UR26 ;  /* 0x0000001aff047e24 */ /* 0x000fe2000f8e00ff */
        /* <DEDUP_REMOVED lines=9> */
[----:B------:R2:W-:Y:S01]  /*6330*/  REDG.E.ADD.F32.FTZ.RN.STRONG.GPU desc[UR6][R8.64], R15 ;  /* 0x0000000f080079a6 */ /* 0x0005e2000c10f386 */
[----:B------:R-:W-:Y:S03]  /*6340*/  MOV R0, UR25 ;  /* 0x0000001900007c02 */ /* 0x000fe60008000f00 */
[----:B------:R3:W-:Y:S04]  /*6350*/  REDG.E.ADD.F32.FTZ.RN.STRONG.GPU desc[UR6][R6.64], R16 ;  /* 0x00000010060079a6 */ /* 0x0007e8000c10f386 */
[----:B------:R4:W-:Y:S04]  /*6360*/  REDG.E.ADD.F32.FTZ.RN.STRONG.GPU desc[UR6][R4.64], R17 ;  /* 0x00000011040079a6 */ /* 0x0009e8000c10f386 */
[----:B------:R-:W-:Y:S01]  /*6370*/  LDSM.16.MT88.4 R12, [R3+0x11000] ;  /* 0x01100000030c783b */ /* 0x000fe20000004200 */
[----:B-1----:R-:W-:Y:S02]  /*6380*/  IMAD.U32 R10, RZ, RZ, UR22 ;  /* 0x00000016ff0a7e24 */ /* 0x002fe4000f8e00ff */
[----:B--2---:R-:W-:Y:S02]  /*6390*/  IMAD.U32 R8, RZ, RZ, UR32 ;  /* 0x00000020ff087e24 */ /* 0x004fe4000f8e00ff */
[----:B---3--:R-:W-:Y:S03]  /*63a0*/  IMAD.U32 R6, RZ, RZ, UR24 ;  /* 0x00000018ff067e24 */ /* 0x008fe6000f8e00ff */
[-C--:B------:R-:W-:Y:S01]  /*63b0*/  LEA R8, P0, R8, R232.reuse, 0x2 ;  /* 0x000000e808087211 */ /* 0x080fe200078010ff */
[----:B------:R-:W-:Y:S01]  /*63c0*/  IMAD.U32 R7, RZ, RZ, UR24 ;  /* 0x00000018ff077e24 */ /* 0x000fe2000f8e00ff */
[-C--:B----4-:R-:W-:Y:S01]  /*63d0*/  LEA R4, P1, R0, R232.reuse, 0x2 ;  /* 0x000000e800047211 */ /* 0x090fe200078210ff */
[----:B------:R-:W-:Y:S03]  /*63e0*/  IMAD.U32 R0, RZ, RZ, UR32 ;  /* 0x00000020ff007e24 */ /* 0x000fe6000f8e00ff */
        /* <DEDUP_REMOVED lines=8> */
[----:B------:R-:W-:Y:S04]  /*6470*/  REDG.E.ADD.F32.FTZ.RN.STRONG.GPU desc[UR6][R232.64+0x100], R20 ;  /* 0x00010014e80079a6 */ /* 0x000fe8000c10f386 */
[----:B------:R-:W-:Y:S04]  /*6480*/  REDG.E.ADD.F32.FTZ.RN.STRONG.GPU desc[UR6][R28.64+0x100], R21 ;  /* 0x000100151c0079a6 */ /* 0x000fe8000c10f386 */
[----:B------:R3:W-:Y:S04]  /*6490*/  REDG.E.ADD.F32.FTZ.RN.STRONG.GPU desc[UR6][R6.64], R22 ;  /* 0x00000016060079a6 */ /* 0x0007e8000c10f386 */
[----:B------:R-:W-:Y:S04]  /*64a0*/  LDSM.16.MT88.4 R16, [R220+0x1000] ;  /* 0x00100000dc10783b */ /* 0x000fe80000004200 */
[----:B------:R-:W-:Y:S01]  /*64b0*/  LDSM.16.MT88.4 R28, [R3+0xf800] ;  /* 0x00f80000031c783b */ /* 0x000fe20000004200 */
[-C--:B-1----:R-:W-:Y:S01]  /*64c0*/  LEA R4, P0, R2, R232.reuse, 0x2 ;  /* 0x000000e802047211 */ /* 0x082fe200078010ff */
[----:B------:R-:W-:Y:S03]  /*64d0*/  IMAD.U32 R2, RZ, RZ, UR20 ;  /* 0x00000014ff027e24 */ /* 0x000fe6000f8e00ff */
[-C--:B------:R-:W-:Y:S01]  /*64e0*/  LEA.HI.X.SX32 R5, R0, R233.reuse, 0x2, P0 ;  /* 0x000000e900057211 */ /* 0x080fe200000f16ff */
[----:B--2---:R-:W-:Y:S01]  /*64f0*/  IMAD.U32 R8, RZ, RZ, UR21 ;  /* 0x00000015ff087e24 */ /* 0x004fe2000f8e00ff */
[-C--:B------:R-:W-:Y:S01]  /*6500*/  LEA R10, P0, R10, R232.reuse, 0x2 ;  /* 0x000000e80a0a7211 */ /* 0x080fe200078010ff */
[----:B------:R-:W-:Y:S02]  /*6510*/  IMAD.U32 R0, RZ, RZ, UR22 ;  /* 0x00000016ff007e24 */ /* 0x000fe4000f8e00ff */
[----:B------:R1:W-:Y:S01]  /*6520*/  REDG.E.ADD.F32.FTZ.RN.STRONG.GPU desc[UR6][R4.64], R23 ;  /* 0x00000017040079a6 */ /* 0x0003e2000c10f386 */
[-C--:B------:R-:W-:Y:S02]  /*6530*/  LEA R8, P2, R8, R232.reuse, 0x2 ;  /* 0x000000e808087211 */ /* 0x080fe400078410ff */
[-C--:B------:R-:W-:Y:S01]  /*6540*/  LEA.HI.X.SX32 R11, R0, R233.reuse, 0x2, P0 ;  /* 0x000000e9000b7211 */ /* 0x080fe200000f16ff */
[----:B------:R-:W-:Y:S01]  /*6550*/  IMAD.U32 R0, RZ, RZ, UR31 ;  /* 0x0000001fff007e24 */ /* 0x000fe2000f8e00ff */
[----:B------:R-:W-:Y:S01]  /*6560*/  LDSM.16.MT88.4 R20, [R220+0x2000] ;  /* 0x00200000dc14783b */ /* 0x000fe20000004200 */
[----:B---3--:R-:W-:Y:S03]  /*6570*/  MOV R6, UR20 ;  /* 0x0000001400067c02 */ /* 0x008fe60008000f00 */
[----:B------:R-:W-:Y:S01]  /*6580*/  REDG.E.ADD.F32.FTZ.RN.STRONG.GPU desc[UR6][R10.64], R24 ;  /* 0x000000180a0079a6 */ /* 0x000fe2000c10f386 */
[-C--:B------:R-:W-:Y:S04]  /*6590*/  LEA R6, P1, R6, R232.reuse, 0x2 ;  /* 0x000000e806067211 */ /* 0x080fe800078210ff */
[-C--:B------:R-:W-:Y:S02]  /*65a0*/  LEA.HI.X.SX32 R7, R2, R233.reuse, 0x2, P1 ;  /* 0x000000e902077211 */ /* 0x080fe400008f16ff */
[----:B------:R-:W-:Y:S01]  /*65b0*/  PLOP3.LUT P1, PT, PT, PT, UP0, 0x80, 0x0 ;  /* 0x000000000000781c */ /* 0x000fe20003f2f008 */
[----:B------:R-:W-:Y:S04]  /*65c0*/  @UP2 UIADD3 UR15, UP0, UR15, -0x100, URZ ;  /* 0xffffff000f0f2890 */ /* 0x000fe8000ff1e03f */
[----:B------:R-:W-:Y:S01]  /*65d0*/  @UP2 UIADD3.X UR14, UR14, -0x1, URZ, UP0, !UPT ;  /* 0xffffffff0e0e2890 */ /* 0x000fe200087fe43f */
[----:B-1----:R-:W-:Y:S02]  /*65e0*/  IMAD.U32 R5, RZ, RZ, UR21 ;  /* 0x00000015ff057e24 */ /* 0x002fe4000f8e00ff */
[----:B------:R-:W-:Y:S03]  /*65f0*/  IMAD.U32 R4, RZ, RZ, UR31 ;  /* 0x0000001fff047e24 */ /* 0x000fe6000f8e00ff */
[-C--:B------:R-:W-:Y:S02]  /*6600*/  LEA.HI.X.SX32 R9, R5, R233.reuse, 0x2, P2 ;  /* 0x000000e905097211 */ /* 0x080fe400010f16ff */
[----:B------:R-:W-:Y:S03]  /*6610*/  LEA R4, P0, R4, R232, 0x2 ;  /* 0x000000e804047211 */ /* 0x000fe600078010ff */
[----:B------:R-:W-:Y:S01]  /*6620*/  REDG.E.ADD.F32.FTZ.RN.STRONG.GPU desc[UR6][R8.64], R25 ;  /* 0x00000019080079a6 */ /* 0x000fe2000c10f386 */
[----:B------:R-:W-:Y:S01]  /*6630*/  LEA.HI.X.SX32 R5, R0, R233, 0x2, P0 ;  /* 0x000000e900057211 */ /* 0x000fe200000f16ff */
[C---:B------:R-:W-:Y:S01]  /*6640*/  VIADD R0, R220.reuse, 0xffffd000 ;  /* 0xffffd000dc007836 */ /* 0x040fe20000000000 */
[----:B------:R-:W-:Y:S01]  /*6650*/  PLOP3.LUT P0, PT, PT, PT, UP1, 0x80, 0x0 ;  /* 0x000000000000781c */ /* 0x000fe20003f0f018 */
        /* <DEDUP_REMOVED lines=21> */
[----:B------:R-:W1:Y:S04]  /*67b0*/  LDSM.16.MT88.4 R4, [R3+0x10000] ;  /* 0x010000000304783b */ /* 0x000e680000004200 */
[----:B------:R-:W3:Y:S01]  /*67c0*/  LDSM.16.MT88.4 R20, [R220+0x2800] ;  /* 0x00280000dc14783b */ /* 0x000ee20000004200 */
[-C--:B--2---:R-:W-:Y:S06]  /*67d0*/  HMMA.16816.F32 R84, R28, R24.reuse, R84 ;  /* 0x000000181c54723c */ /* 0x084fec0000001854 */
        /* <DEDUP_REMOVED lines=12> */
[----:B------:R-:W2:Y:S05]  /*68a0*/  LDSM.16.MT88.4 R32, [R220+0xc00] ;  /* 0x000c0000dc20783b */ /* 0x000eaa0000004200 */
[----:B------:R-:W-:Y:S01]  /*68b0*/  HMMA.16816.F32 R128, R28, R138, R128 ;  /* 0x0000008a1c80723c */ /* 0x000fe20000001880 */
[----:B------:R-:W4:Y:S04]  /*68c0*/  LDSM.16.MT88.4 R28, [R220+0x1c00] ;  /* 0x001c0000dc1c783b */ /* 0x000f280000004200 */
[----:B------:R3:W4:Y:S01]  /*68d0*/  LDSM.16.MT88.4 R136, [R220+0x2c00] ;  /* 0x002c0000dc88783b */ /* 0x0007220000004200 */
[-C--:B-1----:R-:W-:Y:S06]  /*68e0*/  HMMA.16816.F32 R84, R4, R8.reuse, R84 ;  /* 0x000000080454723c */ /* 0x082fec0000001854 */
[C---:B------:R-:W-:Y:S06]  /*68f0*/  HMMA.16816.F32 R88, R12.reuse, R8, R88 ;  /* 0x000000080c58723c */ /* 0x040fec0000001858 */
[-C--:B------:R-:W-:Y:S06]  /*6900*/  HMMA.16816.F32 R92, R12, R10.reuse, R92 ;  /* 0x0000000a0c5c723c */ /* 0x080fec000000185c */
[C---:B------:R-:W-:Y:S05]  /*6910*/  HMMA.16816.F32 R96, R4.reuse, R10, R96 ;  /* 0x0000000a0460723c */ /* 0x040fea0000001860 */
[----:B---3--:R-:W-:Y:S01]  /*6920*/  IMAD.MOV.U32 R220, RZ, RZ, R0 ;  /* 0x000000ffffdc7224 */ /* 0x008fe200078e0000 */
        /* <DEDUP_REMOVED lines=23> */
.L_x_219:
[----:B------:R-:W2:Y:S01]  /*6aa0*/  LDL R139, [R1+0x8] ;  /* 0x00000800018b7983 */ /* 0x000ea20000100800 */
[----:B------:R-:W-:Y:S01]  /*6ab0*/  ULDC UR5, c[0x0][0x390] ;  /* 0x0000e40000057ab9 */ /* 0x000fe20000000800 */
[----:B------:R-:W-:Y:S02]  /*6ac0*/  ULDC UR8, c[0x0][0x38c] ;  /* 0x0000e30000087ab9 */ /* 0x000fe40000000800 */
[----:B------:R-:W3:Y:S04]  /*6ad0*/  LDL.64 R140, [R1+0x18] ;  /* 0x00001800018c7983 */ /* 0x000ee80000100a00 */
[----:B------:R-:W4:Y:S01]  /*6ae0*/  LDL R138, [R1+0xc] ;  /* 0x00000c00018a7983 */ /* 0x000f220000100800 */
        /* <DEDUP_REMOVED lines=36> */
[----:B------:R-:W-:Y:S01]  /*6d30*/  F2FP.F16.F32.PACK_AB R19, R19, R94 ;  /* 0x0000005e1313723e */ /* 0x000fe200000000ff */
[----:B------:R-:W-:Y:S01]  /*6d40*/  FMUL.FTZ R108, R108, UR5 ;  /* 0x000000056c6c7c20 */ /* 0x000fe20008410000 */
[----:B------:R-:W-:Y:S01]  /*6d50*/  FMUL.FTZ R12, R109, UR5 ;  /* 0x000000056d0c7c20 */ /* 0x000fe20008410000 */
[----:B------:R-:W-:Y:S01]  /*6d60*/  F2FP.F16.F32.PACK_AB R18, R18, R100 ;  /* 0x000000641212723e */ /* 0x000fe200000000ff */
[----:B------:R-:W-:Y:S01]  /*6d70*/  STS [R252], R26 ;  /* 0x0000001afc007388 */ /* 0x000fe20000000800 */
[----:B------:R-:W-:Y:S01]  /*6d80*/  FMUL.FTZ R110, R110, UR5 ;  /* 0x000000056e6e7c20 */ /* 0x000fe20008410000 */
[----:B------:R-:W-:-:S02]  /*6d90*/  FMUL.FTZ R11, R111, UR5 ;  /* 0x000000056f0b7c20 */ /* 0x000fc40008410000 */
[----:B------:R-:W-:Y:S01]  /*6da0*/  STS [R252+0x200], R25 ;  /* 0x00020019fc007388 */ /* 0x000fe20000000800 */
[----:B------:R-:W-:Y:S01]  /*6db0*/  F2FP.F16.F32.PACK_AB R17, R17, R102 ;  /* 0x000000661111723e */ /* 0x000fe200000000ff */
[----:B------:R-:W-:Y:S01]  /*6dc0*/  FMUL.FTZ R116, R116, UR5 ;  /* 0x0000000574747c20 */ /* 0x000fe20008410000 */
[----:B------:R-:W-:Y:S01]  /*6dd0*/  FMUL.FTZ R10, R117, UR5 ;  /* 0x00000005750a7c20 */ /* 0x000fe20008410000 */
[----:B------:R-:W-:Y:S01]  /*6de0*/  FMUL.FTZ R118, R118, UR5 ;  /* 0x0000000576767c20 */ /* 0x000fe20008410000 */
[----:B-----5:R-:W-:Y:S01]  /*6df0*/  FMUL.FTZ R9, R119, UR5 ;  /* 0x0000000577097c20 */ /* 0x020fe20008410000 */
        /* <DEDUP_REMOVED lines=90> */
[----:B------:R-:W-:-:S02]  /*73a0*/  F2FP.F16.F32.PACK_AB R40, R40, R68 ;  /* 0x000000442828723e */ /* 0x000fc400000000ff */
[----:B------:R-:W-:Y:S02]  /*73b0*/  F2FP.F16.F32.PACK_AB R44, R44, R70 ;  /* 0x000000462c2c723e */ /* 0x000fe400000000ff */
[----:B------:R-:W-:Y:S01]  /*73c0*/  F2FP.F16.F32.PACK_AB R43, R43, R80 ;  /* 0x000000502b2b723e */ /* 0x000fe200000000ff */
[----:B------:R-:W1:Y:S01]  /*73d0*/  S2R R64, SR_TID.X ;  /* 0x0000000000407919 */ /* 0x000e620000002100 */
[----:B------:R-:W-:Y:S02]  /*73e0*/  F2FP.F16.F32.PACK_AB R45, R45, R82 ;  /* 0x000000522d2d723e */ /* 0x000fe400000000ff */
[----:B------:R-:W-:Y:S02]  /*73f0*/  F2FP.F16.F32.PACK_AB R46, R46, R72 ;  /* 0x000000482e2e723e */ /* 0x000fe400000000ff */
[----:B------:R-:W-:Y:S02]  /*7400*/  F2FP.F16.F32.PACK_AB R47, R47, R74 ;  /* 0x0000004a2f2f723e */ /* 0x000fe400000000ff */
[----:B------:R-:W-:-:S02]  /*7410*/  F2FP.F16.F32.PACK_AB R48, R48, R76 ;  /* 0x0000004c3030723e */ /* 0x000fc400000000ff */
[----:B------:R-:W-:Y:S01]  /*7420*/  F2FP.F16.F32.PACK_AB R49, R49, R78 ;  /* 0x0000004e3131723e */ /* 0x000fe200000000ff */
[----:B------:R-:W1:Y:S01]  /*7430*/  S2R R65, SR_TID.X ;  /* 0x0000000000417919 */ /* 0x000e620000002100 */
[----:B------:R-:W-:Y:S01]  /*7440*/  USHF.R.S32.HI UR9, URZ, 0x1f, UR59 ;  /* 0x0000001f3f097899 */ /* 0x000fe2000801143b */
[----:B-1----:R-:W-:-:S04]  /*7450*/  SHF.R.S32.HI R64, RZ, 0x1f, R64 ;  /* 0x0000001fff407819 */ /* 0x002fc80000011440 */
[----:B------:R-:W-:-:S04]  /*7460*/  LEA.HI R64, R64, R65, RZ, 0x2 ;  /* 0x0000004140407211 */ /* 0x000fc800078f10ff */
[----:B------:R-:W-:Y:S01]  /*7470*/  SHF.R.S32.HI R64, RZ, 0x2, R64 ;  /* 0x00000002ff407819 */ /* 0x000fe20000011440 */
[----:B--2---:R-:W-:Y:S04]  /*7480*/  STS [R139], R22 ;  /* 0x000000168b007388 */ /* 0x004fe80000000800 */
[----:B------:R-:W-:Y:S04]  /*7490*/  STS [R139+0x200], R21 ;  /* 0x000200158b007388 */ /* 0x000fe80000000800 */
[----:B------:R-:W-:Y:S04]  /*74a0*/  STS [R252+0x1000], R24 ;  /* 0x00100018fc007388 */ /* 0x000fe80000000800 */
[----:B------:R-:W-:Y:S04]  /*74b0*/  STS [R252+0x1200], R23 ;  /* 0x00120017fc007388 */ /* 0x000fe80000000800 */
[----:B------:R-:W-:Y:S04]  /*74c0*/  STS [R139+0x1000], R20 ;  /* 0x001000148b007388 */ /* 0x000fe80000000800 */
[----:B------:R-:W-:Y:S04]  /*74d0*/  STS [R139+0x1200], R19 ;  /* 0x001200138b007388 */ /* 0x000fe80000000800 */
[----:B------:R1:W-:Y:S04]  /*74e0*/  STS [R252+0x2000], R18 ;  /* 0x00200012fc007388 */ /* 0x0003e80000000800 */
[----:B------:R-:W-:Y:S04]  /*74f0*/  STS [R252+0x2200], R17 ;  /* 0x00220011fc007388 */ /* 0x000fe80000000800 */
[----:B------:R-:W-:Y:S04]  /*7500*/  STS [R139+0x2000], R14 ;  /* 0x0020000e8b007388 */ /* 0x000fe80000000800 */
[----:B------:R-:W-:Y:S04]  /*7510*/  STS [R139+0x2200], R13 ;  /* 0x0022000d8b007388 */ /* 0x000fe80000000800 */
[----:B------:R2:W-:Y:S04]  /*7520*/  STS [R252+0x3000], R16 ;  /* 0x00300010fc007388 */ /* 0x0005e80000000800 */
[----:B------:R3:W-:Y:S01]  /*7530*/  STS [R252+0x3200], R15 ;  /* 0x0032000ffc007388 */ /* 0x0007e20000000800 */
[----:B-1----:R-:W1:Y:S03]  /*7540*/  LDC.64 R18, c[0x0][0x450] ;  /* 0x00011400ff127b82 */ /* 0x002e660000000a00 */
[----:B------:R4:W-:Y:S04]  /*7550*/  STS [R139+0x3000], R12 ;  /* 0x0030000c8b007388 */ /* 0x0009e80000000800 */
[----:B------:R-:W-:Y:S04]  /*7560*/  STS [R139+0x3200], R11 ;  /* 0x0032000b8b007388 */ /* 0x000fe80000000800 */
[----:B------:R4:W-:Y:S04]  /*7570*/  STS [R252+0x4000], R10 ;  /* 0x0040000afc007388 */ /* 0x0009e80000000800 */
[----:B------:R-:W-:Y:S01]  /*7580*/  STS [R252+0x4200], R9 ;  /* 0x00420009fc007388 */ /* 0x000fe20000000800 */
[----:B--2---:R-:W2:Y:S03]  /*7590*/  LDC.64 R16, c[0x0][0x458] ;  /* 0x00011600ff107b82 */ /* 0x004ea60000000a00 */
[----:B------:R-:W-:Y:S04]  /*75a0*/  STS [R139+0x4000], R6 ;  /* 0x004000068b007388 */ /* 0x000fe80000000800 */
[----:B------:R-:W-:Y:S01]  /*75b0*/  STS [R139+0x4200], R5 ;  /* 0x004200058b007388 */ /* 0x000fe20000000800 */
[----:B---3--:R-:W3:Y:S03]  /*75c0*/  LDC.64 R14, c[0x0][0x470] ;  /* 0x00011c00ff0e7b82 */ /* 0x008ee60000000a00 */
[----:B------:R1:W-:Y:S04]  /*75d0*/  STS [R252+0x5000], R8 ;  /* 0x00500008fc007388 */ /* 0x0003e80000000800 */
[----:B------:R-:W-:Y:S01]  /*75e0*/  STS [R252+0x5200], R7 ;  /* 0x00520007fc007388 */ /* 0x000fe20000000800 */
[----:B----4-:R-:W4:Y:S03]  /*75f0*/  LDC.64 R12, c[0x0][0x440] ;  /* 0x00011000ff0c7b82 */ /* 0x010f260000000a00 */
[----:B------:R2:W-:Y:S04]  /*7600*/  STS [R139+0x5000], R4 ;  /* 0x005000048b007388 */ /* 0x0005e80000000800 */
[----:B------:R-:W-:Y:S01]  /*7610*/  STS [R139+0x5200], R2 ;  /* 0x005200028b007388 */ /* 0x000fe20000000800 */
[----:B------:R-:W3:Y:S03]  /*7620*/  LDC.64 R10, c[0x0][0x468] ;  /* 0x00011a00ff0a7b82 */ /* 0x000ee60000000a00 */
[----:B------:R2:W-:Y:S04]  /*7630*/  STS [R252+0x6000], R0 ;  /* 0x00600000fc007388 */ /* 0x0005e80000000800 */
[----:B------:R-:W-:Y:S01]  /*7640*/  STS [R252+0x6200], R33 ;  /* 0x00620021fc007388 */ /* 0x000fe20000000800 */
[----:B-1----:R-:W1:Y:S03]  /*7650*/  LDC.64 R8, c[0x0][0x438] ;  /* 0x00010e00ff087b82 */ /* 0x002e660000000a00 */
        /* <DEDUP_REMOVED lines=8> */
[----:B------:R-:W-:Y:S01]  /*76e0*/  STS [R139+0x8000], R35 ;  /* 0x008000238b007388 */ /* 0x000fe20000000800 */
[----:B------:R-:W-:-:S03]  /*76f0*/  SHF.R.S32.HI R5, RZ, 0x1f, R140 ;  /* 0x0000001fff057819 */ /* 0x000fc6000001148c */
[----:B------:R-:W-:Y:S01]  /*7700*/  STS [R139+0x8200], R37 ;  /* 0x008200258b007388 */ /* 0x000fe20000000800 */
[----:B--2---:R-:W-:-:S03]  /*7710*/  MOV R4, R140 ;  /* 0x0000008c00047202 */ /* 0x004fc60000000f00 */
[----:B------:R-:W-:Y:S01]  /*7720*/  STS [R252+0x9000], R39 ;  /* 0x00900027fc007388 */ /* 0x000fe20000000800 */
[----:B------:R-:W-:-:S03]  /*7730*/  IMAD R0, R18, UR53, RZ ;  /* 0x0000003512007c24 */ /* 0x000fc6000f8e02ff */
[----:B------:R-:W-:Y:S04]  /*7740*/  STS [R252+0x9200], R38 ;  /* 0x00920026fc007388 */ /* 0x000fe80000000800 */
[----:B------:R-:W-:Y:S04]  /*7750*/  STS [R139+0x9000], R42 ;  /* 0x0090002a8b007388 */ /* 0x000fe80000000800 */
[----:B------:R-:W-:Y:S04]  /*7760*/  STS [R139+0x9200], R41 ;  /* 0x009200298b007388 */ /* 0x000fe80000000800 */
[----:B------:R-:W-:Y:S04]  /*7770*/  STS [R252+0xa000], R40 ;  /* 0x00a00028fc007388 */ /* 0x000fe80000000800 */
[----:B------:R-:W-:Y:S01]  /*7780*/  STS [R252+0xa200], R44 ;  /* 0x00a2002cfc007388 */ /* 0x000fe20000000800 */
[----:B------:R-:W-:-:S03]  /*7790*/  IMAD R0, R19, UR52, R0 ;  /* 0x0000003413007c24 */ /* 0x000fc6000f8e0200 */
[----:B------:R-:W-:Y:S01]  /*77a0*/  STS [R139+0xa000], R43 ;  /* 0x00a0002b8b007388 */ /* 0x000fe20000000800 */
[----:B------:R-:W-:-:S03]  /*77b0*/  IMAD.WIDE.U32 R6, R18, UR52, R4 ;  /* 0x0000003412067c25 */ /* 0x000fc6000f8e0004 */
[----:B------:R-:W-:Y:S04]  /*77c0*/  STS [R139+0xa200], R45 ;  /* 0x00a2002d8b007388 */ /* 0x000fe80000000800 */
[----:B------:R-:W-:Y:S04]  /*77d0*/  STS [R252+0xb000], R46 ;  /* 0x00b0002efc007388 */ /* 0x000fe80000000800 */
[----:B------:R-:W-:Y:S04]  /*77e0*/  STS [R252+0xb200], R47 ;  /* 0x00b2002ffc007388 */ /* 0x000fe80000000800 */
[----:B------:R-:W-:Y:S04]  /*77f0*/  STS [R139+0xb000], R48 ;  /* 0x00b000308b007388 */ /* 0x000fe80000000800 */
[----:B------:R-:W-:Y:S01]  /*7800*/  STS [R139+0xb200], R49 ;  /* 0x00b200318b007388 */ /* 0x000fe20000000800 */
[----:B------:R-:W-:Y:S01]  /*7810*/  IADD3 R7, R7, R0, RZ ;  /* 0x0000000007077210 */ /* 0x000fe20007ffe0ff */
[----:B-1----:R-:W-:-:S04]  /*7820*/  IMAD R0, R8, UR61, RZ ;  /* 0x0000003d08007c24 */ /* 0x002fc8000f8e02ff */
[----:B------:R-:W-:Y:S02]  /*7830*/  IMAD R9, R9, UR58, R0 ;  /* 0x0000003a09097c24 */ /* 0x000fe4000f8e0200 */
[----:B------:R-:W-:Y:S02]  /*7840*/  IMAD R0, R16, UR53, RZ ;  /* 0x0000003510007c24 */ /* 0x000fe4000f8e02ff */
[----:B------:R-:W-:-:S04]  /*7850*/  IMAD.WIDE.U32 R6, R8, UR58, R6 ;  /* 0x0000003a08067c25 */ /* 0x000fc8000f8e0006 */
[----:B------:R-:W-:-:S04]  /*7860*/  IMAD.WIDE.U32 R4, R16, UR52, R4 ;  /* 0x0000003410047c25 */ /* 0x000fc8000f8e0004 */
[----:B------:R-:W-:Y:S01]  /*7870*/  IMAD R0, R17, UR52, R0 ;  /* 0x0000003411007c24 */ /* 0x000fe2000f8e0200 */
[----:B------:R-:W-:Y:S01]  /*7880*/  IADD3 R7, R7, R9, RZ ;  /* 0x0000000907077210 */ /* 0x000fe20007ffe0ff */
[----:B---3--:R-:W-:Y:S02]  /*7890*/  IMAD R2, R10, UR9, RZ ;  /* 0x000000090a027c24 */ /* 0x008fe4000f8e02ff */
[----:B----4-:R-:W-:Y:S01]  /*78a0*/  IMAD R8, R12, UR61, RZ ;  /* 0x0000003d0c087c24 */ /* 0x010fe2000f8e02ff */
[----:B------:R-:W-:Y:S02]  /*78b0*/  IADD3 R5, R5, R0, RZ ;  /* 0x0000000005057210 */ /* 0x000fe40007ffe0ff */
[----:B------:R-:W-:Y:S01]  /*78c0*/  LEA R0, R138, UR4, 0x1 ;  /* 0x000000048a007c11 */ /* 0x000fe2000f8e08ff */
[----:B------:R-:W-:Y:S01]  /*78d0*/  BAR.SYNC.DEFER_BLOCKING 0x0 ;  /* 0x0000000000007b1d */ /* 0x000fe20000010000 */
[----:B------:R-:W-:Y:S02]  /*78e0*/  IMAD R2, R11, UR59, R2 ;  /* 0x0000003b0b027c24 */ /* 0x000fe4000f8e0202 */
[----:B------:R-:W-:-:S04]  /*78f0*/  IMAD.WIDE.U32 R6, R10, UR59, R6 ;  /* 0x0000003b0a067c25 */ /* 0x000fc8000f8e0006 */
[----:B------:R-:W-:Y:S02]  /*7900*/  IMAD R8, R13, UR58, R8 ;  /* 0x0000003a0d087c24 */ /* 0x000fe4000f8e0208 */
[----:B------:R-:W-:Y:S01]  /*7910*/  IMAD.WIDE.U32 R4, R12, UR58, R4 ;  /* 0x0000003a0c047c25 */ /* 0x000fe2000f8e0004 */
[----:B------:R-:W-:-:S03]  /*7920*/  IADD3 R7, R7, R2, RZ ;  /* 0x0000000207077210 */ /* 0x000fc60007ffe0ff */
[----:B------:R-:W-:Y:S01]  /*7930*/  IMAD R2, R14, UR9, RZ ;  /* 0x000000090e027c24 */ /* 0x000fe2000f8e02ff */
[----:B------:R-:W-:Y:S01]  /*7940*/  IADD3 R5, R5, R8, RZ ;  /* 0x0000000805057210 */ /* 0x000fe20007ffe0ff */
[----:B------:R-:W-:Y:S01]  /*7950*/  ULDC.64 UR8, c[0x0][0x3f0] ;  /* 0x0000fc0000087ab9 */ /* 0x000fe20000000a00 */
[----:B------:R-:W1:Y:S04]  /*7960*/  LDS.128 R60, [R0+0x9000] ;  /* 0x00900000003c7984 */ /* 0x000e680000000c00 */
[----:B------:R-:W2:Y:S04]  /*7970*/  LDS.128 R56, [R0+0xb000] ;  /* 0x00b0000000387984 */ /* 0x000ea80000000c00 */
[----:B------:R-:W3:Y:S01]  /*7980*/  LDS.128 R52, [R0+0xd000] ;  /* 0x00d0000000347984 */ /* 0x000ee20000000c00 */
[----:B------:R-:W-:-:S02]  /*7990*/  IMAD R8, R15, UR59, R2 ;  /* 0x0000003b0f087c24 */ /* 0x000fc4000f8e0202 */
[----:B------:R-:W-:Y:S01]  /*79a0*/  IMAD.WIDE.U32 R10, R14, UR59, R4 ;  /* 0x0000003b0e0a7c25 */ /* 0x000fe2000f8e0004 */
        /* <DEDUP_REMOVED lines=40> */
.L_x_216:
        /* <DEDUP_REMOVED lines=11> */
.L_x_223:
[----:B------:R-:W-:Y:S05]  /*7ce0*/  EXIT ;  /* 0x000000000000794d */ /* 0x000fea0003800000 */
.L_x_225:
        /* <DEDUP_REMOVED lines=9> */
.L_x_675:


//--------------------- .text._ZN5flash44flash_bwd_dq_dk_dv_loop_seqk_parallel_kernelI23Flash_bwd_kernel_traitsILi96ELi64ELi128ELi8ELi2ELi4ELi4ELb1ELb0EN7cutlass6half_tE19Flash_kernel_traitsILi96ELi64ELi128ELi8ES3_EELb0ELb1ELb0ELb0ELb1ELb1ELb1EEEvNS_16Flash_bwd_paramsE --------------------------
	.section	.text._ZN5flash44flash_bwd_dq_dk_dv_loop_seqk_parallel_kernelI23Flash_bwd_kernel_traitsILi96ELi64ELi128ELi8ELi2ELi4ELi4ELb1ELb0EN7cutlass6half_tE19Flash_kernel_traitsILi96ELi64ELi128ELi8ES3_EELb0ELb1ELb0ELb0ELb1ELb1ELb1EEEvNS_16Flash_bwd_paramsE,"ax",@progbits
	.align	128
        .global         _ZN5flash44flash_bwd_dq_dk_dv_loop_seqk_parallel_kernelI23Flash_bwd_kernel_traitsILi96ELi64ELi128ELi8ELi2ELi4ELi4ELb1ELb0EN7cutlass6half_tE19Flash_kernel_traitsILi96ELi64ELi128ELi8ES3_EELb0ELb1ELb0ELb0ELb1ELb1ELb1EEEvNS_16Flash_bwd_paramsE
        .type           _ZN5flash44flash_bwd_dq_dk_dv_loop_seqk_parallel_kernelI23Flash_bwd_kernel_traitsILi96ELi64ELi128ELi8ELi2ELi4ELi4ELb1ELb0EN7cutlass6half_tE19Flash_kernel_traitsILi96ELi64ELi128ELi8ES3_EELb0ELb1ELb0ELb0ELb1ELb1ELb1EEEvNS_16Flash_bwd_paramsE,@function
        .size           _ZN5flash44flash_bwd_dq_dk_dv_loop_seqk_parallel_kernelI23Flash_bwd_kernel_traitsILi96ELi64ELi128ELi8ELi2ELi4ELi4ELb1ELb0EN7cutlass6half_tE19Flash_kernel_traitsILi96ELi64ELi128ELi8ES3_EELb0ELb1ELb0ELb0ELb1ELb1ELb1EEEvNS_16Flash_bwd_paramsE,(.L_x_676 - _ZN5flash44flash_bwd_dq_dk_dv_loop_seqk_parallel_kernelI23Flash_bwd_kernel_traitsILi96ELi64ELi128ELi8ELi2ELi4ELi4ELb1ELb0EN7cutlass6half_tE19Flash_kernel_traitsILi96ELi64ELi128ELi8ES3_EELb0ELb1ELb0ELb0ELb1ELb1ELb1EEEvNS_16Flash_bwd_paramsE)
        .other          _ZN5flash44flash_bwd_dq_dk_dv_loop_seqk_parallel_kernelI23Flash_bwd_kernel_traitsILi96ELi64ELi128ELi8ELi2ELi4ELi4ELb1ELb0EN7cutlass6half_tE19Flash_kernel_traitsILi96ELi64ELi128ELi8ES3_EELb0ELb1ELb0ELb0ELb1ELb1ELb1EEEvNS_16Flash_bwd_paramsE,@"STO_CUDA_ENTRY STV_DEFAULT"
_ZN5flash44flash_bwd_dq_dk_dv_loop_seqk_parallel_kernelI23Flash_bwd_kernel_traitsILi96ELi64ELi128ELi8ELi2ELi4ELi4ELb1ELb0EN7cutlass6half_tE19Flash_kernel_traitsILi96ELi64ELi128ELi8ES3_EELb0ELb1ELb0ELb0ELb1ELb1ELb1EEEvNS_16Flash_bwd_paramsE:
.text._ZN5flash44flash_bwd_dq_dk_dv_loop_seqk_parallel_kernelI23Flash_bwd_kernel_traitsILi96ELi64ELi128ELi8ELi2ELi4ELi4ELb1ELb0EN7cutlass6half_tE19Flash_kernel_traitsILi96ELi64ELi128ELi8ES3_EELb0ELb1ELb0ELb0ELb1ELb1ELb1EEEvNS_16Flash_bwd_paramsE:
        /* <DEDUP_REMOVED lines=20> */
[----:B------:R-:W4:Y:S01]  /*0140*/  S2UR UR15, SR_CTAID.Z ;  /* 0x00000000000f79c3 */ /* 0x000f220000002700 */
[----:B--2---:R-:W-:-:S07]  /*0150*/  ULEA UR5, UR5, UR4, 0x18 ;  /* 0x0000000405057291 */ /* 0x004fce000f8ec03f */
[----:B------:R-:W2:Y:S01]  /*0160*/  S2UR UR13, SR_CTAID.Z ;  /* 0x00000000000d79c3 */ /* 0x000ea20000002700 */
[----:B------:R-:W-:Y:S02]  /*0170*/  UIADD3 UR6, UR5, 0x9000, URZ ;  /* 0x0000900005067890 */ /* 0x000fe4000fffe03f */
[----:B------:R-:W-:Y:S01]  /*0180*/  UIADD3 UR4, UR5, 0xf000, URZ ;  /* 0x0000f00005047890 */ /* 0x000fe2000fffe03f */
[----:B-1----:R-:W-:Y:S01]  /*0190*/  SHF.R.S32.HI R19, RZ, 0x1f, R13 ;  /* 0x0000001fff137819 */ /* 0x002fe2000001140d */
[----:B---3--:R-:W-:-:S03]  /*01a0*/  USHF.R.S32.HI UR20, URZ, 0x1f, UR14 ;  /* 0x0000001f3f147899 */ /* 0x008fc6000801140e */
[----:B------:R-:W1:Y:S01]  /*01b0*/  S2UR UR12, SR_CTAID.Y ;  /* 0x00000000000c79c3 */ /* 0x000e620000002600 */
[----:B------:R-:W-:Y:S01]  /*01c0*/  UIMAD.WIDE UR32, UR14, 0x80, URZ ;  /* 0x000000800e2078a5 */ /* 0x000fe2000f8e023f */
[CC--:B------:R-:W-:Y:S02]  /*01d0*/  LEA.HI R2, R19.reuse, R13.reuse, RZ, 0x4 ;  /* 0x0000000d13027211 */ /* 0x0c0fe400078f20ff */
[CC--:B------:R-:W-:Y:S02]  /*01e0*/  LEA.HI R18, R19.reuse, R13.reuse, RZ, 0x3 ;  /* 0x0000000d13127211 */ /* 0x0c0fe400078f18ff */
[----:B------:R-:W-:Y:S01]  /*01f0*/  LEA.HI R11, R19, R13, RZ, 0x2 ;  /* 0x0000000d130b7211 */ /* 0x000fe200078f10ff */
[----:B----4-:R-:W-:Y:S01]  /*0200*/  USHF.R.S32.HI UR19, URZ, 0x1f, UR15 ;  /* 0x0000001f3f137899 */ /* 0x010fe2000801140f */
[----:B------:R-:W-:Y:S02]  /*0210*/  LOP3.LUT R0, R2, 0xfffffff0, RZ, 0xc0, !PT ;  /* 0xfffffff002007812 */ /* 0x000fe400078ec0ff */
[----:B------:R-:W-:-:S02]  /*0220*/  SHF.R.S32.HI R6, RZ, 0x4, R2 ;  /* 0x00000004ff067819 */ /* 0x000fc40000011402 */
[----:B------:R-:W-:Y:S01]  /*0230*/  SHF.R.S32.HI R4, RZ, 0x3, R18 ;  /* 0x00000003ff047819 */ /* 0x000fe20000011412 */
[----:B------:R-:W-:Y:S01]  /*0240*/  IMAD.IADD R0, R13, 0x1, -R0 ;  /* 0x000000010d007824 */ /* 0x000fe200078e0a00 */
[----:B------:R-:W-:Y:S02]  /*0250*/  LOP3.LUT R5, R11, 0xfffffffc, RZ, 0xc0, !PT ;  /* 0xfffffffc0b057812 */ /* 0x000fe400078ec0ff */
[----:B------:R-:W-:Y:S01]  /*0260*/  LEA.HI R3, R2, R6, RZ, 0x1 ;  /* 0x0000000602037211 */ /* 0x000fe200078f08ff */
[----:B------:R-:W-:Y:S01]  /*0270*/  IMAD.SHL.U32 R2, R4, 0x40, RZ ;  /* 0x0000004004027824 */ /* 0x000fe200078e00ff */
[----:B------:R-:W-:Y:S01]  /*0280*/  SHF.R.S32.HI R17, RZ, 0x2, R11 ;  /* 0x00000002ff117819 */ /* 0x000fe2000001140b */
[----:B------:R-:W-:Y:S01]  /*0290*/  IMAD.IADD R15, R13, 0x1, -R5 ;  /* 0x000000010d0f7824 */ /* 0x000fe200078e0a05 */
[----:B------:R-:W-:Y:S01]  /*02a0*/  LOP3.LUT R8, R3, 0xfffffffe, RZ, 0xc0, !PT ;  /* 0xfffffffe03087812 */ /* 0x000fe200078ec0ff */
[----:B--2---:R-:W-:Y:S01]  /*02b0*/  USHF.R.S32.HI UR18, URZ, 0x1f, UR13 ;  /* 0x0000001f3f127899 */ /* 0x004fe2000801140d */
[----:B------:R-:W-:Y:S01]  /*02c0*/  SHF.R.S32.HI R3, RZ, 0x1f, R0 ;  /* 0x0000001fff037819 */ /* 0x000fe20000011400 */
[----:B------:R-:W-:Y:S01]  /*02d0*/  IMAD.SHL.U32 R20, R15, 0x8, RZ ;  /* 0x000000080f147824 */ /* 0x000fe200078e00ff */
[-C--:B------:R-:W-:Y:S01]  /*02e0*/  LEA.HI R5, R0, R0.reuse, RZ, 0x1 ;  /* 0x0000000000057211 */ /* 0x080fe200078f08ff */
[----:B------:R-:W-:Y:S01]  /*02f0*/  IMAD.IADD R14, R6, 0x1, -R8 ;  /* 0x00000001060e7824 */ /* 0x000fe200078e0a08 */
[----:B------:R-:W-:Y:S01]  /*0300*/  LOP3.LUT R2, R2, 0xc0, RZ, 0xc0, !PT ;  /* 0x000000c002027812 */ /* 0x000fe200078ec0ff */
[----:B-1----:R-:W-:Y:S01]  /*0310*/  USHF.R.S32.HI UR17, URZ, 0x1f, UR12 ;  /* 0x0000001f3f117899 */ /* 0x002fe2000801140c */
[----:B------:R-:W-:Y:S01]  /*0320*/  LEA.HI R16, R3, R0, RZ, 0x3 ;  /* 0x0000000003107211 */ /* 0x000fe200078f18ff */
[----:B------:R1:W-:Y:S01]  /*0330*/  STL [R1+0x38], R20 ;  /* 0x0000381401007387 */ /* 0x0003e20000100800 */
[----:B------:R-:W-:-:S02]  /*0340*/  LOP3.LUT R3, R5, 0x7fffffe, RZ, 0xc0, !PT ;  /* 0x07fffffe05037812 */ /* 0x000fc400078ec0ff */
[----:B------:R-:W-:Y:S02]  /*0350*/  SHF.R.U32.HI R7, RZ, 0x3, R2 ;  /* 0x00000003ff077819 */ /* 0x000fe40000011602 */
[----:B------:R-:W-:Y:S01]  /*0360*/  LOP3.LUT R4, R2, 0x18, R20, 0xf8, !PT ;  /* 0x0000001802047812 */ /* 0x000fe200078ef814 */
[----:B------:R-:W-:Y:S01]  /*0370*/  IMAD.IADD R21, R0, 0x1, -R3 ;  /* 0x0000000100157824 */ /* 0x000fe200078e0a03 */
[----:B------:R-:W-:Y:S02]  /*0380*/  LOP3.LUT R2, R16, 0xfffffff8, RZ, 0xc0, !PT ;  /* 0xfffffff810027812 */ /* 0x000fe400078ec0ff */
[----:B------:R-:W-:Y:S02]  /*0390*/  LOP3.LUT R3, R18, 0xfffffff8, RZ, 0xc0, !PT ;  /* 0xfffffff812037812 */ /* 0x000fe400078ec0ff */
[----:B------:R-:W-:Y:S02]  /*03a0*/  LEA.HI R9, R19, R13, RZ, 0x5 ;  /* 0x0000000d13097211 */ /* 0x000fe400078f28ff */
[----:B------:R-:W-:Y:S01]  /*03b0*/  LOP3.LUT R12, R4, R7, RZ, 0x3c, !PT ;  /* 0x00000007040c7212 */ /* 0x000fe200078e3cff */
[----:B------:R-:W-:Y:S01]  /*03c0*/  IMAD.IADD R8, R13, 0x1, -R3 ;  /* 0x000000010d087824 */ /* 0x000fe200078e0a03 */
[----:B------:R-:W-:-:S02]  /*03d0*/  SHF.R.S32.HI R23, RZ, 0x5, R9 ;  /* 0x00000005ff177819 */ /* 0x000fc40000011409 */
[--C-:B------:R-:W-:Y:S02]  /*03e0*/  SHF.R.S32.HI R7, RZ, 0x1, R5.reuse ;  /* 0x00000001ff077819 */ /* 0x100fe40000011405 */
[----:B------:R-:W-:Y:S01]  /*03f0*/  SHF.R.S32.HI R4, RZ, 0x1f, R5 ;  /* 0x0000001fff047819 */ /* 0x000fe20000011405 */
[----:B-1----:R-:W-:Y:S01]  /*0400*/  IMAD.IADD R20, R0, 0x1, -R2 ;  /* 0x0000000100147824 */ /* 0x002fe200078e0a02 */
[----:B------:R-:W-:Y:S02]  /*0410*/  LEA.HI R2, R19, R13, RZ, 0x6 ;  /* 0x0000000d13027211 */ /* 0x000fe400078f30ff */
[----:B------:R-:W-:Y:S02]  /*0420*/  SHF.R.S32.HI R0, RZ, 0x1f, R11 ;  /* 0x0000001fff007819 */ /* 0x000fe4000001140b */
[----:B------:R-:W-:Y:S02]  /*0430*/  SHF.R.S32.HI R10, RZ, 0x6, R2 ;  /* 0x00000006ff0a7819 */ /* 0x000fe40000011402 */
[----:B------:R-:W-:-:S02]  /*0440*/  LEA.HI R2, R11, R17, RZ, 0x1 ;  /* 0x000000110b027211 */ /* 0x000fc400078f08ff */
[----:B------:R-:W-:Y:S02]  /*0450*/  LEA.HI R0, R0, R17, RZ, 0x3 ;  /* 0x0000001100007211 */ /* 0x000fe400078f18ff */
[----:B------:R-:W-:Y:S02]  /*0460*/  LEA.HI R11, R8, R8, RZ, 0x1 ;  /* 0x00000008080b7211 */ /* 0x000fe400078f08ff */
[----:B------:R-:W-:Y:S02]  /*0470*/  LOP3.LUT R3, R2, 0x7fffffe, RZ, 0xc0, !PT ;  /* 0x07fffffe02037812 */ /* 0x000fe400078ec0ff */
[----:B------:R-:W-:Y:S02]  /*0480*/  LOP3.LUT R0, R0, 0xfffffff8, RZ, 0xc0, !PT ;  /* 0xfffffff800007812 */ /* 0x000fe400078ec0ff */
[----:B------:R-:W-:Y:S01]  /*0490*/  LOP3.LUT R2, R11, 0x3fffffe, RZ, 0xc0, !PT ;  /* 0x03fffffe0b027812 */ /* 0x000fe200078ec0ff */
[C---:B------:R-:W-:Y:S01]  /*04a0*/  IMAD.IADD R6, R17.reuse, 0x1, -R3 ;  /* 0x0000000111067824 */ /* 0x040fe200078e0a03 */
[----:B------:R-:W-:Y:S01]  /*04b0*/  LEA.HI R3, R4, R7, RZ, 0x2 ;  /* 0x0000000704037211 */ /* 0x000fe200078f10ff */
[----:B------:R-:W-:-:S02]  /*04c0*/  IMAD.IADD R5, R17, 0x1, -R0 ;  /* 0x0000000111057824 */ /* 0x000fc400078e0a00 */
[----:B------:R-:W-:Y:S02]  /*04d0*/  IMAD.IADD R2, R8, 0x1, -R2 ;  /* 0x0000000108027824 */ /* 0x000fe400078e0a02 */
[----:B------:R-:W-:Y:S01]  /*04e0*/  IMAD R0, R10, 0x4, R14 ;  /* 0x000000040a007824 */ /* 0x000fe200078e020e */
[----:B------:R-:W-:Y:S01]  /*04f0*/  LOP3.LUT P4, RZ, R5, 0x2, RZ, 0xc0, !PT ;  /* 0x0000000205ff7812 */ /* 0x000fe2000788c0ff */
        /* <DEDUP_REMOVED lines=9> */
[----:B------:R1:W-:Y:S01]  /*0590*/  STL [R1+0x1c], R2 ;  /* 0x00001c0201007387 */ /* 0x0003e20000100800 */
[----:B------:R-:W-:Y:S01]  /*05a0*/  SHF.R.S32.HI R0, RZ, 0x1f, R9 ;  /* 0x0000001fff007819 */ /* 0x000fe20000011409 */
[----:B------:R-:W-:Y:S01]  /*05b0*/  IMAD.IADD R22, R13, 0x1, -R3 ;  /* 0x000000010d167824 */ /* 0x000fe200078e0a03 */
[-C--:B------:R-:W-:Y:S01]  /*05c0*/  LEA.HI R3, R9, R23.reuse, RZ, 0x1 ;  /* 0x0000001709037211 */ /* 0x080fe200078f08ff */
[----:B------:R-:W-:Y:S01]  /*05d0*/  IMAD.SHL.U32 R10, R10, 0x20, RZ ;  /* 0x000000200a0a7824 */ /* 0x000fe200078e00ff */
[----:B------:R-:W-:-:S02]  /*05e0*/  LEA.HI R0, R0, R23, RZ, 0x2 ;  /* 0x0000001700007211 */ /* 0x000fc400078f10ff */
[----:B------:R-:W-:Y:S01]  /*05f0*/  STL [R1+0x44], R22 ;  /* 0x0000441601007387 */ /* 0x000fe20000100800 */
[----:B------:R-:W-:Y:S02]  /*0600*/  ISETP.NE.U32.AND P5, PT, R6, 0x1, PT ;  /* 0x000000010600780c */ /* 0x000fe40003fa5070 */
[----:B------:R-:W-:Y:S02]  /*0610*/  LOP3.LUT R4, R10, 0x6, R4, 0xf8, !PT ;  /* 0x000000060a047812 */ /* 0x000fe400078ef804 */
[----:B------:R-:W-:Y:S02]  /*0620*/  LOP3.LUT R0, R0, 0xfffffffc, RZ, 0xc0, !PT ;  /* 0xfffffffc00007812 */ /* 0x000fe400078ec0ff */
[----:B------:R-:W-:Y:S01]  /*0630*/  SEL R238, R238, 0x10, !P5 ;  /* 0x00000010eeee7807 */ /* 0x000fe20006800000 */
[----:B------:R2:W-:Y:S02]  /*0640*/  STL [R1+0x34], R4 ;  /* 0x0000340401007387 */ /* 0x0005e40000100800 */
[----:B------:R-:W-:Y:S01]  /*0650*/  IMAD.IADD R0, R23, 0x1, -R0 ;  /* 0x0000000117007824 */ /* 0x000fe200078e0a00 */
[----:B-1----:R-:W-:-:S04]  /*0660*/  LEA.HI R2, R19, R13, RZ, 0x7 ;  /* 0x0000000d13027211 */ /* 0x002fc800078f38ff */
[----:B------:R-:W-:Y:S02]  /*0670*/  SHF.R.S32.HI R13, RZ, 0x7, R2 ;  /* 0x00000007ff0d7819 */ /* 0x000fe40000011402 */
[----:B------:R-:W-:Y:S01]  /*0680*/  LOP3.LUT R2, R3, 0xfffffffe, RZ, 0xc0, !PT ;  /* 0xfffffffe03027812 */ /* 0x000fe200078ec0ff */
[----:B------:R-:W-:Y:S02]  /*0690*/  IMAD.SHL.U32 R3, R8, 0x40, RZ ;  /* 0x0000004008037824 */ /* 0x000fe400078e00ff */
[----:B------:R-:W-:Y:S02]  /*06a0*/  IMAD.SHL.U32 R8, R15, 0x2, RZ ;  /* 0x000000020f087824 */ /* 0x000fe400078e00ff */
[----:B------:R-:W-:Y:S01]  /*06b0*/  IMAD.IADD R15, R23, 0x1, -R2 ;  /* 0x00000001170f7824 */ /* 0x000fe200078e0a02 */
[----:B------:R-:W-:Y:S01]  /*06c0*/  SHF.R.S32.HI R2, RZ, 0x1, R11 ;  /* 0x00000001ff027819 */ /* 0x000fe2000001140b */
[----:B------:R-:W-:Y:S01]  /*06d0*/  IMAD R11, R0, 0x200, R8 ;  /* 0x00000200000b7824 */ /* 0x000fe200078e0208 */
[----:B------:R-:W-:-:S02]  /*06e0*/  LOP3.LUT R7, R3, 0x1c0, RZ, 0xc0, !PT ;  /* 0x000001c003077812 */ /* 0x000fc400078ec0ff */
[----:B--2---:R-:W-:Y:S01]  /*06f0*/  LOP3.LUT R4, R12, 0x3fffffe, RZ, 0xc0, !PT ;  /* 0x03fffffe0c047812 */ /* 0x004fe200078ec0ff */
[C---:B------:R-:W-:Y:S01]  /*0700*/  IMAD.SHL.U32 R6, R2.reuse, 0x40, RZ ;  /* 0x0000004002067824 */ /* 0x040fe200078e00ff */
[----:B------:R-:W-:Y:S02]  /*0710*/  SHF.R.S32.HI R3, RZ, 0x3, R16 ;  /* 0x00000003ff037819 */ /* 0x000fe40000011410 */
[----:B------:R-:W-:Y:S01]  /*0720*/  LOP3.LUT P6, RZ, R2, 0x2, RZ, 0xc0, !PT ;  /* 0x0000000202ff7812 */ /* 0x000fe200078cc0ff */
[----:B------:R-:W-:Y:S02]  /*0730*/  IMAD.SHL.U32 R2, R0, 0x10, RZ ;  /* 0x0000001000027824 */ /* 0x000fe400078e00ff */
[C---:B------:R-:W-:Y:S01]  /*0740*/  IMAD.IADD R16, R5.reuse, 0x1, -R4 ;  /* 0x0000000105107824 */ /* 0x040fe200078e0a04 */
[----:B------:R-:W-:Y:S01]  /*0750*/  R2P PR, R20, 0x6 ;  /* 0x0000000614007804 */ /* 0x000fe20000000000 */
[----:B------:R-:W-:Y:S01]  /*0760*/  IMAD.SHL.U32 R4, R5, 0x40, RZ ;  /* 0x0000004005047824 */ /* 0x000fe200078e00ff */
[----:B------:R-:W-:Y:S01]  /*0770*/  SEL R223, R228, 0xffffffe0, !P6 ;  /* 0xffffffe0e4df7807 */ /* 0x000fe20007000000 */
[----:B------:R-:W-:Y:S01]  /*0780*/  IMAD R21, R3, 0x8, R21 ;  /* 0x0000000803157824 */ /* 0x000fe200078e0215 */
[----:B------:R-:W-:Y:S01]  /*0790*/  LOP3.LUT P0, RZ, R17, 0x2, RZ, 0xc0, !PT ;  /* 0x0000000211ff7812 */ /* 0x000fe2000780c0ff */
        /* <DEDUP_REMOVED lines=8> */
[----:B------:R-:W-:Y:S01]  /*0820*/  LOP3.LUT R3, R0, 0x20, R10, 0xf8, !PT ;  /* 0x0000002000037812 */ /* 0x000fe200078ef80a */
[----:B------:R-:W-:Y:S01]  /*0830*/  IMAD.SHL.U32 R10, R14, 0x10, RZ ;  /* 0x000000100e0a7824 */ /* 0x000fe200078e00ff */
[----:B------:R-:W-:Y:S01]  /*0840*/  SHF.R.U32.HI R2, RZ, 0x3, R0 ;  /* 0x00000003ff027819 */ /* 0x000fe20000011600 */
[----:B------:R-:W-:Y:S01]  /*0850*/  IMAD R0, R13, 0x1000, R8 ;  /* 0x000010000d007824 */ /* 0x000fe200078e0208 */
[----:B------:R-:W-:-:S02]  /*0860*/  SHF.R.U32.HI R6, RZ, 0x3, R7 ;  /* 0x00000003ff067819 */ /* 0x000fc40000011607 */
[----:B------:R-:W-:Y:S01]  /*0870*/  LOP3.LUT R2, R3, R2, RZ, 0x3c, !PT ;  /* 0x0000000203027212 */ /* 0x000fe200078e3cff */
[----:B------:R-:W-:Y:S01]  /*0880*/  IMAD R0, R15, 0x400, R0 ;  /* 0x000004000f007824 */ /* 0x000fe200078e0200 */
[----:B------:R-:W-:Y:S01]  /*0890*/  LOP3.LUT R4, R5, R4, RZ, 0x3c, !PT ;  /* 0x0000000405047212 */ /* 0x000fe200078e3cff */
        /* <DEDUP_REMOVED lines=12> */
[----:B------:R-:W-:Y:S01]  /*0960*/  IMAD R5, R14, 0x200, R5 ;  /* 0x000002000e057824 */ /* 0x000fe200078e0205 */
[----:B------:R-:W-:Y:S01]  /*0970*/  LOP3.LUT R2, R2, 0xc0, RZ, 0xc0, !PT ;  /* 0x000000c002027812 */ /* 0x000fe200078ec0ff */
[C---:B------:R-:W-:Y:S01]  /*0980*/  VIADD R239, R241.reuse, 0x20 ;  /* 0x00000020f1ef7836 */ /* 0x040fe20000000000 */
[C---:B------:R-:W-:Y:S01]  /*0990*/  LOP3.LUT P3, RZ, R0.reuse, 0x2, RZ, 0xc0, !PT ;  /* 0x0000000200ff7812 */ /* 0x040fe2000786c0ff */
[----:B------:R-:W-:Y:S01]  /*09a0*/  IMAD.SHL.U32 R0, R0, 0x40, RZ ;  /* 0x0000004000007824 */ /* 0x000fe200078e00ff */
[----:B------:R-:W-:Y:S01]  /*09b0*/  LOP3.LUT R4, R4, 0x8, RZ, 0xc0, !PT ;  /* 0x0000000804047812 */ /* 0x000fe200078ec0ff */
[C---:B------:R-:W-:Y:S01]  /*09c0*/  @P4 VIADD R239, R241.reuse, 0xffffffe0 ;  /* 0xffffffe0f1ef4836 */ /* 0x040fe20000000000 */
[----:B------:R-:W-:Y:S01]  /*09d0*/  SHF.R.U32.HI R8, RZ, 0x3, R3 ;  /* 0x00000003ff087819 */ /* 0x000fe20000011603 */
[----:B------:R-:W-:Y:S01]  /*09e0*/  IMAD.IADD R240, R241, 0x1, R238 ;  /* 0x00000001f1f07824 */ /* 0x000fe200078e02ee */
[----:B------:R-:W-:Y:S01]  /*09f0*/  LOP3.LUT R0, R0, 0xc0, RZ, 0xc0, !PT ;  /* 0x000000c000007812 */ /* 0x000fe200078ec0ff */
[----:B------:R-:W-:Y:S01]  /*0a00*/  IMAD.IADD R238, R238, 0x1, R239 ;  /* 0x00000001eeee7824 */ /* 0x000fe200078e02ef */
[----:B------:R-:W-:-:S02]  /*0a10*/  SHF.R.U32.HI R6, RZ, 0x3, R2 ;  /* 0x00000003ff067819 */ /* 0x000fc40000011602 */
[----:B------:R-:W-:Y:S02]  /*0a20*/  SHF.R.U32.HI R7, RZ, 0x3, R0 ;  /* 0x00000003ff077819 */ /* 0x000fe40000011600 */
[----:B------:R-:W-:Y:S02]  /*0a30*/  LOP3.LUT R10, R9, 0x10, R10, 0xf8, !PT ;  /* 0x00000010090a7812 */ /* 0x000fe400078ef80a */
[--C-:B------:R-:W-:Y:S02]  /*0a40*/  LOP3.LUT R8, R8, R3, R4.reuse, 0x1e, !PT ;  /* 0x0000000308087212 */ /* 0x100fe400078e1e04 */
[----:B------:R-:W-:Y:S02]  /*0a50*/  LOP3.LUT R7, R7, R0, R9, 0x1e, !PT ;  /* 0x0000000007077212 */ /* 0x000fe400078e1e09 */
[----:B------:R-:W-:Y:S01]  /*0a60*/  LOP3.LUT R3, R6, R2, R4, 0x1e, !PT ;  /* 0x0000000206037212 */ /* 0x000fe200078e1e04 */
[----:B------:R-:W-:Y:S01]  /*0a70*/  IMAD.U32 R224, R224, 0x200, R8 ;  /* 0x00000200e0e07824 */ /* 0x000fe200078e0008 */
[----:B------:R-:W-:Y:S01]  /*0a80*/  SHF.R.S32.HI R0, RZ, 0x1f, R22 ;  /* 0x0000001fff007819 */ /* 0x000fe20000011416 */
[----:B------:R-:W-:Y:S01]  /*0a90*/  IMAD.IADD R7, R7, 0x1, R11 ;  /* 0x0000000107077824 */ /* 0x000fe200078e020b */
[----:B------:R-:W-:-:S02]  /*0aa0*/  LOP3.LUT R2, R6, R10, R2, 0x1e, !PT ;  /* 0x0000000a06027212 */ /* 0x000fc400078e1e02 */
[----:B------:R-:W1:Y:S01]  /*0ab0*/  LDC R6, c[0x0][0x2c4] ;  /* 0x0000b100ff067b82 */ /* 0x000e620000000800 */
[----:B------:R-:W-:Y:S02]  /*0ac0*/  LEA.HI R0, R0, R22, RZ, 0x2 ;  /* 0x0000001600007211 */ /* 0x000fe400078f10ff */
[----:B------:R-:W-:Y:S02]  /*0ad0*/  LEA R224, R224, UR4, 0x1 ;  /* 0x00000004e0e07c11 */ /* 0x000fe4000f8e08ff */
[----:B------:R-:W-:Y:S01]  /*0ae0*/  SHF.R.S32.HI R4, RZ, 0x2, R0 ;  /* 0x00000002ff047819 */ /* 0x000fe20000011400 */
[----:B------:R-:W-:Y:S01]  /*0af0*/  IMAD.SHL.U32 R0, R21, 0x20, RZ ;  /* 0x0000002015007824 */ /* 0x000fe200078e00ff */
[----:B------:R-:W-:Y:S01]  /*0b00*/  SEL R226, R226, 0x40, P2 ;  /* 0x00000040e2e27807 */ /* 0x000fe20001000000 */
[----:B------:R-:W-:Y:S01]  /*0b10*/  IMAD.IADD R225, R224, 0x1, R225 ;  /* 0x00000001e0e17824 */ /* 0x000fe200078e02e1 */
[----:B------:R-:W-:Y:S01]  /*0b20*/  LEA R222, R222, UR5, 0x1 ;  /* 0x00000005dede7c11 */ /* 0x000fe2000f8e08ff */
[C---:B------:R-:W-:Y:S01]  /*0b30*/  IMAD R9, R15.reuse, 0x10, R4 ;  /* 0x000000100f097824 */ /* 0x040fe200078e0204 */
[----:B------:R-:W-:Y:S01]  /*0b40*/  SEL R228, R228, 0xffffffe0, !P0 ;  /* 0xffffffe0e4e47807 */ /* 0x000fe20004000000 */
[----:B------:R-:W-:-:S02]  /*0b50*/  IMAD R4, R15, 0x200, R0 ;  /* 0x000002000f047824 */ /* 0x000fc400078e0200 */
[----:B------:R-:W-:Y:S01]  /*0b60*/  IMAD.IADD R229, R0, 0x1, R2 ;  /* 0x0000000100e57824 */ /* 0x000fe200078e0202 */
[----:B------:R-:W-:Y:S01]  /*0b70*/  STL [R1+0x40], R9 ;  /* 0x0000400901007387 */ /* 0x000fe20000100800 */
[----:B------:R-:W-:Y:S02]  /*0b80*/  VIADD R0, R9, 0xffffffc0 ;  /* 0xffffffc009007836 */ /* 0x000fe40000000000 */
[----:B------:R-:W-:Y:S02]  /*0b90*/  IMAD.IADD R230, R4, 0x1, R3 ;  /* 0x0000000104e67824 */ /* 0x000fe400078e0203 */
[----:B------:R-:W-:Y:S01]  /*0ba0*/  IMAD.IADD R227, R224, 0x1, R226 ;  /* 0x00000001e0e37824 */ /* 0x000fe200078e02e2 */
[----:B------:R-:W-:Y:S01]  /*0bb0*/  SHF.R.S32.HI R2, RZ, 0x1f, R0 ;  /* 0x0000001fff027819 */ /* 0x000fe20000011400 */
[----:B------:R-:W-:Y:S01]  /*0bc0*/  IMAD.IADD R223, R223, 0x1, R222 ;  /* 0x00000001dfdf7824 */ /* 0x000fe200078e02de */
[----:B-1----:R-:W-:Y:S01]  /*0bd0*/  IADD3 R3, R9, 0x1, -R6 ;  /* 0x0000000109037810 */ /* 0x002fe20007ffe806 */
[----:B------:R-:W-:Y:S01]  /*0be0*/  IMAD.IADD R226, R225, 0x1, R226 ;  /* 0x00000001e1e27824 */ /* 0x000fe200078e02e2 */
[C---:B------:R-:W-:Y:S01]  /*0bf0*/  SHF.L.U64.HI R2, R0.reuse, 0x2, R2 ;  /* 0x0000000200027819 */ /* 0x040fe20000010202 */
[----:B------:R-:W-:-:S02]  /*0c00*/  IMAD.SHL.U32 R0, R0, 0x4, RZ ;  /* 0x0000000400007824 */ /* 0x000fc400078e00ff */
[----:B------:R1:W-:Y:S04]  /*0c10*/  STL [R1+0x30], R3 ;  /* 0x0000300301007387 */ /* 0x0003e80000100800 */
[----:B------:R2:W-:Y:S04]  /*0c20*/  STL [R1+0x2c], R2 ;  /* 0x00002c0201007387 */ /* 0x0005e80000100800 */
[----:B------:R3:W-:Y:S01]  /*0c30*/  STL [R1+0x28], R0 ;  /* 0x0000280001007387 */ /* 0x0007e20000100800 */
[----:B-1----:R-:W-:Y:S02]  /*0c40*/  LEA R3, R5, UR5, 0x1 ;  /* 0x0000000505037c11 */ /* 0x002fe4000f8e08ff */
[----:B--2---:R-:W-:-:S05]  /*0c50*/  LEA R2, R7, UR6, 0x1 ;  /* 0x0000000607027c11 */ /* 0x004fca000f8e08ff */
[C---:B---3--:R-:W-:Y:S01]  /*0c60*/  VIADD R0, R2.reuse, 0x20 ;  /* 0x0000002002007836 */ /* 0x048fe20000000000 */
[----:B------:R1:W-:Y:S01]  /*0c70*/  STL [R1+0x14], R2 ;  /* 0x0000140201007387 */ /* 0x0003e20000100800 */
[----:B------:R-:W-:-:S05]  /*0c80*/  @P3 VIADD R0, R2, 0xffffffe0 ;  /* 0xffffffe002003836 */ /* 0x000fca0000000000 */
[----:B------:R1:W-:Y:S02]  /*0c90*/  STL [R1+0x18], R0 ;  /* 0x0000180001007387 */ /* 0x0003e40000100800 */
.L_x_234:
        /* <DEDUP_REMOVED lines=104> */
.L_x_227:
[----:B------:R-:W-:Y:S01]  /*1320*/  UIMAD UR29, UR14, UR24, UR15 ;  /* 0x000000180e1d72a4 */ /* 0x000fe2000f8e020f */
[----:B------:R-:W-:-:S03]  /*1330*/  ULDC UR22, c[0x0][0x2d4] ;  /* 0x0000b50000167ab9 */ /* 0x000fc60000000800 */
[----:B------:R-:W-:-:S12]  /*1340*/  UIMAD UR29, UR29, UR22, URZ ;  /* 0x000000161d1d72a4 */ /* 0x000fd8000f8e023f */
.L_x_228:
        /* <DEDUP_REMOVED lines=13> */
[----:B------:R-:W4:Y:S01]  /*1420*/  LDC.64 R18, c[0x0][0x238] ;  /* 0x00008e00ff127b82 */ /* 0x000f220000000a00 */
[----:B------:R-:W-:-:S07]  /*1430*/  UIMAD UR11, UR15, UR11, UR10 ;  /* 0x0000000b0f0b72a4 */ /* 0x000fce000f8e020a */
[----:B------:R-:W4:Y:S08]  /*1440*/  LDC.64 R8, c[0x0][0x418] ;  /* 0x00010600ff087b82 */ /* 0x000f300000000a00 */
[----:B------:R-:W2:Y:S01]  /*1450*/  LDC.64 R16, c[0x0][0x248] ;  /* 0x00009200ff107b82 */ /* 0x000ea20000000a00 */
[----:B---3--:R-:W-:-:S04]  /*1460*/  SHF.R.S32.HI R26, RZ, 0x1f, R26 ;  /* 0x0000001fff1a7819 */ /* 0x008fc8000001141a */
[----:B-1----:R-:W-:-:S04]  /*1470*/  LEA.HI R26, R26, R27, RZ, 0x2 ;  /* 0x0000001b1a1a7211 */ /* 0x002fc800078f10ff */
[----:B------:R-:W-:Y:S01]  /*1480*/  SHF.R.S32.HI R26, RZ, 0x2, R26 ;  /* 0x00000002ff1a7819 */ /* 0x000fe2000001141a */
[----:B----4-:R-:W-:-:S03]  /*1490*/  IMAD R12, R8, UR20, RZ ;  /* 0x00000014080c7c24 */ /* 0x010fc6000f8e02ff */
[----:B------:R-:W-:Y:S01]  /*14a0*/  SHF.R.S32.HI R24, RZ, 0x1f, R26 ;  /* 0x0000001fff187819 */ /* 0x000fe2000001141a */
[----:B------:R-:W-:Y:S01]  /*14b0*/  IMAD R12, R9, UR14, R12 ;  /* 0x0000000e090c7c24 */ /* 0x000fe2000f8e020c */
[----:B------:R-:W-:-:S04]  /*14c0*/  IADD3 R2, P0, R26, UR40, RZ ;  /* 0x000000281a027c10 */ /* 0x000fc8000ff1e0ff */
[----:B------:R-:W-:-:S05]  /*14d0*/  IADD3.X R13, R24, UR41, RZ, P0, !PT ;  /* 0x00000029180d7c10 */ /* 0x000fca00087fe4ff */
[----:B------:R-:W-:-:S04]  /*14e0*/  IMAD R10, R13, UR6, RZ ;  /* 0x000000060d0a7c24 */ /* 0x000fc8000f8e02ff */
[----:B------:R-:W-:Y:S01]  /*14f0*/  IMAD R10, R2, UR7, R10 ;  /* 0x00000007020a7c24 */ /* 0x000fe2000f8e020a */
[----:B------:R-:W-:Y:S01]  /*1500*/  @P1 BAR.SYNC.DEFER_BLOCKING 0x0 ;  /* 0x0000000000001b1d */ /* 0x000fe20000010000 */
[----:B--2---:R-:W-:-:S05]  /*1510*/  IMAD.MOV.U32 R28, RZ, RZ, R4 ;  /* 0x000000ffff1c7224 */ /* 0x004fca00078e0004 */
[----:B------:R-:W-:-:S03]  /*1520*/  SHF.R.S32.HI R29, RZ, 0x1f, R28 ;  /* 0x0000001fff1d7819 */ /* 0x000fc6000001141c */
[----:B------:R-:W-:Y:S02]  /*1530*/  IMAD.WIDE.U32 R4, R2, UR6, R28 ;  /* 0x0000000602047c25 */ /* 0x000fe4000f8e001c */
[----:B------:R1:W-:Y:S01]  /*1540*/  STL [R1+0x3c], R29 ;  /* 0x00003c1d01007387 */ /* 0x0003e20000100800 */
[----:B------:R-:W-:Y:S01]  /*1550*/  ULDC.64 UR6, c[0x0][0x268] ;  /* 0x00009a0000067ab9 */ /* 0x000fe20000000a00 */
[----:B------:R-:W-:Y:S02]  /*1560*/  IMAD.IADD R5, R5, 0x1, R10 ;  /* 0x0000000105057824 */ /* 0x000fe400078e020a */
[----:B------:R-:W2:Y:S01]  /*1570*/  LDL R25, [R1+0x1c] ;  /* 0x00001c0001197983 */ /* 0x000ea20000100800 */
[C---:B------:R-:W-:Y:S02]  /*1580*/  IMAD R10, R6.reuse, UR20, RZ ;  /* 0x00000014060a7c24 */ /* 0x040fe4000f8e02ff */
[----:B------:R-:W-:-:S04]  /*1590*/  IMAD.WIDE.U32 R4, R6, UR14, R4 ;  /* 0x0000000e06047c25 */ /* 0x000fc8000f8e0004 */
[C---:B------:R-:W-:Y:S02]  /*15a0*/  IMAD R6, R14.reuse, UR36, RZ ;  /* 0x000000240e067c24 */ /* 0x040fe4000f8e02ff */
[----:B------:R-:W-:Y:S02]  /*15b0*/  IMAD R7, R7, UR14, R10 ;  /* 0x0000000e07077c24 */ /* 0x000fe4000f8e020a */
[----:B------:R-:W-:-:S04]  /*15c0*/  IMAD.WIDE.U32 R10, R14, UR37, R28 ;  /* 0x000000250e0a7c25 */ /* 0x000fc8000f8e001c */
[----:B------:R-:W-:Y:S02]  /*15d0*/  IMAD R6, R15, UR37, R6 ;  /* 0x000000250f067c24 */ /* 0x000fe4000f8e0206 */
[----:B------:R-:W-:Y:S02]  /*15e0*/  IMAD.IADD R7, R5, 0x1, R7 ;  /* 0x0000000105077824 */ /* 0x000fe400078e0207 */
[----:B------:R-:W-:Y:S02]  /*15f0*/  IMAD.IADD R5, R11, 0x1, R6 ;  /* 0x000000010b057824 */ /* 0x000fe400078e0206 */
[----:B------:R-:W-:Y:S02]  /*1600*/  IMAD.MOV.U32 R6, RZ, RZ, R4 ;  /* 0x000000ffff067224 */ /* 0x000fe400078e0004 */
[----:B------:R-:W-:Y:S02]  /*1610*/  IMAD R11, R18, UR20, RZ ;  /* 0x00000014120b7c24 */ /* 0x000fe4000f8e02ff */
[----:B------:R-:W-:-:S02]  /*1620*/  IMAD.MOV.U32 R4, RZ, RZ, R10 ;  /* 0x000000ffff047224 */ /* 0x000fc400078e000a */
[----:B------:R-:W-:Y:S02]  /*1630*/  IMAD R10, R19, UR14, R11 ;  /* 0x0000000e130a7c24 */ /* 0x000fe4000f8e020b */
[----:B------:R-:W-:Y:S02]  /*1640*/  IMAD.WIDE.U32 R4, R18, UR14, R4 ;  /* 0x0000000e12047c25 */ /* 0x000fe4000f8e0004 */
[----:B------:R-:W3:Y:S02]  /*1650*/  LDC.64 R18, c[0x0][0x230] ;  /* 0x00008c00ff127b82 */ /* 0x000ee40000000a00 */
[----:B------:R-:W-:-:S04]  /*1660*/  IMAD.WIDE.U32 R8, R8, UR14, R28 ;  /* 0x0000000e08087c25 */ /* 0x000fc8000f8e001c */
[----:B------:R-:W-:Y:S02]  /*1670*/  IMAD.IADD R9, R9, 0x1, R12 ;  /* 0x0000000109097824 */ /* 0x000fe400078e020c */
[----:B------:R-:W-:Y:S02]  /*1680*/  IMAD R11, R13, UR8, RZ ;  /* 0x000000080d0b7c24 */ /* 0x000fe4000f8e02ff */
[----:B------:R-:W-:Y:S02]  /*1690*/  IMAD.WIDE.U32 R6, R21, UR15, R6 ;  /* 0x0000000f15067c25 */ /* 0x000fe4000f8e0006 */
[----:B------:R-:W4:Y:S02]  /*16a0*/  LDL R21, [R1+0x40] ;  /* 0x0000400001157983 */ /* 0x000f240000100800 */
[----:B------:R-:W-:Y:S02]  /*16b0*/  IMAD.IADD R5, R5, 0x1, R10 ;  /* 0x0000000105057824 */ /* 0x000fe400078e020a */
[----:B------:R-:W-:-:S02]  /*16c0*/  IMAD R10, R20, UR6, RZ ;  /* 0x00000006140a7c24 */ /* 0x000fc4000f8e02ff */
        /* <DEDUP_REMOVED lines=11> */
[----:B------:R-:W-:-:S04]  /*1780*/  IMAD.WIDE.U32 R10, R16, UR37, R28 ;  /* 0x00000025100a7c25 */ /* 0x000fc8000f8e001c */
[----:B------:R-:W-:Y:S02]  /*1790*/  IMAD R2, R17, UR37, R2 ;  /* 0x0000002511027c24 */ /* 0x000fe4000f8e0202 */
[----:B------:R-:W-:Y:S01]  /*17a0*/  IMAD.IADD R9, R9, 0x1, R13 ;  /* 0x0000000109097824 */ /* 0x000fe200078e020d */
[----:B------:R-:W-:Y:S01]  /*17b0*/  UIMAD UR43, UR19, UR6, URZ ;  /* 0x00000006132b72a4 */ /* 0x000fe2000f8e023f */
[----:B------:R-:W-:Y:S01]  /*17c0*/  IMAD.U32 R13, RZ, RZ, UR6 ;  /* 0x00000006ff0d7e24 */ /* 0x000fe2000f8e00ff */
[----:B------:R-:W-:Y:S01]  /*17d0*/  ULDC.64 UR8, c[0x0][0x220] ;  /* 0x0000880000087ab9 */ /* 0x000fe20000000a00 */
[----:B------:R-:W-:Y:S02]  /*17e0*/  IMAD.IADD R7, R5, 0x1, R12 ;  /* 0x0000000105077824 */ /* 0x000fe400078e020c */
[----:B------:R-:W-:Y:S02]  /*17f0*/  IMAD.MOV.U32 R6, RZ, RZ, R4 ;  /* 0x000000ffff067224 */ /* 0x000fe400078e0004 */
[----:B------:R-:W-:-:S02]  /*1800*/  IMAD.IADD R5, R11, 0x1, R2 ;  /* 0x000000010b057824 */ /* 0x000fc400078e0202 */
[----:B------:R-:W-:Y:S02]  /*1810*/  IMAD.MOV.U32 R4, RZ, RZ, R10 ;  /* 0x000000ffff047224 */ /* 0x000fe400078e000a */
[----:B------:R-:W-:-:S04]  /*1820*/  IMAD.WIDE.U32 R12, R13, UR15, R8 ;  /* 0x0000000f0d0c7c25 */ /* 0x000fc8000f8e0008 */
[C---:B---3--:R-:W-:Y:S02]  /*1830*/  IMAD R11, R18.reuse, UR20, RZ ;  /* 0x00000014120b7c24 */ /* 0x048fe4000f8e02ff */
[----:B------:R-:W-:Y:S02]  /*1840*/  IMAD.WIDE.U32 R8, R18, UR14, R4 ;  /* 0x0000000e12087c25 */ /* 0x000fe4000f8e0004 */
[----:B------:R-:W3:Y:S01]  /*1850*/  LDL R18, [R1+0x44] ;  /* 0x0000440001127983 */ /* 0x000ee20000100800 */
[----:B------:R-:W-:Y:S01]  /*1860*/  UIMAD UR43, UR15, UR7, UR43 ;  /* 0x000000070f2b72a4 */ /* 0x000fe2000f8e022b */
[-C--:B------:R-:W-:Y:S02]  /*1870*/  IMAD R2, R24, R14.reuse, RZ ;  /* 0x0000000e18027224 */ /* 0x080fe400078e02ff */
[----:B------:R-:W-:Y:S01]  /*1880*/  IMAD.WIDE.U32 R6, R26, R14, R6 ;  /* 0x0000000e1a067225 */ /* 0x000fe200078e0006 */
[----:B------:R-:W-:Y:S01]  /*1890*/  LEA R242, P2, R12, UR10, 0x1 ;  /* 0x0000000a0cf27c11 */ /* 0x000fe2000f8408ff */
[----:B------:R-:W-:-:S02]  /*18a0*/  ULDC.64 UR6, c[0x0][0x260] ;  /* 0x0000980000067ab9 */ /* 0x000fc40000000a00 */
[----:B------:R-:W-:Y:S02]  /*18b0*/  IMAD R2, R26, R15, R2 ;  /* 0x0000000f1a027224 */ /* 0x000fe400078e0202 */
[----:B------:R-:W-:Y:S01]  /*18c0*/  VIADD R5, R13, UR43 ;  /* 0x0000002b0d057c36 */ /* 0x000fe20008000000 */
[----:B------:R-:W-:Y:S01]  /*18d0*/  LEA R4, P0, R6, UR8, 0x1 ;  /* 0x0000000806047c11 */ /* 0x000fe2000f8008ff */
[----:B------:R-:W-:Y:S02]  /*18e0*/  IMAD.IADD R10, R7, 0x1, R2 ;  /* 0x00000001070a7824 */ /* 0x000fe400078e0202 */
[----:B------:R-:W-:Y:S01]  /*18f0*/  IMAD R11, R19, UR14, R11 ;  /* 0x0000000e130b7c24 */ /* 0x000fe2000f8e020b */
[----:B------:R-:W-:Y:S01]  /*1900*/  LEA.HI.X R243, R12, UR11, R5, 0x1, P2 ;  /* 0x0000000b0cf37c11 */ /* 0x000fe200090f0c05 */
[----:B------:R-:W-:Y:S01]  /*1910*/  UIADD3 UR8, UR31, -0x1, URZ ;  /* 0xffffffff1f087890 */ /* 0x000fe2000fffe03f */
[----:B------:R-:W-:Y:S01]  /*1920*/  LEA.HI.X R5, R6, UR9, R10, 0x1, P0 ;  /* 0x0000000906057c11 */ /* 0x000fe200080f0c0a */
[----:B------:R-:W-:Y:S01]  /*1930*/  IMAD.IADD R7, R9, 0x1, R11 ;  /* 0x0000000109077824 */ /* 0x000fe200078e020b */
[----:B------:R-:W-:Y:S01]  /*1940*/  LEA R10, P0, R14, R4, 0x7 ;  /* 0x000000040e0a7211 */ /* 0x000fe200078038ff */
[----:B------:R-:W-:Y:S01]  /*1950*/  IMAD R2, R20, UR6, RZ ;  /* 0x0000000614027c24 */ /* 0x000fe2000f8e02ff */
[----:B------:R-:W-:-:S02]  /*1960*/  UIADD3 UR42, UR40, UR42, URZ ;  /* 0x0000002a282a7290 */ /* 0x000fc4000fffe03f */
[----:B------:R-:W-:Y:S01]  /*1970*/  LEA.HI.X R11, R14, R5, R15, 0x7, P0 ;  /* 0x000000050e0b7211 */ /* 0x000fe200000f3c0f */
[----:B------:R-:W-:Y:S01]  /*1980*/  ULDC.64 UR10, c[0x0][0x2b0] ;  /* 0x0000ac00000a7ab9 */ /* 0x000fe20000000a00 */
[----:B------:R-:W1:Y:S01]  /*1990*/  S2R R14, SR_TID.X ;  /* 0x00000000000e7919 */ /* 0x000e620000002100 */
[----:B------:R-:W-:Y:S01]  /*19a0*/  IMAD.MOV.U32 R6, RZ, RZ, R8 ;  /* 0x000000ffff067224 */ /* 0x000fe200078e0008 */
[----:B------:R-:W-:Y:S01]  /*19b0*/  ULEA.HI UR9, UR8, UR8, URZ, 0x1 ;  /* 0x0000000808097291 */ /* 0x000fe2000f8f083f */
[----:B------:R-:W1:Y:S01]  /*19c0*/  S2R R15, SR_TID.X ;  /* 0x00000000000f7919 */ /* 0x000e620000002100 */
[C---:B------:R-:W-:Y:S02]  /*19d0*/  IMAD R2, R0.reuse, UR7, R2 ;  /* 0x0000000700027c24 */ /* 0x040fe4000f8e0202 */
[----:B------:R-:W-:Y:S01]  /*19e0*/  ULOP3.LUT UR9, UR9, 0xfffffffe, URZ, 0xc0, !UPT ;  /* 0xfffffffe09097892 */ /* 0x000fe2000f8ec03f */
[----:B------:R-:W-:Y:S01]  /*19f0*/  IMAD.WIDE.U32 R6, R0, UR6, R6 ;  /* 0x0000000600067c25 */ /* 0x000fe2000f8e0006 */
[----:B------:R-:W-:-:S02]  /*1a00*/  ULDC.64 UR6, c[0x0][0x218] ;  /* 0x0000860000067ab9 */ /* 0x000fc40000000a00 */
[----:B------:R-:W-:Y:S01]  /*1a10*/  UIADD3 UR9, UR8, -UR9, URZ ;  /* 0x8000000908097290 */ /* 0x000fe2000fffe03f */
[----:B------:R-:W-:Y:S02]  /*1a20*/  IMAD.IADD R7, R7, 0x1, R2 ;  /* 0x0000000107077824 */ /* 0x000fe400078e0202 */
[-C--:B------:R-:W-:Y:S01]  /*1a30*/  IMAD R2, R24, R16.reuse, RZ ;  /* 0x0000001018027224 */ /* 0x080fe200078e02ff */
[----:B------:R-:W-:Y:S01]  /*1a40*/  UISETP.NE.AND UP0, UPT, UR9, 0x1, UPT ;  /* 0x000000010900788c */ /* 0x000fe2000bf05270 */
[----:B------:R-:W-:-:S04]  /*1a50*/  IMAD.WIDE.U32 R8, R26, R16, R6 ;  /* 0x000000101a087225 */ /* 0x000fc800078e0006 */
[----:B------:R-:W-:Y:S01]  /*1a60*/  IMAD R2, R26, R17, R2 ;  /* 0x000000111a027224 */ /* 0x000fe200078e0202 */
[----:B------:R-:W-:-:S03]  /*1a70*/  PLOP3.LUT P0, PT, PT, PT, UP0, 0x80, 0x0 ;  /* 0x000000000000781c */ /* 0x000fc60003f0f008 */
[----:B------:R-:W-:Y:S01]  /*1a80*/  IMAD.IADD R2, R9, 0x1, R2 ;  /* 0x0000000109027824 */ /* 0x000fe200078e0202 */
[----:B------:R-:W-:Y:S01]  /*1a90*/  UIMAD.WIDE UR10, UR42, 0x4, UR10 ;  /* 0x000000042a0a78a5 */ /* 0x000fe2000f8e020a */
[----:B-1----:R-:W-:Y:S01]  /*1aa0*/  SHF.R.S32.HI R14, RZ, 0x1f, R14 ;  /* 0x0000001fff0e7819 */ /* 0x002fe2000001140e */
[----:B------:R-:W-:-:S03]  /*1ab0*/  UIMAD UR45, UR24, UR23, URZ ;  /* 0x00000017182d72a4 */ /* 0x000fc6000f8e023f */
[----:B------:R-:W-:-:S04]  /*1ac0*/  LEA.HI R14, R14, R15, RZ, 0x5 ;  /* 0x0000000f0e0e7211 */ /* 0x000fc800078f28ff */
[----:B------:R-:W-:Y:S01]  /*1ad0*/  SHF.R.S32.HI R14, RZ, 0x5, R14 ;  /* 0x00000005ff0e7819 */ /* 0x000fe2000001140e */
[----:B------:R-:W-:Y:S01]  /*1ae0*/  UMOV UR9, UR11 ;  /* 0x0000000b00097c82 */ /* 0x000fe20008000000 */
[----:B------:R-:W-:Y:S02]  /*1af0*/  UIMAD.WIDE UR42, UR14, UR22, UR40 ;  /* 0x000000160e2a72a5 */ /* 0x000fe4000f8e0228 */
[----:B------:R-:W-:Y:S02]  /*1b00*/  UIMAD.WIDE.U32 UR46, UR23, UR24, URZ ;  /* 0x00000018172e72a5 */ /* 0x000fe4000f8e003f */
[----:B------:R-:W-:-:S04]  /*1b10*/  UIADD3 UR26, UP0, UR42, UR26, URZ ;  /* 0x0000001a2a1a7290 */ /* 0x000fc8000ff1e03f */
[----:B------:R-:W-:Y:S02]  /*1b20*/  UIADD3.X UR25, UR43, UR25, URZ, UP0, !UPT ;  /* 0x000000192b197290 */ /* 0x000fe400087fe43f */
[----:B------:R-:W-:Y:S01]  /*1b30*/  UIADD3 UR29, UR40, UR29, URZ ;  /* 0x0000001d281d7290 */ /* 0x000fe2000fffe03f */
        /* <DEDUP_REMOVED lines=34> */
[----:B------:R2:W-:Y:S04]  /*1d60*/  LDGSTS.E.BYPASS.LTC128B.128 [R0+0x14000], desc[UR38][R10.64+0x80] ;  /* 0x140000800a007fae */ /* 0x0005e8000b901d66 */
[----:B------:R-:W0:Y:S04]  /*1d70*/  LDGDEPBAR ;  /* 0x00000000000079af */ /* 0x000e280000000000 */
[----:B------:R-:W-:Y:S04]  /*1d80*/  LDGSTS.E.BYPASS.LTC128B.128 [R0+0x6000], desc[UR38][R242.64] ;  /* 0x06000000f2007fae */ /* 0x000fe8000b901d66 */
[----:B------:R-:W-:Y:S01]  /*1d90*/  LDGSTS.E.BYPASS.LTC128B.128 [R0+0x7000], desc[UR38][R242.64+0x40] ;  /* 0x07000040f2007fae */ /* 0x000fe2000b901d66 */
[----:B-1----:R-:W-:-:S03]  /*1da0*/  LEA R4, P1, R8, UR6, 0x1 ;  /* 0x0000000608047c11 */ /* 0x002fc6000f8208ff */
[----:B------:R-:W-:Y:S01]  /*1db0*/  LDGSTS.E.BYPASS.LTC128B.128 [R0+0x8000], desc[UR38][R242.64+0x80] ;  /* 0x08000080f2007fae */ /* 0x000fe2000b901d66 */
[----:B------:R-:W-:Y:S02]  /*1dc0*/  LEA.HI.X R5, R8, UR7, R2, 0x1, P1 ;  /* 0x0000000708057c11 */ /* 0x000fe400088f0c02 */
[----:B------:R-:W-:Y:S02]  /*1dd0*/  SEL R2, R12, R25, !P0 ;  /* 0x000000190c027207 */ /* 0x000fe40004000000 */
[----:B------:R-:W-:Y:S02]  /*1de0*/  LEA R8, P1, R16, R4, 0x7 ;  /* 0x0000000410087211 */ /* 0x000fe400078238ff */
[----:B--2---:R-:W-:Y:S02]  /*1df0*/  LEA R10, R2, UR5, 0x1 ;  /* 0x00000005020a7c11 */ /* 0x004fe4000f8e08ff */
[----:B------:R-:W-:-:S03]  /*1e00*/  LEA.HI.X R9, R16, R5, R17, 0x7, P1 ;  /* 0x0000000510097211 */ /* 0x000fc600008f3c11 */
[----:B------:R-:W-:Y:S01]  /*1e10*/  LDGSTS.E.BYPASS.LTC128B.128 [R10], desc[UR38][R244.64] ;  /* 0x00000000f40a7fae */ /* 0x000fe2000b901d66 */
[----:B----4-:R-:W-:-:S03]  /*1e20*/  IMAD.SHL.U32 R6, R21, 0x4, RZ ;  /* 0x0000000415067824 */ /* 0x010fc600078e00ff */
[----:B------:R-:W-:Y:S01]  /*1e30*/  LDGSTS.E.BYPASS.LTC128B.128 [R10+0x1000], desc[UR38][R244.64+0x40] ;  /* 0x01000040f40a7fae */ /* 0x000fe2000b901d66 */
[----:B------:R-:W-:-:S03]  /*1e40*/  SHF.R.S32.HI R13, RZ, 0x1f, R21 ;  /* 0x0000001fff0d7819 */ /* 0x000fc60000011415 */
[----:B------:R-:W-:Y:S04]  /*1e50*/  LDGSTS.E.BYPASS.LTC128B.128 [R10+0x2000], desc[UR38][R244.64+0x80] ;  /* 0x02000080f40a7fae */ /* 0x000fe8000b901d66 */
[----:B------:R-:W-:Y:S01]  /*1e60*/  LDGSTS.E.BYPASS.LTC128B.128 [R0+0x9000], desc[UR38][R4.64] ;  /* 0x0900000004007fae */ /* 0x000fe2000b901d66 */
[----:B------:R-:W-:-:S03]  /*1e70*/  USHF.R.S32.HI UR7, URZ, 0x1f, UR23 ;  /* 0x0000001f3f077899 */ /* 0x000fc60008011417 */
[----:B------:R-:W-:Y:S01]  /*1e80*/  LDGSTS.E.BYPASS.LTC128B.128 [R0+0xb000], desc[UR38][R4.64+0x40] ;  /* 0x0b00004004007fae */ /* 0x000fe2000b901d66 */
[----:B------:R-:W-:-:S03]  /*1e90*/  USHF.L.U32 UR6, UR45, 0x6, URZ ;  /* 0x000000062d067899 */ /* 0x000fc6000800063f */
[----:B------:R1:W-:Y:S01]  /*1ea0*/  LDGSTS.E.BYPASS.LTC128B.128 [R0+0xd000], desc[UR38][R4.64+0x80] ;  /* 0x0d00008004007fae */ /* 0x0003e2000b901d66 */
[----:B------:R-:W-:-:S03]  /*1eb0*/  SHF.L.U64.HI R7, R21, 0x2, R13 ;  /* 0x0000000215077819 */ /* 0x000fc6000001020d */
[----:B------:R-:W-:Y:S01]  /*1ec0*/  LDGSTS.E.BYPASS.LTC128B.128 [R0+0xa000], desc[UR38][R8.64] ;  /* 0x0a00000008007fae */ /* 0x000fe2000b901d66 */
[----:B------:R-:W-:-:S03]  /*1ed0*/  IADD3 R6, P2, R6, UR10, RZ ;  /* 0x0000000a06067c10 */ /* 0x000fc6000ff5e0ff */
[----:B------:R-:W-:Y:S01]  /*1ee0*/  LDGSTS.E.BYPASS.LTC128B.128 [R0+0xc000], desc[UR38][R8.64+0x40] ;  /* 0x0c00004008007fae */ /* 0x000fe2000b901d66 */
[----:B------:R-:W-:-:S03]  /*1ef0*/  UIMAD UR7, UR7, UR24, URZ ;  /* 0x00000018070772a4 */ /* 0x000fc6000f8e023f */
[----:B------:R3:W-:Y:S01]  /*1f00*/  LDGSTS.E.BYPASS.LTC128B.128 [R0+0xe000], desc[UR38][R8.64+0x80] ;  /* 0x0e00008008007fae */ /* 0x0007e2000b901d66 */
[----:B------:R-:W-:Y:S01]  /*1f10*/  IADD3.X R7, R7, UR9, RZ, P2, !PT ;  /* 0x0000000907077c10 */ /* 0x000fe200097fe4ff */
[----:B------:R-:W-:Y:S01]  /*1f20*/  USHF.R.S32.HI UR11, URZ, 0x1f, UR6 ;  /* 0x0000001f3f0b7899 */ /* 0x000fe20008011406 */
[----:B------:R-:W-:Y:S01]  /*1f30*/  IMAD.U32 R2, RZ, RZ, UR27 ;  /* 0x0000001bff027e24 */ /* 0x000fe2000f8e00ff */
[----:B------:R-:W-:Y:S01]  /*1f40*/  UIMAD UR7, UR28, UR23, UR7 ;  /* 0x000000171c0772a4 */ /* 0x000fe2000f8e0207 */
[----:B------:R-:W0:Y:S02]  /*1f50*/  LDGDEPBAR ;  /* 0x00000000000079af */ /* 0x000e240000000000 */
[----:B------:R-:W-:Y:S01]  /*1f60*/  ULDC.64 UR22, c[0x0][0x478] ;  /* 0x00011e0000167ab9 */ /* 0x000fe20000000a00 */
[----:B-1----:R-:W-:Y:S01]  /*1f70*/  IMAD.U32 R4, RZ, RZ, UR30 ;  /* 0x0000001eff047e24 */ /* 0x002fe2000f8e00ff */
[----:B------:R-:W-:Y:S01]  /*1f80*/  UIADD3 UR7, UR47, UR7, URZ ;  /* 0x000000072f077290 */ /* 0x000fe2000fffe03f */
[----:B------:R-:W5:Y:S01]  /*1f90*/  LDG.E R11, desc[UR38][R6.64+0x20] ;  /* 0x00002026060b7981 */ /* 0x000f62000c1e1900 */
[----:B---3--:R-:W-:-:S03]  /*1fa0*/  IMAD R0, R14, UR45, R18 ;  /* 0x0000002d0e007c24 */ /* 0x008fc6000f8e0212 */
[----:B------:R-:W5:Y:S01]  /*1fb0*/  LDG.E R8, desc[UR38][R6.64] ;  /* 0x0000002606087981 */ /* 0x000f62000c1e1900 */
[----:B------:R-:W-:-:S04]  /*1fc0*/  DEPBAR.LE SB0, 0x1 ;  /* 0x000080400000791a */ /* 0x000fc80000000000 */
[----:B------:R-:W-:Y:S01]  /*1fd0*/  IADD3 R4, P2, P1, R0, UR6, R4 ;  /* 0x0000000600047c10 */ /* 0x000fe2000f95e004 */
[----:B------:R-:W5:Y:S01]  /*1fe0*/  LDG.E R12, desc[UR38][R6.64+0x80] ;  /* 0x00008026060c7981 */ /* 0x000f62000c1e1900 */
[----:B------:R-:W-:-:S03]  /*1ff0*/  SHF.R.S32.HI R0, RZ, 0x1f, R0 ;  /* 0x0000001fff007819 */ /* 0x000fc60000011400 */
[----:B------:R1:W5:Y:S01]  /*2000*/  LDG.E R9, desc[UR38][R6.64+0xa0] ;  /* 0x0000a02606097981 */ /* 0x000362000c1e1900 */
[----:B------:R-:W-:Y:S02]  /*2010*/  IADD3.X R0, R0, UR11, R2, P2, P1 ;  /* 0x0000000b00007c10 */ /* 0x000fe400097e2402 */
[----:B------:R-:W-:Y:S01]  /*2020*/  IADD3 R4, P1, R4, R22, RZ ;  /* 0x0000001604047210 */ /* 0x000fe20007f3e0ff */
[----:B------:R-:W-:Y:S01]  /*2030*/  UIMAD UR7, UR7, UR26, URZ ;  /* 0x0000001a070772a4 */ /* 0x000fe2000f8e023f */
[----:B------:R-:W-:Y:S03]  /*2040*/  BAR.SYNC.DEFER_BLOCKING 0x0 ;  /* 0x0000000000007b1d */ /* 0x000fe60000010000 */
[----:B------:R-:W-:Y:S01]  /*2050*/  IMAD.X R5, R0, 0x1, R23, P1 ;  /* 0x0000000100057824 */ /* 0x000fe200008e0617 */
[----:B------:R-:W-:-:S03]  /*2060*/  UIMAD UR25, UR25, UR46, UR7 ;  /* 0x0000002e191972a4 */ /* 0x000fc6000f8e0207 */
[----:B------:R-:W-:Y:S01]  /*2070*/  ULDC.64 UR6, c[0x0][0x400] ;  /* 0x0001000000067ab9 */ /* 0x000fe20000000a00 */
        /* <DEDUP_REMOVED lines=54> */
[----:B------:R-:W-:Y:S01]  /*23e0*/  STL [R1], R10 ;  /* 0x0000000a01007387 */ /* 0x000fe20000100800 */
[C---:B------:R-:W-:Y:S01]  /*23f0*/  SHF.L.U64.HI R0, R21.reuse, 0x2, R13 ;  /* 0x0000000215007819 */ /* 0x040fe2000001020d */
[----:B------:R-:W-:Y:S01]  /*2400*/  USHF.L.U32 UR50, UR45, 0x4, URZ ;  /* 0x000000042d327899 */ /* 0x000fe2000800063f */
[----:B------:R-:W-:Y:S01]  /*2410*/  SHF.L.U32 R4, R21, 0x2, RZ ;  /* 0x0000000215047819 */ /* 0x000fe200000006ff */
[----:B-----5:R-:W-:Y:S01]  /*2420*/  STL [R1+0x10], R8 ;  /* 0x0000100801007387 */ /* 0x020fe20000100800 */
[----:B------:R-:W-:Y:S01]  /*2430*/  UIADD3 UR42, UR34, UR4, URZ ;  /* 0x00000004222a7290 */ /* 0x000fe2000fffe03f */
[----:B------:R-:W-:Y:S01]  /*2440*/  VIADD R2, R229, 0x1800 ;  /* 0x00001800e5027836 */ /* 0x000fe20000000000 */
[----:B------:R-:W-:Y:S01]  /*2450*/  USHF.L.U32 UR51, UR45, 0x3, URZ ;  /* 0x000000032d337899 */ /* 0x000fe2000800063f */
[----:B------:R-:W-:Y:S01]  /*2460*/  STL [R1+0xc], R11 ;  /* 0x00000c0b01007387 */ /* 0x000fe20000100800 */
[----:B------:R-:W-:Y:S01]  /*2470*/  UIADD3 UR27, UR50, 0x40, URZ ;  /* 0x00000040321b7890 */ /* 0x000fe2000fffe03f */
[----:B------:R-:W-:Y:S01]  /*2480*/  IMAD.MOV.U32 R127, RZ, RZ, RZ ;  /* 0x000000ffff7f7224 */ /* 0x000fe200078e00ff */
[----:B------:R-:W-:Y:S01]  /*2490*/  UIADD3 UR34, UR50, 0x20, URZ ;  /* 0x0000002032227890 */ /* 0x000fe2000fffe03f */
[----:B------:R-:W-:Y:S01]  /*24a0*/  STL [R1+0x8], R12 ;  /* 0x0000080c01007387 */ /* 0x000fe20000100800 */
[----:B------:R-:W-:Y:S01]  /*24b0*/  UIADD3 UR26, UR51, UR27, URZ ;  /* 0x0000001b331a7290 */ /* 0x000fe2000fffe03f */
[----:B------:R-:W-:Y:S01]  /*24c0*/  SEL R2, R2, R229, !P0 ;  /* 0x000000e502027207 */ /* 0x000fe20004000000 */
[----:B------:R-:W-:Y:S01]  /*24d0*/  UIADD3 UR31, UR51, UR34, URZ ;  /* 0x00000022331f7290 */ /* 0x000fe2000fffe03f */
[----:B------:R-:W-:Y:S01]  /*24e0*/  STL [R1+0x4], R9 ;  /* 0x0000040901007387 */ /* 0x000fe20000100800 */
[----:B------:R-:W-:-:S02]  /*24f0*/  UIADD3 UR25, UR51, UR26, URZ ;  /* 0x0000001a33197290 */ /* 0x000fc4000fffe03f */
[----:B------:R-:W-:Y:S01]  /*2500*/  UIADD3 UR30, UR51, UR31, URZ ;  /* 0x0000001f331e7290 */ /* 0x000fe2000fffe03f */
[----:B------:R1:W-:Y:S01]  /*2510*/  STL [R1+0x24], R0 ;  /* 0x0000240001007387 */ /* 0x0003e20000100800 */
[----:B------:R-:W-:Y:S02]  /*2520*/  UIADD3 UR24, UR51, UR25, URZ ;  /* 0x0000001933187290 */ /* 0x000fe4000fffe03f */
[----:B------:R-:W-:Y:S01]  /*2530*/  UIADD3 UR29, UR51, UR30, URZ ;  /* 0x0000001e331d7290 */ /* 0x000fe2000fffe03f */
[----:B------:R2:W-:Y:S01]  /*2540*/  STL [R1+0x20], R4 ;  /* 0x0000200401007387 */ /* 0x0005e20000100800 */
[----:B------:R-:W-:Y:S01]  /*2550*/  UMOV UR7, UR23 ;  /* 0x0000001700077c82 */ /* 0x000fe20008000000 */
[----:B------:R-:W-:Y:S02]  /*2560*/  UIADD3 UR23, UR51, UR24, URZ ;  /* 0x0000001833177290 */ /* 0x000fe4000fffe03f */
[----:B------:R-:W-:Y:S02]  /*2570*/  UIADD3 UR28, UR51, UR29, URZ ;  /* 0x0000001d331c7290 */ /* 0x000fe4000fffe03f */
[----:B------:R-:W-:-:S02]  /*2580*/  UIMAD UR49, UR45, 0x18, URZ ;  /* 0x000000182d3178a4 */ /* 0x000fc4000f8e023f */
[----:B------:R-:W-:Y:S02]  /*2590*/  USHF.L.U32 UR48, UR45, 0x5, URZ ;  /* 0x000000052d307899 */ /* 0x000fe4000800063f */
[----:B------:R-:W-:Y:S02]  /*25a0*/  UIMAD UR47, UR45, 0x28, URZ ;  /* 0x000000282d2f78a4 */ /* 0x000fe4000f8e023f */
[----:B------:R-:W-:Y:S02]  /*25b0*/  UIMAD UR46, UR45, 0x30, URZ ;  /* 0x000000302d2e78a4 */ /* 0x000fe4000f8e023f */
[----:B------:R-:W-:Y:S01]  /*25c0*/  UIMAD UR45, UR45, 0x38, URZ ;  /* 0x000000382d2d78a4 */ /* 0x000fe2000f8e023f */
[----:B------:R-:W-:Y:S01]  /*25d0*/  ULDC UR41, c[0x0][0x270] ;  /* 0x00009c0000297ab9 */ /* 0x000fe20000000800 */
[----:B------:R-:W-:Y:S02]  /*25e0*/  UIADD3 UR42, -UR35, 0x80, UR42 ;  /* 0x00000080232a7890 */ /* 0x000fe4000fffe12a */
[----:B------:R-:W-:Y:S01]  /*25f0*/  UIADD3 UR11, UR51, UR23, URZ ;  /* 0x00000017330b7290 */ /* 0x000fe2000fffe03f */
[----:B-1----:R-:W-:Y:S01]  /*2600*/  VIADD R0, R230, 0x1800 ;  /* 0x00001800e6007836 */ /* 0x002fe20000000000 */
[----:B------:R-:W-:-:S04]  /*2610*/  UIADD3 UR4, UR51, UR28, URZ ;  /* 0x0000001c33047290 */ /* 0x000fc8000fffe03f */
[----:B------:R-:W-:Y:S02]  /*2620*/  SEL R0, R0, R230, !P0 ;  /* 0x000000e600007207 */ /* 0x000fe40004000000 */
[----:B------:R-:W-:Y:S01]  /*2630*/  LEA R220, R2, UR5, 0x1 ;  /* 0x0000000502dc7c11 */ /* 0x000fe2000f8e08ff */
[----:B------:R-:W-:Y:S01]  /*2640*/  ULDC UR44, c[0x0][0x39c] ;  /* 0x0000e700002c7ab9 */ /* 0x000fe20000000800 */
[----:B------:R-:W-:Y:S01]  /*2650*/  LEA R221, R0, UR5, 0x1 ;  /* 0x0000000500dd7c11 */ /* 0x000fe2000f8e08ff */
[----:B--2---:R-:W-:-:S06]  /*2660*/  ULDC UR43, c[0x0][0x2ec] ;  /* 0x0000bb00002b7ab9 */ /* 0x004fcc0000000800 */
.L_x_232:
[----:B------:R-:W0:Y:S01]  /*2670*/  LDGDEPBAR ;  /* 0x00000000000079af */ /* 0x000e220000000000 */
[----:B------:R-:W-:Y:S01]  /*2680*/  IADD3 R0, R228, R221, RZ ;  /* 0x000000dde4007210 */ /* 0x000fe20007ffe0ff */
[----:B------:R-:W-:Y:S06]  /*2690*/  USHF.L.U32 UR40, UR8, 0x6, URZ ;  /* 0x0000000608287899 */ /* 0x000fec000800063f */
[----:B------:R-:W2:Y:S01]  /*26a0*/  LDL R236, [R1+0x30] ;  /* 0x0000300001ec7983 */ /* 0x000ea20000100800 */
[----:B------:R-:W-:Y:S02]  /*26b0*/  UISETP.GT.AND UP3, UPT, UR8, UR6, UPT ;  /* 0x000000060800728c */ /* 0x000fe4000bf64270 */
[----:B------:R-:W-:Y:S01]  /*26c0*/  UISETP.GE.AND UP0, UPT, UR40, UR42, UPT ;  /* 0x0000002a2800728c */ /* 0x000fe2000bf06270 */
[----:B------:R-:W3:Y:S01]  /*26d0*/  LDL R235, [R1+0x34] ;  /* 0x0000340001eb7983 */ /* 0x000ee20000100800 */
[----:B------:R-:W-:Y:S03]  /*26e0*/  MOV R2, UR40 ;  /* 0x0000002800027c02 */ /* 0x000fe60008000f00 */
[----:B------:R-:W4:Y:S01]  /*26f0*/  LDL R234, [R1+0x10] ;  /* 0x0000100001ea7983 */ /* 0x000f220000100800 */
[----:B------:R-:W-:Y:S03]  /*2700*/  PLOP3.LUT P0, PT, PT, PT, UP0, 0x80, 0x0 ;  /* 0x000000000000781c */ /* 0x000fe60003f0f008 */
[----:B------:R-:W2:Y:S04]  /*2710*/  LDL R231, [R1+0xc] ;  /* 0x00000c0001e77983 */ /* 0x000ea80000100800 */
        /* <DEDUP_REMOVED lines=24> */
[----:B------:R-:W-:Y:S01]  /*28a0*/  STL [R1+0x48], R3 ;  /* 0x0000480301007387 */ /* 0x000fe20000100800 */
[----:B--2---:R-:W-:Y:S01]  /*28b0*/  FSETP.NEU.FTZ.AND P1, PT, R231, -INF , PT ;  /* 0xff800000e700780b */ /* 0x004fe20003f3d000 */
[----:B------:R-:W-:Y:S04]  /*28c0*/  DEPBAR.LE SB0, 0x0 ;  /* 0x000080000000791a */ /* 0x000fe80000000000 */
[----:B------:R-:W-:Y:S01]  /*28d0*/  BAR.SYNC.DEFER_BLOCKING 0x0 ;  /* 0x0000000000007b1d */ /* 0x000fe20000010000 */
[----:B----4-:R-:W-:Y:S05]  /*28e0*/  FSETP.NEU.FTZ.AND P2, PT, R234, -INF , PT ;  /* 0xff800000ea00780b */ /* 0x010fea0003f5d000 */
[----:B------:R-:W-:Y:S08]  /*28f0*/  LDSM.16.M88.4 R32, [R221] ;  /* 0x00000000dd20783b */ /* 0x000ff00000000200 */
[----:B------:R-:W1:Y:S08]  /*2900*/  LDSM.16.M88.4 R16, [R222+0x9000] ;  /* 0x00900000de10783b */ /* 0x000e700000000200 */
[----:B------:R-:W2:Y:S08]  /*2910*/  LDSM.16.M88.4 R28, [R221+0x800] ;  /* 0x00080000dd1c783b */ /* 0x000eb00000000200 */
[----:B------:R-:W4:Y:S08]  /*2920*/  LDSM.16.M88.4 R132, [R222+0x9400] ;  /* 0x00940000de84783b */ /* 0x000f300000000200 */
[----:B------:R-:W-:Y:S08]  /*2930*/  LDSM.16.M88.4 R136, [R0] ;  /* 0x000000000088783b */ /* 0x000ff00000000200 */
[----:B------:R-:W3:Y:S01]  /*2940*/  LDSM.16.M88.4 R140, [R223+0x9000] ;  /* 0x00900000df8c783b */ /* 0x000ee20000000200 */
[-C--:B-1----:R-:W-:Y:S07]  /*2950*/  HMMA.16816.F32 R4, R32, R16.reuse, RZ ;  /* 0x000000102004723c */ /* 0x082fee00000018ff */
[----:B------:R-:W1:Y:S01]  /*2960*/  LDSM.16.M88.4 R144, [R0+0x800] ;  /* 0x000800000090783b */ /* 0x000e620000000200 */
[C---:B--2---:R-:W-:Y:S07]  /*2970*/  HMMA.16816.F32 R8, R28.reuse, R16, RZ ;  /* 0x000000101c08723c */ /* 0x044fee00000018ff */
[----:B------:R-:W2:Y:S01]  /*2980*/  LDSM.16.M88.4 R148, [R223+0x9400] ;  /* 0x00940000df94783b */ /* 0x000ea20000000200 */
[-C--:B------:R-:W-:Y:S07]  /*2990*/  HMMA.16816.F32 R12, R28, R18.reuse, RZ ;  /* 0x000000121c0c723c */ /* 0x080fee00000018ff */
[----:B------:R-:W-:Y:S01]  /*29a0*/  LDSM.16.M88.4 R152, [R221+0x1000] ;  /* 0x00100000dd98783b */ /* 0x000fe20000000200 */
[C---:B------:R-:W-:Y:S07]  /*29b0*/  HMMA.16816.F32 R16, R32.reuse, R18, RZ ;  /* 0x000000122010723c */ /* 0x040fee00000018ff */
[----:B------:R-:W2:Y:S01]  /*29c0*/  LDSM.16.M88.4 R156, [R222+0xb000] ;  /* 0x00b00000de9c783b */ /* 0x000ea20000000200 */
[-C--:B----4-:R-:W-:Y:S06]  /*29d0*/  HMMA.16816.F32 R20, R32, R132.reuse, RZ ;  /* 0x000000842014723c */ /* 0x090fec00000018ff */
[C---:B------:R-:W-:Y:S01]  /*29e0*/  HMMA.16816.F32 R24, R28.reuse, R132, RZ ;  /* 0x000000841c18723c */ /* 0x040fe200000018ff */
[----:B------:R-:W-:Y:S05]  /*29f0*/  LDSM.16.M88.4 R160, [R222+0xb400] ;  /* 0x00b40000dea0783b */ /* 0x000fea0000000200 */
[-C--:B------:R-:W-:Y:S03]  /*2a00*/  HMMA.16816.F32 R28, R28, R134.reuse, RZ ;  /* 0x000000861c1c723c */ /* 0x080fe600000018ff */
[----:B------:R-:W-:Y:S03]  /*2a10*/  LDSM.16.M88.4 R164, [R0+0x1000] ;  /* 0x0010000000a4783b */ /* 0x000fe60000000200 */
[----:B------:R-:W-:Y:S05]  /*2a20*/  HMMA.16816.F32 R32, R32, R134, RZ ;  /* 0x000000862020723c */ /* 0x000fea00000018ff */
[----:B------:R-:W4:Y:S01]  /*2a30*/  LDSM.16.M88.4 R132, [R221+0x1800] ;  /* 0x00180000dd84783b */ /* 0x000f220000000200 */
[-C--:B---3--:R-:W-:Y:S06]  /*2a40*/  HMMA.16816.F32 R4, R136, R140.reuse, R4 ;  /* 0x0000008c8804723c */ /* 0x088fec0000001804 */
[C---:B-1----:R-:W-:Y:S01]  /*2a50*/  HMMA.16816.F32 R8, R144.reuse, R140, R8 ;  /* 0x0000008c9008723c */ /* 0x042fe20000001808 */
[----:B------:R-:W1:Y:S05]  /*2a60*/  LDSM.16.M88.4 R168, [R223+0xb000] ;  /* 0x00b00000dfa8783b */ /* 0x000e6a0000000200 */
[-C--:B------:R-:W-:Y:S06]  /*2a70*/  HMMA.16816.F32 R12, R144, R142.reuse, R12 ;  /* 0x0000008e900c723c */ /* 0x080fec000000180c */
[C---:B------:R-:W-:Y:S01]  /*2a80*/  HMMA.16816.F32 R16, R136.reuse, R142, R16 ;  /* 0x0000008e8810723c */ /* 0x040fe20000001810 */
[----:B------:R-:W-:Y:S05]  /*2a90*/  LDSM.16.M88.4 R140, [R223+0xb400] ;  /* 0x00b40000df8c783b */ /* 0x000fea0000000200 */
[-C--:B--2---:R-:W-:Y:S06]  /*2aa0*/  HMMA.16816.F32 R20, R136, R148.reuse, R20 ;  /* 0x000000948814723c */ /* 0x084fec0000001814 */
[C---:B------:R-:W-:Y:S06]  /*2ab0*/  HMMA.16816.F32 R24, R144.reuse, R148, R24 ;  /* 0x000000949018723c */ /* 0x040fec0000001818 */
[-C--:B------:R-:W-:Y:S01]  /*2ac0*/  HMMA.16816.F32 R28, R144, R150.reuse, R28 ;  /* 0x00000096901c723c */ /* 0x080fe2000000181c */
[----:B------:R-:W-:Y:S05]  /*2ad0*/  LDSM.16.M88.4 R144, [R221+0x2000] ;  /* 0x00200000dd90783b */ /* 0x000fea0000000200 */
[----:B------:R-:W-:Y:S03]  /*2ae0*/  HMMA.16816.F32 R32, R136, R150, R32 ;  /* 0x000000968820723c */ /* 0x000fe60000001820 */
[----:B------:R-:W2:Y:S03]  /*2af0*/  LDSM.16.M88.4 R136, [R0+0x1800] ;  /* 0x001800000088783b */ /* 0x000ea60000000200 */
[-C--:B------:R-:W-:Y:S05]  /*2b00*/  HMMA.16816.F32 R4, R152, R156.reuse, R4 ;  /* 0x0000009c9804723c */ /* 0x080fea0000001804 */
[----:B------:R-:W3:Y:S01]  /*2b10*/  LDSM.16.M88.4 R148, [R222+0xd000] ;  /* 0x00d00000de94783b */ /* 0x000ee20000000200 */
[C---:B----4-:R-:W-:Y:S06]  /*2b20*/  HMMA.16816.F32 R8, R132.reuse, R156, R8 ;  /* 0x0000009c8408723c */ /* 0x050fec0000001808 */
[-C--:B------:R-:W-:Y:S06]  /*2b30*/  HMMA.16816.F32 R12, R132, R158.reuse, R12 ;  /* 0x0000009e840c723c */ /* 0x080fec000000180c */
[C---:B------:R-:W-:Y:S01]  /*2b40*/  HMMA.16816.F32 R16, R152.reuse, R158, R16 ;  /* 0x0000009e9810723c */ /* 0x040fe20000001810 */
[----:B------:R-:W-:Y:S05]  /*2b50*/  LDSM.16.M88.4 R156, [R0+0x2000] ;  /* 0x00200000009c783b */ /* 0x000fea0000000200 */
[-C--:B------:R-:W-:Y:S06]  /*2b60*/  HMMA.16816.F32 R20, R152, R160.reuse, R20 ;  /* 0x000000a09814723c */ /* 0x080fec0000001814 */
[C---:B------:R-:W-:Y:S06]  /*2b70*/  HMMA.16816.F32 R24, R132.reuse, R160, R24 ;  /* 0x000000a08418723c */ /* 0x040fec0000001818 */
[-C--:B------:R-:W-:Y:S01]  /*2b80*/  HMMA.16816.F32 R28, R132, R162.reuse, R28 ;  /* 0x000000a2841c723c */ /* 0x080fe2000000181c */
[----:B------:R-:W4:Y:S05]  /*2b90*/  LDSM.16.M88.4 R132, [R221+0x2800] ;  /* 0x00280000dd84783b */ /* 0x000f2a0000000200 */
[----:B------:R-:W-:Y:S03]  /*2ba0*/  HMMA.16816.F32 R32, R152, R162, R32 ;  /* 0x000000a29820723c */ /* 0x000fe60000001820 */
[----:B------:R-:W4:Y:S03]  /*2bb0*/  LDSM.16.M88.4 R152, [R222+0xd400] ;  /* 0x00d40000de98783b */ /* 0x000f260000000200 */
[-C--:B-1----:R-:W-:Y:S05]  /*2bc0*/  HMMA.16816.F32 R4, R164, R168.reuse, R4 ;  /* 0x000000a8a404723c */ /* 0x082fea0000001804 */
[----:B------:R-:W1:Y:S01]  /*2bd0*/  LDSM.16.M88.4 R160, [R223+0xd000] ;  /* 0x00d00000dfa0783b */ /* 0x000e620000000200 */
[C---:B--2---:R-:W-:Y:S06]  /*2be0*/  HMMA.16816.F32 R8, R136.reuse, R168, R8 ;  /* 0x000000a88808723c */ /* 0x044fec0000001808 */
[-C--:B------:R-:W-:Y:S06]  /*2bf0*/  HMMA.16816.F32 R12, R136, R170.reuse, R12 ;  /* 0x000000aa880c723c */ /* 0x080fec000000180c */
[C---:B------:R-:W-:Y:S06]  /*2c00*/  HMMA.16816.F32 R16, R164.reuse, R170, R16 ;  /* 0x000000aaa410723c */ /* 0x040fec0000001810 */
[-C--:B------:R-:W-:Y:S06]  /*2c10*/  HMMA.16816.F32 R20, R164, R140.reuse, R20 ;  /* 0x0000008ca414723c */ /* 0x080fec0000001814 */
[C---:B------:R-:W-:Y:S01]  /*2c20*/  HMMA.16816.F32 R24, R136.reuse, R140, R24 ;  /* 0x0000008c8818723c */ /* 0x040fe20000001818 */
[----:B------:R-:W2:Y:S04]  /*2c30*/  LDL R141, [R1+0x20] ;  /* 0x00002000018d7983 */ /* 0x000ea80000100800 */
[----:B------:R-:W2:Y:S01]  /*2c40*/  LDL R140, [R1+0x24] ;  /* 0x00002400018c7983 */ /* 0x000ea20000100800 */
[-C--:B------:R-:W-:Y:S03]  /*2c50*/  HMMA.16816.F32 R28, R136, R142.reuse, R28 ;  /* 0x0000008e881c723c */ /* 0x080fe6000000181c */
[----:B------:R1:W1:Y:S03]  /*2c60*/  LDSM.16.M88.4 R136, [R0+0x2800] ;  /* 0x002800000088783b */ /* 0x0002660000000200 */
[----:B------:R-:W-:Y:S06]  /*2c70*/  HMMA.16816.F32 R32, R164, R142, R32 ;  /* 0x0000008ea420723c */ /* 0x000fec0000001820 */
[-C--:B---3--:R-:W-:Y:S06]  /*2c80*/  HMMA.16816.F32 R4, R144, R148.reuse, R4 ;  /* 0x000000949004723c */ /* 0x088fec0000001804 */
[C---:B----4-:R-:W-:Y:S06]  /*2c90*/  HMMA.16816.F32 R8, R132.reuse, R148, R8 ;  /* 0x000000948408723c */ /* 0x050fec0000001808 */
[-C--:B------:R-:W-:Y:S01]  /*2ca0*/  HMMA.16816.F32 R12, R132, R150.reuse, R12 ;  /* 0x00000096840c723c */ /* 0x080fe2000000180c */
[----:B-1----:R-:W-:Y:S05]  /*2cb0*/  MOV R0, UR16 ;  /* 0x0000001000007c02 */ /* 0x002fea0008000f00 */
[C---:B------:R-:W-:Y:S05]  /*2cc0*/  HMMA.16816.F32 R16, R144.reuse, R150, R16 ;  /* 0x000000969010723c */ /* 0x040fea0000001810 */
[----:B------:R-:W-:Y:S01]  /*2cd0*/  @!P0 LEA R0, R0, R235, 0x7 ;  /* 0x000000eb00008211 */ /* 0x000fe200078e38ff */
[-C--:B------:R-:W-:Y:S06]  /*2ce0*/  HMMA.16816.F32 R20, R144, R152.reuse, R20 ;  /* 0x000000989014723c */ /* 0x080fec0000001814 */
[C---:B------:R-:W-:Y:S06]  /*2cf0*/  HMMA.16816.F32 R24, R132.reuse, R152, R24 ;  /* 0x000000988418723c */ /* 0x040fec0000001818 */
[-C--:B------:R-:W-:Y:S06]  /*2d00*/  HMMA.16816.F32 R28, R132, R154.reuse, R28 ;  /* 0x0000009a841c723c */ /* 0x080fec000000181c */
[----:B------:R-:W-:Y:S06]  /*2d10*/  HMMA.16816.F32 R32, R144, R154, R32 ;  /* 0x0000009a9020723c */ /* 0x000fec0000001820 */
[-C--:B------:R-:W-:Y:S06]  /*2d20*/  HMMA.16816.F32 R4, R156, R160.reuse, R4 ;  /* 0x000000a09c04723c */ /* 0x080fec0000001804 */
        /* <DEDUP_REMOVED lines=19> */
[----:B------:R-:W3:Y:S01]  /*2e60*/  MUFU.TANH R57, R5 ;  /* 0x0000000500397308 */ /* 0x000ee20000002400 */
[----:B------:R-:W-:Y:S01]  /*2e70*/  FMUL.FTZ R19, R19, UR44 ;  /* 0x0000002c13137c20 */ /* 0x000fe20008410000 */
[----:B------:R-:W-:Y:S08]  /*2e80*/  FMUL.FTZ R17, R17, UR44 ;  /* 0x0000002c11117c20 */ /* 0x000ff00008410000 */
[----:B------:R4:W-:Y:S01]  /*2e90*/  MUFU.TANH R52, R16 ;  /* 0x0000001000347308 */ /* 0x0009e20000002400 */
[----:B-1----:R-:W-:Y:S05]  /*2ea0*/  FMUL.FTZ R10, R234, 1.4426950216293334961 ;  /* 0x3fb8aa3bea0a7820 */ /* 0x002fea0000410000 */
[----:B------:R-:W-:Y:S04]  /*2eb0*/  FSEL R10, R10, RZ, P2 ;  /* 0x000000ff0a0a7208 */ /* 0x000fe80001000000 */
[----:B------:R-:W-:Y:S10]  /*2ec0*/  MUFU.TANH R47, R6 ;  /* 0x00000006002f7308 */ /* 0x000ff40000002400 */
[----:B------:R1:W-:Y:S01]  /*2ed0*/  MUFU.TANH R160, R15 ;  /* 0x0000000f00a07308 */ /* 0x0003e20000002400 */
[----:B----4-:R-:W4:Y:S09]  /*2ee0*/  LDL R16, [R1+0x8] ;  /* 0x0000080001107983 */ /* 0x010f320000100800 */
[----:B------:R3:W3:Y:S10]  /*2ef0*/  MUFU.TANH R46, R7 ;  /* 0x00000007002e7308 */ /* 0x0006f40000002400 */
[----:B------:R-:W-:Y:S01]  /*2f00*/  MUFU.TANH R151, R12 ;  /* 0x0000000c00977308 */ /* 0x000fe20000002400 */
[----:B-1----:R-:W2:Y:S09]  /*2f10*/  LDL R15, [R1+0x4] ;  /* 0x00000400010f7983 */ /* 0x002eb20000100800 */
[----:B------:R1:W-:Y:S01]  /*2f20*/  MUFU.TANH R154, R9 ;  /* 0x00000009009a7308 */ /* 0x0003e20000002400 */
[----:B---3--:R-:W3:Y:S09]  /*2f30*/  LDSM.16.M88.4 R4, [R223+0xd400] ;  /* 0x00d40000df04783b */ /* 0x008ef20000000200 */
[----:B------:R-:W-:Y:S10]  /*2f40*/  MUFU.TANH R162, R11 ;  /* 0x0000000b00a27308 */ /* 0x000ff40000002400 */
[----:B------:R3:W3:Y:S01]  /*2f50*/  MUFU.TANH R150, R13 ;  /* 0x0000000d00967308 */ /* 0x0006e20000002400 */
[----:B-1----:R-:W-:Y:S01]  /*2f60*/  FMUL.FTZ R9, R231, 1.4426950216293334961 ;  /* 0x3fb8aa3be7097820 */ /* 0x002fe20000410000 */
[----:B------:R-:W-:Y:S04]  /*2f70*/  MOV R231, 0x8 ;  /* 0x0000000800e77802 */ /* 0x000fe80000000f00 */
[----:B------:R-:W-:Y:S04]  /*2f80*/  FSEL R9, R9, RZ, P1 ;  /* 0x000000ff09097208 */ /* 0x000fe80000800000 */
[----:B------:R1:W1:Y:S10]  /*2f90*/  MUFU.TANH R155, R8 ;  /* 0x00000008009b7308 */ /* 0x0002740000002400 */
[----:B------:R1:W-:Y:S01]  /*2fa0*/  MUFU.TANH R252, R17 ;  /* 0x0000001100fc7308 */ /* 0x0003e20000002400 */
[----:B---3--:R-:W-:Y:S09]  /*2fb0*/  MOV R13, R57 ;  /* 0x00000039000d7202 */ /* 0x008ff20000000f00 */
[----:B------:R3:W2:Y:S01]  /*2fc0*/  MUFU.TANH R161, R14 ;  /* 0x0000000e00a17308 */ /* 0x0006a20000002400 */
[-C--:B------:R-:W-:Y:S03]  /*2fd0*/  HMMA.16816.F32 R20, R156, R4.reuse, R20 ;  /* 0x000000049c14723c */ /* 0x080fe60000001814 */
[----:B-1----:R-:W-:Y:S03]  /*2fe0*/  MOV R8, R46 ;  /* 0x0000002e00087202 */ /* 0x002fe60000000f00 */
[C---:B------:R-:W-:Y:S03]  /*2ff0*/  HMMA.16816.F32 R24, R136.reuse, R4, R24 ;  /* 0x000000048818723c */ /* 0x040fe60000001818 */
[----:B------:R-:W-:Y:S02]  /*3000*/  MUFU.TANH R41, R18 ;  /* 0x0000001200297308 */ /* 0x000fe40000002400 */
[----:B------:R-:W-:Y:S01]  /*3010*/  MOV R17, 0x20 ;  /* 0x0000002000117802 */ /* 0x000fe20000000f00 */
[-C--:B------:R-:W-:Y:S07]  /*3020*/  HMMA.16816.F32 R28, R136, R6.reuse, R28 ;  /* 0x00000006881c723c */ /* 0x080fee000000181c */
[----:B------:R-:W-:Y:S01]  /*3030*/  MUFU.TANH R40, R19 ;  /* 0x0000001300287308 */ /* 0x000fe20000002400 */
[----:B------:R-:W-:Y:S01]  /*3040*/  @!P0 IADD3 R5, R2, UR35, R236 ;  /* 0x0000002302058c10 */ /* 0x000fe2000fffe0ec */
[----:B------:R-:W-:Y:S02]  /*3050*/  HMMA.16816.F32 R32, R156, R6, R32 ;  /* 0x000000069c20723c */ /* 0x000fe40000001820 */
[----:B---3--:R-:W-:Y:S02]  /*3060*/  MOV R14, 0x28 ;  /* 0x00000028000e7802 */ /* 0x008fe40000000f00 */
[C---:B------:R-:W-:Y:S01]  /*3070*/  @!P0 VIMNMX R12, R5.reuse, UR35, PT ;  /* 0x00000023050c8c48 */ /* 0x040fe2000bfe0100 */
[----:B------:R-:W-:Y:S01]  /*3080*/  FMUL.FTZ R20, R20, UR44 ;  /* 0x0000002c14147c20 */ /* 0x000fe20008410000 */
[----:B------:R-:W-:Y:S01]  /*3090*/  MOV R4, R58 ;  /* 0x0000003a00047202 */ /* 0x000fe20000000f00 */
[----:B------:R-:W-:Y:S01]  /*30a0*/  FMUL.FTZ R22, R22, UR44 ;  /* 0x0000002c16167c20 */ /* 0x000fe20008410000 */
[-C--:B------:R-:W-:Y:S01]  /*30b0*/  @!P0 ISETP.GE.AND P3, PT, R0, R12.reuse, PT ;  /* 0x0000000c0000820c */ /* 0x080fe20003f66270 */
[----:B------:R-:W-:Y:S02]  /*30c0*/  MUFU.TANH R251, R20 ;  /* 0x0000001400fb7308 */ /* 0x000fe40000002400 */
[----:B------:R-:W-:Y:S01]  /*30d0*/  @!P0 VIADDMNMX R11, R5, R231, UR35, PT ;  /* 0x00000023050b8e46 */ /* 0x000fe2000b8001e7 */
[----:B------:R-:W-:Y:S01]  /*30e0*/  FMUL.FTZ R21, R21, UR44 ;  /* 0x0000002c15157c20 */ /* 0x000fe20008410000 */
[----:B------:R-:W-:Y:S01]  /*30f0*/  @!P0 FSEL R4, R58, -INF , !P3 ;  /* 0xff8000003a048808 */ /* 0x000fe20005800000 */
[----:B------:R-:W-:Y:S01]  /*3100*/  FMUL.FTZ R23, R23, UR44 ;  /* 0x0000002c17177c20 */ /* 0x000fe20008410000 */
[-C--:B------:R-:W-:Y:S01]  /*3110*/  @!P0 ISETP.GE.AND P1, PT, R0, R11.reuse, PT ;  /* 0x0000000b0000820c */ /* 0x080fe20003f26270 */
[----:B------:R-:W-:Y:S01]  /*3120*/  FMUL.FTZ R24, R24, UR44 ;  /* 0x0000002c18187c20 */ /* 0x000fe20008410000 */
[----:B------:R-:W-:Y:S02]  /*3130*/  @!P0 IADD3 R2, R0, 0x1, RZ ;  /* 0x0000000100028810 */ /* 0x000fe40007ffe0ff */
[----:B------:R-:W1:Y:S01]  /*3140*/  MUFU.TANH R250, R21 ;  /* 0x0000001500fa7308 */ /* 0x000e620000002400 */
[--C-:B------:R-:W-:Y:S01]  /*3150*/  FFMA.FTZ R4, R4, UR43, -R10.reuse ;  /* 0x0000002b04047c23 */ /* 0x100fe2000801080a */
[----:B------:R-:W-:Y:S01]  /*3160*/  FMUL.FTZ R28, R28, UR44 ;  /* 0x0000002c1c1c7c20 */ /* 0x000fe20008410000 */
[----:B------:R-:W-:Y:S01]  /*3170*/  FMUL.FTZ R29, R29, UR44 ;  /* 0x0000002c1d1d7c20 */ /* 0x000fe20008410000 */
[----:B------:R-:W-:Y:S01]  /*3180*/  FMUL.FTZ R30, R30, UR44 ;  /* 0x0000002c1e1e7c20 */ /* 0x000fe20008410000 */
[----:B------:R-:W-:Y:S01]  /*3190*/  FMUL.FTZ R31, R31, UR44 ;  /* 0x0000002c1f1f7c20 */ /* 0x000fe20008410000 */
[----:B------:R-:W-:Y:S01]  /*31a0*/  FMUL.FTZ R32, R32, UR44 ;  /* 0x0000002c20207c20 */ /* 0x000fe20008410000 */
[----:B------:R-:W-:Y:S03]  /*31b0*/  FMUL.FTZ R33, R33, UR44 ;  /* 0x0000002c21217c20 */ /* 0x000fe60008410000 */
[----:B------:R3:W-:Y:S01]  /*31c0*/  MUFU.EX2 R59, R4 ;  /* 0x00000004003b7308 */ /* 0x0007e20000000800 */
[----:B------:R-:W-:Y:S01]  /*31d0*/  @!P0 ISETP.GE.AND P2, PT, R2, R12, PT ;  /* 0x0000000c0200820c */ /* 0x000fe20003f46270 */
[----:B------:R-:W-:Y:S01]  /*31e0*/  FMUL.FTZ R34, R34, UR44 ;  /* 0x0000002c22227c20 */ /* 0x000fe20008410000 */
[----:B------:R-:W-:Y:S01]  /*31f0*/  MOV R6, R150 ;  /* 0x0000009600067202 */ /* 0x000fe20000000f00 */
[----:B------:R-:W-:Y:S01]  /*3200*/  FMUL.FTZ R35, R35, UR44 ;  /* 0x0000002c23237c20 */ /* 0x000fe20008410000 */
[----:B------:R-:W-:Y:S01]  /*3210*/  @!P0 FSEL R13, R57, -INF , !P2 ;  /* 0xff800000390d8808 */ /* 0x000fe20005000000 */
[----:B------:R-:W-:Y:S01]  /*3220*/  FMUL.FTZ R25, R25, UR44 ;  /* 0x0000002c19197c20 */ /* 0x000fe20008410000 */
[----:B------:R-:W-:Y:S03]  /*3230*/  @!P0 ISETP.GE.AND P2, PT, R2, R11, PT ;  /* 0x0000000b0200820c */ /* 0x000fe60003f46270 */
[----:B------:R-:W1:Y:S01]  /*3240*/  MUFU.TANH R36, R22 ;  /* 0x0000001600247308 */ /* 0x000e620000002400 */
[----:B------:R-:W-:Y:S01]  /*3250*/  FMUL.FTZ R26, R26, UR44 ;  /* 0x0000002c1a1a7c20 */ /* 0x000fe20008410000 */
[----:B------:R-:W-:Y:S01]  /*3260*/  FFMA.FTZ R13, R13, UR43, -R10 ;  /* 0x0000002b0d0d7c23 */ /* 0x000fe2000801080a */
[----:B------:R-:W-:Y:S01]  /*3270*/  @!P0 FSEL R8, R46, -INF , !P2 ;  /* 0xff8000002e088808 */ /* 0x000fe20005000000 */
[----:B------:R-:W-:Y:S06]  /*3280*/  FMUL.FTZ R27, R27, UR44 ;  /* 0x0000002c1b1b7c20 */ /* 0x000fec0008410000 */
[----:B------:R1:W-:Y:S01]  /*3290*/  MUFU.EX2 R56, R13 ;  /* 0x0000000d00387308 */ /* 0x0003e20000000800 */
[----:B---3--:R-:W-:Y:S02]  /*32a0*/  MOV R4, R47 ;  /* 0x0000002f00047202 */ /* 0x008fe40000000f00 */
[----:B------:R-:W-:Y:S07]  /*32b0*/  @!P0 FSEL R4, R47, -INF , !P1 ;  /* 0xff8000002f048808 */ /* 0x000fee0004800000 */
[----:B------:R-:W3:Y:S01]  /*32c0*/  MUFU.TANH R3, R23 ;  /* 0x0000001700037308 */ /* 0x000ee20000002400 */
[--C-:B------:R-:W-:Y:S09]  /*32d0*/  FFMA.FTZ R4, R4, UR43, -R9.reuse ;  /* 0x0000002b04047c23 */ /* 0x100ff20008010809 */
[----:B------:R3:W-:Y:S01]  /*32e0*/  MUFU.EX2 R48, R4 ;  /* 0x0000000400307308 */ /* 0x0007e20000000800 */
[----:B-1----:R-:W-:Y:S09]  /*32f0*/  MOV R13, R154 ;  /* 0x0000009a000d7202 */ /* 0x002ff20000000f00 */
[----:B------:R-:W1:Y:S10]  /*3300*/  MUFU.TANH R147, R24 ;  /* 0x0000001800937308 */ /* 0x000e740000002400 */
[----:B------:R-:W-:Y:S01]  /*3310*/  MUFU.TANH R145, R28 ;  /* 0x0000001c00917308 */ /* 0x000fe20000002400 */
[--C-:B---3--:R-:W-:Y:S01]  /*3320*/  FFMA.FTZ R4, R8, UR43, -R9.reuse ;  /* 0x0000002b08047c23 */ /* 0x108fe20008010809 */
[C---:B------:R-:W-:Y:S02]  /*3330*/  @!P0 VIADDMNMX R8, R5.reuse, R17, UR35, PT ;  /* 0x0000002305088e46 */ /* 0x040fe4000b800111 */
[----:B------:R-:W-:Y:S02]  /*3340*/  @!P0 VIADDMNMX R5, R5, R14, UR35, PT ;  /* 0x0000002305058e46 */ /* 0x000fe4000b80010e */
[-C--:B------:R-:W-:Y:S04]  /*3350*/  @!P0 ISETP.GE.AND P3, PT, R0, R8.reuse, PT ;  /* 0x000000080000820c */ /* 0x080fe80003f66270 */
[----:B------:R-:W3:Y:S01]  /*3360*/  MUFU.TANH R146, R25 ;  /* 0x0000001900927308 */ /* 0x000ee20000002400 */
[C---:B------:R-:W-:Y:S02]  /*3370*/  @!P0 ISETP.GE.AND P4, PT, R2.reuse, R8, PT ;  /* 0x000000080200820c */ /* 0x040fe40003f86270 */
[----:B------:R-:W-:Y:S02]  /*3380*/  @!P0 ISETP.GE.AND P2, PT, R2, R5, PT ;  /* 0x000000050200820c */ /* 0x000fe40003f46270 */
[----:B------:R-:W-:Y:S02]  /*3390*/  @!P0 FSEL R13, R154, -INF , !P4 ;  /* 0xff8000009a0d8808 */ /* 0x000fe40006000000 */
[----:B------:R-:W-:Y:S03]  /*33a0*/  MOV R14, R155 ;  /* 0x0000009b000e7202 */ /* 0x000fe60000000f00 */
[----:B------:R4:W-:Y:S01]  /*33b0*/  MUFU.EX2 R45, R4 ;  /* 0x00000004002d7308 */ /* 0x0009e20000000800 */
[----:B------:R-:W-:Y:S02]  /*33c0*/  @!P0 FSEL R14, R155, -INF , !P3 ;  /* 0xff8000009b0e8808 */ /* 0x000fe40005800000 */
[-C--:B------:R-:W-:Y:S07]  /*33d0*/  @!P0 ISETP.GE.AND P3, PT, R0, R5.reuse, PT ;  /* 0x000000050000820c */ /* 0x080fee0003f66270 */
[----:B------:R-:W3:Y:S10]  /*33e0*/  MUFU.TANH R153, R26 ;  /* 0x0000001a00997308 */ /* 0x000ef40000002400 */
[----:B------:R-:W-:Y:S10]  /*33f0*/  MUFU.TANH R144, R29 ;  /* 0x0000001d00907308 */ /* 0x000ff40000002400 */
[----:B------:R-:W3:Y:S10]  /*3400*/  MUFU.TANH R152, R27 ;  /* 0x0000001b00987308 */ /* 0x000ef40000002400 */
[----:B------:R-:W3:Y:S10]  /*3410*/  MUFU.TANH R246, R32 ;  /* 0x0000002000f67308 */ /* 0x000ef40000002400 */
[----:B------:R-:W3:Y:S10]  /*3420*/  MUFU.TANH R247, R33 ;  /* 0x0000002100f77308 */ /* 0x000ef40000002400 */
[----:B------:R-:W-:Y:S10]  /*3430*/  MUFU.TANH R249, R34 ;  /* 0x0000002200f97308 */ /* 0x000ff40000002400 */
[----:B------:R-:W-:Y:S10]  /*3440*/  MUFU.TANH R248, R35 ;  /* 0x0000002300f87308 */ /* 0x000ff40000002400 */
[----:B------:R-:W3:Y:S10]  /*3450*/  MUFU.TANH R149, R30 ;  /* 0x0000001e00957308 */ /* 0x000ef40000002400 */
[----:B------:R-:W3:Y:S01]  /*3460*/  MUFU.TANH R148, R31 ;  /* 0x0000001f00947308 */ /* 0x000ee20000002400 */
[C---:B----4-:R-:W-:Y:S01]  /*3470*/  FMUL.FTZ R4, R16.reuse, 1.4426950216293334961 ;  /* 0x3fb8aa3b10047820 */ /* 0x050fe20000410000 */
[----:B------:R-:W-:Y:S04]  /*3480*/  FSETP.NEU.FTZ.AND P1, PT, R16, -INF , PT ;  /* 0xff8000001000780b */ /* 0x000fe80003f3d000 */
[----:B------:R-:W-:Y:S05]  /*3490*/  FSEL R4, R4, RZ, P1 ;  /* 0x000000ff04047208 */ /* 0x000fea0000800000 */
[--C-:B------:R-:W-:Y:S01]  /*34a0*/  FFMA.FTZ R2, R14, UR43, -R4.reuse ;  /* 0x0000002b0e027c23 */ /* 0x100fe20008010804 */
[----:B------:R-:W-:Y:S01]  /*34b0*/  FFMA.FTZ R13, R13, UR43, -R4 ;  /* 0x0000002b0d0d7c23 */ /* 0x000fe20008010804 */
[----:B------:R-:W-:Y:S02]  /*34c0*/  MOV R14, R164 ;  /* 0x000000a4000e7202 */ /* 0x000fe40000000f00 */
[----:B------:R4:W-:Y:S01]  /*34d0*/  MUFU.EX2 R231, R2 ;  /* 0x0000000200e77308 */ /* 0x0009e20000000800 */
[----:B------:R-:W-:Y:S02]  /*34e0*/  @!P0 FSEL R14, R164, -INF , !P3 ;  /* 0xff800000a40e8808 */ /* 0x000fe40005800000 */
[C---:B--2---:R-:W-:Y:S01]  /*34f0*/  FSETP.NEU.FTZ.AND P1, PT, R15.reuse, -INF , PT ;  /* 0xff8000000f00780b */ /* 0x044fe20003f3d000 */
[----:B------:R-:W-:Y:S06]  /*3500*/  FMUL.FTZ R15, R15, 1.4426950216293334961 ;  /* 0x3fb8aa3b0f0f7820 */ /* 0x000fec0000410000 */
[----:B------:R2:W3:Y:S01]  /*3510*/  MUFU.EX2 R171, R13 ;  /* 0x0000000d00ab7308 */ /* 0x0004e20000000800 */
[----:B----4-:R-:W-:Y:S02]  /*3520*/  FSEL R2, R15, RZ, P1 ;  /* 0x000000ff0f027208 */ /* 0x010fe40000800000 */
[----:B------:R-:W-:Y:S02]  /*3530*/  MOV R15, R162 ;  /* 0x000000a2000f7202 */ /* 0x000fe40000000f00 */
[----:B------:R-:W-:Y:S01]  /*3540*/  @!P0 FSEL R15, R162, -INF , !P2 ;  /* 0xff800000a20f8808 */ /* 0x000fe20005000000 */
[--C-:B--2---:R-:W-:Y:S01]  /*3550*/  FFMA.FTZ R13, R14, UR43, -R2.reuse ;  /* 0x0000002b0e0d7c23 */ /* 0x104fe20008010802 */
[----:B------:R-:W-:Y:S03]  /*3560*/  @!P0 IADD3 R14, R0, 0x8, RZ ;  /* 0x00000008000e8810 */ /* 0x000fe60007ffe0ff */
[----:B------:R2:W-:Y:S01]  /*3570*/  MUFU.EX2 R237, R13 ;  /* 0x0000000d00ed7308 */ /* 0x0005e20000000800 */
[C---:B------:R-:W-:Y:S02]  /*3580*/  @!P0 ISETP.GE.AND P1, PT, R14.reuse, R8, PT ;  /* 0x000000080e00820c */ /* 0x040fe40003f26270 */
[----:B------:R-:W-:Y:S01]  /*3590*/  @!P0 ISETP.GE.AND P2, PT, R14, R5, PT ;  /* 0x000000050e00820c */ /* 0x000fe20003f46270 */
[----:B--2---:R-:W-:Y:S01]  /*35a0*/  FFMA.FTZ R13, R15, UR43, -R2 ;  /* 0x0000002b0f0d7c23 */ /* 0x004fe20008010802 */
[----:B------:R-:W-:Y:S02]  /*35b0*/  MOV R15, R151 ;  /* 0x00000097000f7202 */ /* 0x000fe40000000f00 */
[----:B------:R-:W-:Y:S03]  /*35c0*/  @!P0 FSEL R15, R151, -INF , !P1 ;  /* 0xff800000970f8808 */ /* 0x000fe60004800000 */
[----:B------:R2:W-:Y:S02]  /*35d0*/  MUFU.EX2 R236, R13 ;  /* 0x0000000d00ec7308 */ /* 0x0005e40000000800 */
[--C-:B------:R-:W-:Y:S01]  /*35e0*/  FFMA.FTZ R7, R15, UR43, -R4.reuse ;  /* 0x0000002b0f077c23 */ /* 0x100fe20008010804 */
[----:B------:R-:W-:Y:S07]  /*35f0*/  MOV R15, R160 ;  /* 0x000000a0000f7202 */ /* 0x000fee0000000f00 */
[----:B------:R4:W-:Y:S01]  /*3600*/  MUFU.EX2 R168, R7 ;  /* 0x0000000700a87308 */ /* 0x0009e20000000800 */
[----:B--2---:R-:W-:Y:S04]  /*3610*/  @!P0 IADD3 R13, R0, 0x9, RZ ;  /* 0x00000009000d8810 */ /* 0x004fe80007ffe0ff */
        /* <DEDUP_REMOVED lines=9> */
[--C-:B--2---:R-:W-:Y:S01]  /*36b0*/  FFMA.FTZ R6, R7, UR43, -R2.reuse ;  /* 0x0000002b07067c23 */ /* 0x104fe20008010802 */
[----:B------:R-:W-:Y:S05]  /*36c0*/  MOV R7, R252 ;  /* 0x000000fc00077202 */ /* 0x000fea0000000f00 */
[----:B------:R2:W-:Y:S02]  /*36d0*/  MUFU.EX2 R235, R6 ;  /* 0x0000000600eb7308 */ /* 0x0005e40000000800 */
[----:B--2---:R-:W-:Y:S01]  /*36e0*/  FFMA.FTZ R6, R15, UR43, -R2 ;  /* 0x0000002b0f067c23 */ /* 0x004fe20008010802 */
[----:B------:R-:W-:Y:S07]  /*36f0*/  MOV R15, R250 ;  /* 0x000000fa000f7202 */ /* 0x000fee0000000f00 */
[----:B------:R2:W-:Y:S02]  /*3700*/  MUFU.EX2 R234, R6 ;  /* 0x0000000600ea7308 */ /* 0x0005e40000000800 */
[----:B--2---:R-:W-:Y:S02]  /*3710*/  MOV R6, R52 ;  /* 0x0000003400067202 */ /* 0x004fe40000000f00 */
[----:B------:R-:W-:Y:S02]  /*3720*/  @!P0 FSEL R6, R52, -INF , !P1 ;  /* 0xff80000034068808 */ /* 0x000fe40004800000 */
[----:B------:R-:W-:Y:S03]  /*3730*/  @!P0 ISETP.GE.AND P1, PT, R13, R12, PT ;  /* 0x0000000c0d00820c */ /* 0x000fe60003f26270 */
[--C-:B------:R-:W-:Y:S01]  /*3740*/  FFMA.FTZ R6, R6, UR43, -R10.reuse ;  /* 0x0000002b06067c23 */ /* 0x100fe2000801080a */
[----:B------:R-:W-:Y:S02]  /*3750*/  @!P0 FSEL R7, R252, -INF , !P1 ;  /* 0xff800000fc078808 */ /* 0x000fe40004800000 */
[----:B------:R-:W-:Y:S01]  /*3760*/  @!P0 ISETP.GE.AND P1, PT, R14, R11, PT ;  /* 0x0000000b0e00820c */ /* 0x000fe20003f26270 */
[----:B------:R2:W-:Y:S01]  /*3770*/  MUFU.EX2 R55, R6 ;  /* 0x0000000600377308 */ /* 0x0005e20000000800 */
[----:B------:R-:W-:Y:S01]  /*3780*/  MOV R14, R251 ;  /* 0x000000fb000e7202 */ /* 0x000fe20000000f00 */
[--C-:B------:R-:W-:Y:S08]  /*3790*/  FFMA.FTZ R7, R7, UR43, -R10.reuse ;  /* 0x0000002b07077c23 */ /* 0x100ff0000801080a */
[----:B------:R4:W3:Y:S01]  /*37a0*/  MUFU.EX2 R54, R7 ;  /* 0x0000000700367308 */ /* 0x0008e20000000800 */
[----:B--2---:R-:W-:Y:S02]  /*37b0*/  MOV R6, R41 ;  /* 0x0000002900067202 */ /* 0x004fe40000000f00 */
[----:B------:R-:W-:Y:S02]  /*37c0*/  @!P0 FSEL R6, R41, -INF , !P1 ;  /* 0xff80000029068808 */ /* 0x000fe40004800000 */
[-C--:B------:R-:W-:Y:S02]  /*37d0*/  @!P0 ISETP.GE.AND P1, PT, R13, R11.reuse, PT ;  /* 0x0000000b0d00820c */ /* 0x080fe40003f26270 */
[----:B------:R-:W-:Y:S01]  /*37e0*/  MOV R13, R40 ;  /* 0x00000028000d7202 */ /* 0x000fe20000000f00 */
[--C-:B------:R-:W-:Y:S01]  /*37f0*/  FFMA.FTZ R6, R6, UR43, -R9.reuse ;  /* 0x0000002b06067c23 */ /* 0x100fe20008010809 */
[----:B------:R-:W-:Y:S02]  /*3800*/  @!P0 FSEL R13, R40, -INF , !P1 ;  /* 0xff800000280d8808 */ /* 0x000fe40004800000 */
[C---:B----4-:R-:W-:Y:S01]  /*3810*/  @!P0 IADD3 R7, R0.reuse, 0x10, RZ ;  /* 0x0000001000078810 */ /* 0x050fe20007ffe0ff */
[----:B------:R2:W-:Y:S02]  /*3820*/  MUFU.EX2 R44, R6 ;  /* 0x00000006002c7308 */ /* 0x0005e40000000800 */
[--C-:B------:R-:W-:Y:S01]  /*3830*/  FFMA.FTZ R13, R13, UR43, -R9.reuse ;  /* 0x0000002b0d0d7c23 */ /* 0x100fe20008010809 */
[-C--:B------:R-:W-:Y:S04]  /*3840*/  @!P0 ISETP.GE.AND P1, PT, R7, R12.reuse, PT ;  /* 0x0000000c0700820c */ /* 0x080fe80003f26270 */
[----:B------:R-:W-:Y:S03]  /*3850*/  @!P0 FSEL R14, R251, -INF , !P1 ;  /* 0xff800000fb0e8808 */ /* 0x000fe60004800000 */
[----:B------:R4:W3:Y:S01]  /*3860*/  MUFU.EX2 R43, R13 ;  /* 0x0000000d002b7308 */ /* 0x0008e20000000800 */
[----:B--2---:R-:W-:Y:S04]  /*3870*/  @!P0 IADD3 R6, R0, 0x11, RZ ;  /* 0x0000001100068810 */ /* 0x004fe80007ffe0ff */
[----:B------:R-:W-:Y:S01]  /*3880*/  @!P0 ISETP.GE.AND P1, PT, R6, R12, PT ;  /* 0x0000000c0600820c */ /* 0x000fe20003f26270 */
[--C-:B----4-:R-:W-:Y:S03]  /*3890*/  FFMA.FTZ R13, R14, UR43, -R10.reuse ;  /* 0x0000002b0e0d7c23 */ /* 0x110fe6000801080a */
[----:B------:R-:W-:Y:S02]  /*38a0*/  @!P0 FSEL R15, R250, -INF , !P1 ;  /* 0xff800000fa0f8808 */ /* 0x000fe40004800000 */
[-C--:B------:R-:W-:Y:S01]  /*38b0*/  @!P0 ISETP.GE.AND P1, PT, R7, R11.reuse, PT ;  /* 0x0000000b0700820c */ /* 0x080fe20003f26270 */
[----:B------:R2:W-:Y:S02]  /*38c0*/  MUFU.EX2 R53, R13 ;  /* 0x0000000d00357308 */ /* 0x0005e40000000800 */
[----:B------:R-:W-:Y:S08]  /*38d0*/  FFMA.FTZ R14, R15, UR43, -R10 ;  /* 0x0000002b0f0e7c23 */ /* 0x000ff0000801080a */
[----:B------:R4:W-:Y:S01]  /*38e0*/  MUFU.EX2 R51, R14 ;  /* 0x0000000e00337308 */ /* 0x0009e20000000800 */
[----:B--2---:R-:W-:Y:S02]  /*38f0*/  MOV R13, R36 ;  /* 0x00000024000d7202 */ /* 0x004fe40000000f00 */
[----:B------:R-:W-:Y:S02]  /*3900*/  @!P0 FSEL R13, R36, -INF , !P1 ;  /* 0xff800000240d8808 */ /* 0x000fe40004800000 */
[----:B------:R-:W-:Y:S03]  /*3910*/  @!P0 ISETP.GE.AND P1, PT, R6, R11, PT ;  /* 0x0000000b0600820c */ /* 0x000fe60003f26270 */
[--C-:B------:R-:W-:Y:S01]  /*3920*/  FFMA.FTZ R13, R13, UR43, -R9.reuse ;  /* 0x0000002b0d0d7c23 */ /* 0x100fe20008010809 */
[----:B----4-:R-:W-:Y:S02]  /*3930*/  MOV R14, R3 ;  /* 0x00000003000e7202 */ /* 0x010fe40000000f00 */
[----:B------:R-:W-:Y:S01]  /*3940*/  @!P0 FSEL R14, R3, -INF , !P1 ;  /* 0xff800000030e8808 */ /* 0x000fe20004800000 */
[----:B------:R1:W-:Y:S01]  /*3950*/  MUFU.EX2 R42, R13 ;  /* 0x0000000d002a7308 */ /* 0x0003e20000000800 */
[-C--:B------:R-:W-:Y:S03]  /*3960*/  @!P0 ISETP.GE.AND P1, PT, R7, R8.reuse, PT ;  /* 0x000000080700820c */ /* 0x080fe60003f26270 */
[--C-:B------:R-:W-:Y:S06]  /*3970*/  FFMA.FTZ R14, R14, UR43, -R9.reuse ;  /* 0x0000002b0e0e7c23 */ /* 0x100fec0008010809 */
[----:B------:R3:W-:Y:S01]  /*3980*/  MUFU.EX2 R39, R14 ;  /* 0x0000000e00277308 */ /* 0x0007e20000000800 */
[----:B-1----:R-:W-:Y:S02]  /*3990*/  MOV R13, R147 ;  /* 0x00000093000d7202 */ /* 0x002fe40000000f00 */
[----:B------:R-:W-:Y:S02]  /*39a0*/  @!P0 FSEL R13, R147, -INF , !P1 ;  /* 0xff800000930d8808 */ /* 0x000fe40004800000 */
[----:B------:R-:W-:Y:S03]  /*39b0*/  @!P0 ISETP.GE.AND P1, PT, R6, R8, PT ;  /* 0x000000080600820c */ /* 0x000fe60003f26270 */
[----:B------:R-:W-:Y:S01]  /*39c0*/  FFMA.FTZ R13, R13, UR43, -R4 ;  /* 0x0000002b0d0d7c23 */ /* 0x000fe20008010804 */
[----:B---3--:R-:W-:Y:S02]  /*39d0*/  MOV R14, R146 ;  /* 0x00000092000e7202 */ /* 0x008fe40000000f00 */
[----:B------:R-:W-:Y:S01]  /*39e0*/  @!P0 FSEL R14, R146, -INF , !P1 ;  /* 0xff800000920e8808 */ /* 0x000fe20004800000 */
[----:B------:R1:W-:Y:S01]  /*39f0*/  MUFU.EX2 R163, R13 ;  /* 0x0000000d00a37308 */ /* 0x0003e20000000800 */
[----:B------:R-:W-:Y:S02]  /*3a00*/  @!P0 ISETP.GE.AND P1, PT, R7, R5, PT ;  /* 0x000000050700820c */ /* 0x000fe40003f26270 */
[----:B------:R-:W-:Y:S02]  /*3a10*/  MOV R7, R153 ;  /* 0x0000009900077202 */ /* 0x000fe40000000f00 */
[----:B------:R-:W-:Y:S02]  /*3a20*/  @!P0 FSEL R7, R153, -INF , !P1 ;  /* 0xff80000099078808 */ /* 0x000fe40004800000 */
[-C--:B------:R-:W-:Y:S02]  /*3a30*/  @!P0 ISETP.GE.AND P1, PT, R6, R5.reuse, PT ;  /* 0x000000050600820c */ /* 0x080fe40003f26270 */
[C---:B------:R-:W-:Y:S01]  /*3a40*/  @!P0 IADD3 R6, R0.reuse, 0x18, RZ ;  /* 0x0000001800068810 */ /* 0x040fe20007ffe0ff */
[----:B------:R-:W-:Y:S01]  /*3a50*/  FFMA.FTZ R7, R7, UR43, -R2 ;  /* 0x0000002b07077c23 */ /* 0x000fe20008010802 */
[----:B------:R-:W-:Y:S02]  /*3a60*/  @!P0 IADD3 R0, R0, 0x19, RZ ;  /* 0x0000001900008810 */ /* 0x000fe40007ffe0ff */
[----:B------:R-:W-:Y:S01]  /*3a70*/  @!P0 ISETP.GE.AND P2, PT, R6, R5, PT ;  /* 0x000000050600820c */ /* 0x000fe20003f46270 */
[----:B------:R-:W-:Y:S01]  /*3a80*/  MUFU.EX2 R170, R7 ;  /* 0x0000000700aa7308 */ /* 0x000fe20000000800 */
[----:B-1----:R-:W-:Y:S01]  /*3a90*/  FFMA.FTZ R13, R14, UR43, -R4 ;  /* 0x0000002b0e0d7c23 */ /* 0x002fe20008010804 */
[----:B------:R-:W-:Y:S08]  /*3aa0*/  MOV R14, R145 ;  /* 0x00000091000e7202 */ /* 0x000ff00000000f00 */
[----:B------:R1:W-:Y:S02]  /*3ab0*/  MUFU.EX2 R159, R13 ;  /* 0x0000000d009f7308 */ /* 0x0003e40000000800 */
[----:B-1----:R-:W-:Y:S02]  /*3ac0*/  MOV R13, R152 ;  /* 0x00000098000d7202 */ /* 0x002fe40000000f00 */
[----:B------:R-:W-:Y:S02]  /*3ad0*/  @!P0 FSEL R13, R152, -INF , !P1 ;  /* 0xff800000980d8808 */ /* 0x000fe40004800000 */
[-C--:B------:R-:W-:Y:S03]  /*3ae0*/  @!P0 ISETP.GE.AND P1, PT, R6, R8.reuse, PT ;  /* 0x000000080600820c */ /* 0x080fe60003f26270 */
[----:B------:R-:W-:Y:S01]  /*3af0*/  FFMA.FTZ R7, R13, UR43, -R2 ;  /* 0x0000002b0d077c23 */ /* 0x000fe20008010802 */
[----:B------:R-:W-:Y:S02]  /*3b00*/  @!P0 FSEL R14, R145, -INF , !P1 ;  /* 0xff800000910e8808 */ /* 0x000fe40004800000 */
[----:B------:R-:W-:Y:S01]  /*3b10*/  @!P0 ISETP.GE.AND P1, PT, R0, R8, PT ;  /* 0x000000080000820c */ /* 0x000fe20003f26270 */
[----:B------:R1:W-:Y:S02]  /*3b20*/  MUFU.EX2 R169, R7 ;  /* 0x0000000700a97308 */ /* 0x0003e40000000800 */
[--C-:B------:R-:W-:Y:S08]  /*3b30*/  FFMA.FTZ R8, R14, UR43, -R4.reuse ;  /* 0x0000002b0e087c23 */ /* 0x100ff00008010804 */
[----:B------:R2:W-:Y:S01]  /*3b40*/  MUFU.EX2 R158, R8 ;  /* 0x00000008009e7308 */ /* 0x0005e20000000800 */
[----:B-1----:R-:W-:Y:S02]  /*3b50*/  MOV R7, R144 ;  /* 0x0000009000077202 */ /* 0x002fe40000000f00 */
[----:B------:R-:W-:Y:S02]  /*3b60*/  @!P0 FSEL R7, R144, -INF , !P1 ;  /* 0xff80000090078808 */ /* 0x000fe40004800000 */
[----:B------:R-:W-:Y:S03]  /*3b70*/  @!P0 ISETP.GE.AND P1, PT, R6, R12, PT ;  /* 0x0000000c0600820c */ /* 0x000fe60003f26270 */
[----:B------:R-:W-:Y:S01]  /*3b80*/  FFMA.FTZ R4, R7, UR43, -R4 ;  /* 0x0000002b07047c23 */ /* 0x000fe20008010804 */
[----:B--2---:R-:W-:Y:S02]  /*3b90*/  MOV R8, R246 ;  /* 0x000000f600087202 */ /* 0x004fe40000000f00 */
[----:B------:R-:W-:Y:S01]  /*3ba0*/  @!P0 FSEL R8, R246, -INF , !P1 ;  /* 0xff800000f6088808 */ /* 0x000fe20004800000 */
[----:B------:R1:W-:Y:S01]  /*3bb0*/  MUFU.EX2 R157, R4 ;  /* 0x00000004009d7308 */ /* 0x0003e20000000800 */
[----:B------:R-:W-:Y:S03]  /*3bc0*/  @!P0 ISETP.GE.AND P1, PT, R0, R12, PT ;  /* 0x0000000c0000820c */ /* 0x000fe60003f26270 */
[--C-:B------:R-:W-:Y:S06]  /*3bd0*/  FFMA.FTZ R7, R8, UR43, -R10.reuse ;  /* 0x0000002b08077c23 */ /* 0x100fec000801080a */
[----:B------:R2:W-:Y:S01]  /*3be0*/  MUFU.EX2 R50, R7 ;  /* 0x0000000700327308 */ /* 0x0005e20000000800 */
[----:B-1----:R-:W-:Y:S02]  /*3bf0*/  MOV R4, R247 ;  /* 0x000000f700047202 */ /* 0x002fe40000000f00 */
[----:B------:R-:W-:Y:S02]  /*3c00*/  @!P0 FSEL R4, R247, -INF , !P1 ;  /* 0xff800000f7048808 */ /* 0x000fe40004800000 */
[----:B------:R-:W-:Y:S02]  /*3c10*/  @!P0 ISETP.GE.AND P1, PT, R6, R11, PT ;  /* 0x0000000b0600820c */ /* 0x000fe40003f26270 */
[----:B------:R-:W-:Y:S01]  /*3c20*/  MOV R6, R149 ;  /* 0x0000009500067202 */ /* 0x000fe20000000f00 */
[----:B------:R-:W-:Y:S01]  /*3c30*/  FFMA.FTZ R10, R4, UR43, -R10 ;  /* 0x0000002b040a7c23 */ /* 0x000fe2000801080a */
[----:B--2---:R-:W-:Y:S02]  /*3c40*/  MOV R7, R249 ;  /* 0x000000f900077202 */ /* 0x004fe40000000f00 */
[----:B------:R-:W-:Y:S01]  /*3c50*/  @!P0 FSEL R7, R249, -INF , !P1 ;  /* 0xff800000f9078808 */ /* 0x000fe20004800000 */
[----:B------:R-:W1:Y:S01]  /*3c60*/  MUFU.EX2 R49, R10 ;  /* 0x0000000a00317308 */ /* 0x000e620000000800 */
[----:B------:R-:W-:Y:S02]  /*3c70*/  @!P0 ISETP.GE.AND P1, PT, R0, R11, PT ;  /* 0x0000000b0000820c */ /* 0x000fe40003f26270 */
[----:B------:R-:W-:Y:S01]  /*3c80*/  MOV R4, R248 ;  /* 0x000000f800047202 */ /* 0x000fe20000000f00 */
[--C-:B------:R-:W-:Y:S01]  /*3c90*/  FFMA.FTZ R7, R7, UR43, -R9.reuse ;  /* 0x0000002b07077c23 */ /* 0x100fe20008010809 */
[----:B------:R-:W-:Y:S02]  /*3ca0*/  @!P0 FSEL R4, R248, -INF , !P1 ;  /* 0xff800000f8048808 */ /* 0x000fe40004800000 */
[----:B------:R-:W-:Y:S03]  /*3cb0*/  @!P0 ISETP.GE.AND P1, PT, R0, R5, PT ;  /* 0x000000050000820c */ /* 0x000fe60003f26270 */
[----:B------:R-:W-:Y:S01]  /*3cc0*/  MUFU.EX2 R38, R7 ;  /* 0x0000000700267308 */ /* 0x000fe20000000800 */
[----:B------:R-:W-:Y:S01]  /*3cd0*/  F2FP.F16.F32.PACK_AB R0, R56, R59 ;  /* 0x0000003b3800723e */ /* 0x000fe200000000ff */
[----:B------:R-:W-:Y:S01]  /*3ce0*/  FFMA.FTZ R9, R4, UR43, -R9 ;  /* 0x0000002b04097c23 */ /* 0x000fe20008010809 */
[----:B------:R-:W-:Y:S02]  /*3cf0*/  F2FP.F16.F32.PACK_AB R4, R45, R48 ;  /* 0x000000302d04723e */ /* 0x000fe400000000ff */
[----:B------:R-:W-:Y:S01]  /*3d00*/  @!P0 FSEL R6, R149, -INF , !P2 ;  /* 0xff80000095068808 */ /* 0x000fe20005000000 */
[----:B------:R2:W-:Y:S01]  /*3d10*/  STS [R241+0x13000], R0 ;  /* 0x01300000f1007388 */ /* 0x0005e20000000800 */
[----:B------:R-:W-:Y:S03]  /*3d20*/  MOV R5, R148 ;  /* 0x0000009400057202 */ /* 0x000fe60000000f00 */
[----:B------:R-:W3:Y:S01]  /*3d30*/  MUFU.EX2 R37, R9 ;  /* 0x0000000900257308 */ /* 0x000ee20000000800 */
[----:B------:R-:W-:Y:S01]  /*3d40*/  @!P0 FSEL R5, R148, -INF , !P1 ;  /* 0xff80000094058808 */ /* 0x000fe20004800000 */
[----:B------:R4:W-:Y:S01]  /*3d50*/  STS [R241+0x13400], R4 ;  /* 0x01340004f1007388 */ /* 0x0009e20000000800 */
[--C-:B------:R-:W-:Y:S01]  /*3d60*/  FFMA.FTZ R6, R6, UR43, -R2.reuse ;  /* 0x0000002b06067c23 */ /* 0x100fe20008010802 */
[----:B------:R-:W-:Y:S02]  /*3d70*/  IADD3 R142, P0, R141, UR22, RZ ;  /* 0x000000168d8e7c10 */ /* 0x000fe4000ff1e0ff */
[----:B------:R-:W-:Y:S01]  /*3d80*/  FFMA.FTZ R2, R5, UR43, -R2 ;  /* 0x0000002b05027c23 */ /* 0x000fe20008010802 */
[----:B------:R-:W-:Y:S03]  /*3d90*/  F2FP.F16.F32.PACK_AB R5, R171, R231 ;  /* 0x000000e7ab05723e */ /* 0x000fe600000000ff */
[----:B------:R1:W-:Y:S01]  /*3da0*/  MUFU.EX2 R166, R6 ;  /* 0x0000000600a67308 */ /* 0x0003e20000000800 */
[----:B------:R-:W-:Y:S02]  /*3db0*/  IADD3.X R143, R140, UR7, RZ, P0, !PT ;  /* 0x000000078c8f7c10 */ /* 0x000fe400087fe4ff */
[----:B------:R-:W-:Y:S03]  /*3dc0*/  PLOP3.LUT P1, PT, PT, PT, UP3, 0x80, 0x0 ;  /* 0x000000000000781c */ /* 0x000fe60003f2f038 */
[----:B------:R-:W3:Y:S04]  /*3dd0*/  LDG.E R141, desc[UR38][R142.64] ;  /* 0x000000268e8d7981 */ /* 0x000ee8000c1e1900 */
[----:B------:R4:W3:Y:S01]  /*3de0*/  MUFU.EX2 R165, R2 ;  /* 0x0000000200a57308 */ /* 0x0008e20000000800 */
[----:B------:R-:W3:Y:S01]  /*3df0*/  LDG.E R140, desc[UR38][R142.64+0x20] ;  /* 0x000020268e8c7981 */ /* 0x000ee2000c1e1900 */
[----:B--2---:R-:W-:Y:S02]  /*3e00*/  F2FP.F16.F32.PACK_AB R0, R54, R55 ;  /* 0x000000373600723e */ /* 0x004fe400000000ff */
[----:B-1----:R-:W-:Y:S02]  /*3e10*/  F2FP.F16.F32.PACK_AB R6, R43, R44 ;  /* 0x0000002c2b06723e */ /* 0x002fe400000000ff */
[----:B----4-:R-:W-:Y:S01]  /*3e20*/  F2FP.F16.F32.PACK_AB R4, R236, R237 ;  /* 0x000000edec04723e */ /* 0x010fe200000000ff */
[----:B------:R1:W-:Y:S04]  /*3e30*/  STS [R240+0x13000], R0 ;  /* 0x01300000f0007388 */ /* 0x0003e80000000800 */
[----:B------:R2:W-:Y:S01]  /*3e40*/  STS [R240+0x13400], R6 ;  /* 0x01340006f0007388 */ /* 0x0005e20000000800 */
[----:B------:R-:W-:Y:S03]  /*3e50*/  F2FP.F16.F32.PACK_AB R2, R49, R50 ;  /* 0x000000323102723e */ /* 0x000fe600000000ff */
[----:B------:R4:W-:Y:S04]  /*3e60*/  STS [R241+0x14000], R5 ;  /* 0x01400005f1007388 */ /* 0x0009e80000000800 */
[----:B------:R4:W-:Y:S01]  /*3e70*/  STS [R241+0x14400], R4 ;  /* 0x01440004f1007388 */ /* 0x0009e20000000800 */
[----:B-1----:R-:W-:Y:S02]  /*3e80*/  F2FP.F16.F32.PACK_AB R0, R167, R168 ;  /* 0x000000a8a700723e */ /* 0x002fe400000000ff */
[----:B--2---:R-:W-:Y:S03]  /*3e90*/  F2FP.F16.F32.PACK_AB R6, R234, R235 ;  /* 0x000000ebea06723e */ /* 0x004fe600000000ff */
[----:B------:R3:W-:Y:S01]  /*3ea0*/  STS [R240+0x14000], R0 ;  /* 0x01400000f0007388 */ /* 0x0007e20000000800 */
[----:B----4-:R-:W-:Y:S03]  /*3eb0*/  F2FP.F16.F32.PACK_AB R5, R51, R53 ;  /* 0x000000353305723e */ /* 0x010fe600000000ff */
[----:B------:R1:W-:Y:S01]  /*3ec0*/  STS [R240+0x14400], R6 ;  /* 0x01440006f0007388 */ /* 0x0003e20000000800 */
[----:B------:R-:W-:Y:S03]  /*3ed0*/  F2FP.F16.F32.PACK_AB R4, R39, R42 ;  /* 0x0000002a2704723e */ /* 0x000fe600000000ff */
[----:B------:R2:W-:Y:S04]  /*3ee0*/  STS [R239+0x13000], R5 ;  /* 0x01300005ef007388 */ /* 0x0005e80000000800 */
[----:B------:R4:W-:Y:S04]  /*3ef0*/  STS [R239+0x13400], R4 ;  /* 0x01340004ef007388 */ /* 0x0009e80000000800 */
[----:B------:R4:W-:Y:S01]  /*3f00*/  STS [R238+0x13000], R2 ;  /* 0x01300002ee007388 */ /* 0x0009e20000000800 */
[----:B---3--:R-:W-:Y:S02]  /*3f10*/  F2FP.F16.F32.PACK_AB R0, R37, R38 ;  /* 0x000000262500723e */ /* 0x008fe400000000ff */
[----:B-1----:R-:W-:Y:S03]  /*3f20*/  F2FP.F16.F32.PACK_AB R6, R159, R163 ;  /* 0x000000a39f06723e */ /* 0x002fe600000000ff */
[----:B------:R1:W-:Y:S01]  /*3f30*/  STS [R238+0x13400], R0 ;  /* 0x01340000ee007388 */ /* 0x0003e20000000800 */
[----:B--2---:R-:W-:Y:S03]  /*3f40*/  F2FP.F16.F32.PACK_AB R5, R169, R170 ;  /* 0x000000aaa905723e */ /* 0x004fe600000000ff */
[----:B------:R-:W-:Y:S01]  /*3f50*/  STS [R239+0x14000], R6 ;  /* 0x01400006ef007388 */ /* 0x000fe20000000800 */
[----:B----4-:R-:W-:Y:S03]  /*3f60*/  F2FP.F16.F32.PACK_AB R4, R157, R158 ;  /* 0x0000009e9d04723e */ /* 0x010fe600000000ff */
[----:B------:R-:W-:Y:S01]  /*3f70*/  STS [R239+0x14400], R5 ;  /* 0x01440005ef007388 */ /* 0x000fe20000000800 */
[----:B------:R-:W-:Y:S03]  /*3f80*/  F2FP.F16.F32.PACK_AB R2, R165, R166 ;  /* 0x000000a6a502723e */ /* 0x000fe600000000ff */
[----:B------:R-:W-:Y:S04]  /*3f90*/  STS [R238+0x14000], R4 ;  /* 0x01400004ee007388 */ /* 0x000fe80000000800 */
[----:B------:R2:W-:Y:S01]  /*3fa0*/  STS [R238+0x14400], R2 ;  /* 0x01440002ee007388 */ /* 0x0005e20000000800 */
[----:B-1----:R-:W-:Y:S05]  /*3fb0*/  LEA R0, R230, UR5, 0x1 ;  /* 0x00000005e6007c11 */ /* 0x002fea000f8e08ff */
[----:B------:R-:W1:Y:S08]  /*3fc0*/  LDSM.16.M88.4 R32, [R0+0x6000] ;  /* 0x006000000020783b */ /* 0x000e700000000200 */
[----:B------:R-:W3:Y:S01]  /*3fd0*/  LDSM.16.M88.4 R28, [R0+0x6800] ;  /* 0x00680000001c783b */ /* 0x000ee20000000200 */
[----:B--2---:R-:W-:Y:S07]  /*3fe0*/  IADD3 R2, R0, R228, RZ ;  /* 0x000000e400027210 */ /* 0x004fee0007ffe0ff */
        /* <DEDUP_REMOVED lines=45> */
[-C--:B------:R-:W-:Y:S06]  /*42c0*/  HMMA.16816.F32 R20, R136, R208.reuse, R20 ;  /* 0x000000d08814723c */ /* 0x080fec0000001814 */
[C---:B------:R-:W-:Y:S06]  /*42d0*/  HMMA.16816.F32 R24, R132.reuse, R208, R24 ;  /* 0x000000d08418723c */ /* 0x040fec0000001818 */
[-C--:B------:R-:W-:Y:S01]  /*42e0*/  HMMA.16816.F32 R28, R132, R210.reuse, R28 ;  /* 0x000000d2841c723c */ /* 0x080fe2000000181c */
[----:B------:R-:W1:Y:S05]  /*42f0*/  LDSM.16.M88.4 R132, [R2+0x8000] ;  /* 0x008000000284783b */ /* 0x000e6a0000000200 */
[----:B------:R-:W-:Y:S03]  /*4300*/  HMMA.16816.F32 R32, R136, R210, R32 ;  /* 0x000000d28820723c */ /* 0x000fe60000001820 */
[----:B------:R3:W4:Y:S08]  /*4310*/  LDSM.16.M88.4 R136, [R2+0x8800] ;  /* 0x008800000288783b */ /* 0x0007300000000200 */
[----:B---3--:R2:W5:Y:S01]  /*4320*/  LDG.E R2, desc[UR38][R142.64+0x80] ;  /* 0x000080268e027981 */ /* 0x008562000c1e1900 */
[-C--:B-1----:R-:W-:Y:S06]  /*4330*/  HMMA.16816.F32 R4, R132, R212.reuse, R4 ;  /* 0x000000d48404723c */ /* 0x082fec0000001804 */
[C---:B----4-:R-:W-:Y:S06]  /*4340*/  HMMA.16816.F32 R8, R136.reuse, R212, R8 ;  /* 0x000000d48808723c */ /* 0x050fec0000001808 */
[-C--:B------:R-:W-:Y:S06]  /*4350*/  HMMA.16816.F32 R12, R136, R214.reuse, R12 ;  /* 0x000000d6880c723c */ /* 0x080fec000000180c */
[C---:B------:R-:W-:Y:S06]  /*4360*/  HMMA.16816.F32 R16, R132.reuse, R214, R16 ;  /* 0x000000d68410723c */ /* 0x040fec0000001810 */
[----:B------:R-:W-:Y:S01]  /*4370*/  FADD.FTZ R4, -R141, R4 ;  /* 0x000000048d047221 */ /* 0x000fe20000010100 */
[-C--:B------:R-:W-:Y:S04]  /*4380*/  HMMA.16816.F32 R20, R132, R216.reuse, R20 ;  /* 0x000000d88414723c */ /* 0x080fe80000001814 */
[----:B------:R-:W-:Y:S02]  /*4390*/  FMUL.FTZ R156, R59, R4 ;  /* 0x000000043b9c7220 */ /* 0x000fe40000410000 */
[C---:B------:R-:W-:Y:S01]  /*43a0*/  HMMA.16816.F32 R24, R136.reuse, R216, R24 ;  /* 0x000000d88818723c */ /* 0x040fe20000001818 */
[----:B------:R2:W5:Y:S04]  /*43b0*/  LDL.LU R59, [R1+0xa8] ;  /* 0x0000a800013b7983 */ /* 0x0005680000300800 */
[----:B------:R-:W-:Y:S01]  /*43c0*/  FFMA.FTZ R4, -R57, R57, 1 ;  /* 0x3f80000039047423 */ /* 0x000fe20000010139 */
[-C--:B------:R-:W-:Y:S05]  /*43d0*/  HMMA.16816.F32 R28, R136, R218.reuse, R28 ;  /* 0x000000da881c723c */ /* 0x080fea000000181c */
[----:B------:R-:W-:Y:S01]  /*43e0*/  FMUL.FTZ R4, R4, UR44 ;  /* 0x0000002c04047c20 */ /* 0x000fe20008410000 */
[----:B------:R-:W-:Y:S05]  /*43f0*/  HMMA.16816.F32 R32, R132, R218, R32 ;  /* 0x000000da8420723c */ /* 0x000fea0000001820 */
[C---:B------:R-:W-:Y:S01]  /*4400*/  FADD.FTZ R136, -R141.reuse, R5 ;  /* 0x000000058d887221 */ /* 0x040fe20000010100 */
[----:B------:R-:W-:Y:S01]  /*4410*/  FFMA.FTZ R5, -R58, R58, 1 ;  /* 0x3f8000003a057423 */ /* 0x000fe2000001013a */
[----:B------:R-:W-:Y:S01]  /*4420*/  FADD.FTZ R16, -R141, R16 ;  /* 0x000000108d107221 */ /* 0x000fe20000010100 */
[----:B------:R2:W5:Y:S03]  /*4430*/  LDL.LU R58, [R1+0xa4] ;  /* 0x0000a400013a7983 */ /* 0x0005660000300800 */
[----:B------:R-:W-:Y:S01]  /*4440*/  FMUL.FTZ R136, R56, R136 ;  /* 0x0000008838887220 */ /* 0x000fe20000410000 */
[----:B------:R2:W5:Y:S01]  /*4450*/  LDL.LU R57, [R1+0xa0] ;  /* 0x0000a00001397983 */ /* 0x0005620000300800 */
[----:B------:R-:W-:Y:S01]  /*4460*/  FMUL.FTZ R5, R5, UR44 ;  /* 0x0000002c05057c20 */ /* 0x000fe20008410000 */
[----:B------:R-:W-:Y:S01]  /*4470*/  FMUL.FTZ R16, R55, R16 ;  /* 0x0000001037107220 */ /* 0x000fe20000410000 */
[C---:B------:R-:W-:Y:S01]  /*4480*/  FADD.FTZ R17, -R141.reuse, R17 ;  /* 0x000000118d117221 */ /* 0x040fe20000010100 */
[----:B------:R2:W5:Y:S01]  /*4490*/  LDL.LU R56, [R1+0x9c] ;  /* 0x00009c0001387983 */ /* 0x0005620000300800 */
[----:B------:R-:W-:Y:S01]  /*44a0*/  FMUL.FTZ R5, R156, R5 ;  /* 0x000000059c057220 */ /* 0x000fe20000410000 */
[----:B------:R-:W-:Y:S01]  /*44b0*/  FMUL.FTZ R4, R136, R4 ;  /* 0x0000000488047220 */ /* 0x000fe20000410000 */
[----:B------:R-:W-:Y:S01]  /*44c0*/  FADD.FTZ R133, -R141, R20 ;  /* 0x000000148d857221 */ /* 0x000fe20000010100 */
[----:B------:R2:W5:Y:S01]  /*44d0*/  LDL.LU R55, [R1+0x98] ;  /* 0x0000980001377983 */ /* 0x0005620000300800 */
[----:B------:R-:W-:Y:S01]  /*44e0*/  FMUL.FTZ R20, R54, R17 ;  /* 0x0000001136147220 */ /* 0x000fe20000410000 */
[----:B------:R-:W-:Y:S01]  /*44f0*/  FFMA.FTZ R17, -R52, R52, 1 ;  /* 0x3f80000034117423 */ /* 0x000fe20000010134 */
[----:B------:R-:W-:Y:S01]  /*4500*/  FMUL.FTZ R133, R53, R133 ;  /* 0x0000008535857220 */ /* 0x000fe20000410000 */
[----:B------:R2:W5:Y:S01]  /*4510*/  LDL.LU R54, [R1+0x94] ;  /* 0x0000940001367983 */ /* 0x0005620000300800 */
[----:B------:R-:W-:Y:S01]  /*4520*/  F2FP.F16.F32.PACK_AB R4, R4, R5 ;  /* 0x000000050404723e */ /* 0x000fe200000000ff */
[----:B------:R-:W-:Y:S01]  /*4530*/  FFMA.FTZ R5, -R252, R252, 1 ;  /* 0x3f800000fc057423 */ /* 0x000fe200000101fc */
[C---:B------:R-:W-:Y:S01]  /*4540*/  FADD.FTZ R21, -R141.reuse, R21 ;  /* 0x000000158d157221 */ /* 0x040fe20000010100 */
[----:B------:R2:W5:Y:S01]  /*4550*/  LDL.LU R53, [R1+0x90] ;  /* 0x0000900001357983 */ /* 0x0005620000300800 */
[----:B------:R-:W-:Y:S01]  /*4560*/  FADD.FTZ R33, -R141, R33 ;  /* 0x000000218d217221 */ /* 0x000fe20000010100 */
[----:B------:R-:W-:Y:S01]  /*4570*/  FMUL.FTZ R5, R5, UR44 ;  /* 0x0000002c05057c20 */ /* 0x000fe20008410000 */
[----:B------:R-:W-:Y:S01]  /*4580*/  FMUL.FTZ R134, R51, R21 ;  /* 0x0000001533867220 */ /* 0x000fe20000410000 */
[----:B------:R2:W5:Y:S01]  /*4590*/  LDL.LU R52, [R1+0x8c] ;  /* 0x00008c0001347983 */ /* 0x0005620000300800 */
[----:B------:R-:W-:Y:S01]  /*45a0*/  FFMA.FTZ R21, -R250, R250, 1 ;  /* 0x3f800000fa157423 */ /* 0x000fe200000101fa */
[----:B------:R-:W-:Y:S01]  /*45b0*/  FMUL.FTZ R5, R20, R5 ;  /* 0x0000000514057220 */ /* 0x000fe20000410000 */
[----:B------:R-:W-:Y:S01]  /*45c0*/  FADD.FTZ R20, -R141, R32 ;  /* 0x000000208d147221 */ /* 0x000fe20000010100 */
[----:B------:R2:W5:Y:S01]  /*45d0*/  LDL.LU R51, [R1+0x88] ;  /* 0x0000880001337983 */ /* 0x0005620000300800 */
[----:B------:R-:W-:Y:S01]  /*45e0*/  FMUL.FTZ R17, R17, UR44 ;  /* 0x0000002c11117c20 */ /* 0x000fe20008410000 */
[----:B------:R-:W-:Y:S01]  /*45f0*/  FMUL.FTZ R21, R21, UR44 ;  /* 0x0000002c15157c20 */ /* 0x000fe20008410000 */
[----:B------:R-:W-:Y:S01]  /*4600*/  FFMA.FTZ R132, -R251, R251, 1 ;  /* 0x3f800000fb847423 */ /* 0x000fe200000101fb */
[----:B------:R-:W-:Y:S01]  /*4610*/  FMUL.FTZ R20, R50, R20 ;  /* 0x0000001432147220 */ /* 0x000fe20000410000 */
[----:B------:R-:W-:Y:S01]  /*4620*/  FMUL.FTZ R17, R16, R17 ;  /* 0x0000001110117220 */ /* 0x000fe20000410000 */
[----:B------:R2:W5:Y:S01]  /*4630*/  LDL.LU R50, [R1+0x84] ;  /* 0x0000840001327983 */ /* 0x0005620000300800 */
[----:B------:R-:W-:Y:S01]  /*4640*/  FFMA.FTZ R16, -R246, R246, 1 ;  /* 0x3f800000f6107423 */ /* 0x000fe200000101f6 */
[----:B------:R-:W-:Y:S01]  /*4650*/  FMUL.FTZ R21, R134, R21 ;  /* 0x0000001586157220 */ /* 0x000fe20000410000 */
[----:B------:R-:W-:Y:S01]  /*4660*/  FMUL.FTZ R132, R132, UR44 ;  /* 0x0000002c84847c20 */ /* 0x000fe20008410000 */
[----:B------:R-:W-:Y:S01]  /*4670*/  FMUL.FTZ R134, R49, R33 ;  /* 0x0000002131867220 */ /* 0x000fe20000410000 */
[----:B------:R-:W-:Y:S01]  /*4680*/  FADD.FTZ R6, -R140, R6 ;  /* 0x000000068c067221 */ /* 0x000fe20000010100 */
[----:B------:R2:W5:Y:S01]  /*4690*/  LDL.LU R49, [R1+0x80] ;  /* 0x0000800001317983 */ /* 0x0005620000300800 */
[----:B------:R-:W-:Y:S01]  /*46a0*/  FMUL.FTZ R16, R16, UR44 ;  /* 0x0000002c10107c20 */ /* 0x000fe20008410000 */
[----:B------:R-:W-:Y:S01]  /*46b0*/  FMUL.FTZ R132, R133, R132 ;  /* 0x0000008485847220 */ /* 0x000fe20000410000 */
[----:B------:R-:W-:Y:S01]  /*46c0*/  FMUL.FTZ R133, R48, R6 ;  /* 0x0000000630857220 */ /* 0x000fe20000410000 */
[----:B------:R-:W-:Y:S01]  /*46d0*/  FADD.FTZ R33, -R140, R7 ;  /* 0x000000078c217221 */ /* 0x000fe20000010100 */
[----:B------:R2:W5:Y:S01]  /*46e0*/  LDL.LU R48, [R1+0x7c] ;  /* 0x00007c0001307983 */ /* 0x0005620000300800 */
[----:B------:R-:W-:Y:S01]  /*46f0*/  FMUL.FTZ R16, R20, R16 ;  /* 0x0000001014107220 */ /* 0x000fe20000410000 */
[----:B------:R-:W-:Y:S01]  /*4700*/  FFMA.FTZ R7, -R47, R47, 1 ;  /* 0x3f8000002f077423 */ /* 0x000fe2000001012f */
[----:B------:R-:W-:Y:S01]  /*4710*/  FFMA.FTZ R32, -R46, R46, 1 ;  /* 0x3f8000002e207423 */ /* 0x000fe2000001012e */
[----:B------:R2:W5:Y:S01]  /*4720*/  LDL.LU R47, [R1+0x78] ;  /* 0x00007800012f7983 */ /* 0x0005620000300800 */
[----:B------:R-:W-:Y:S01]  /*4730*/  FFMA.FTZ R20, -R247, R247, 1 ;  /* 0x3f800000f7147423 */ /* 0x000fe200000101f7 */
[----:B------:R-:W-:Y:S01]  /*4740*/  FMUL.FTZ R33, R45, R33 ;  /* 0x000000212d217220 */ /* 0x000fe20000410000 */
[----:B------:R-:W-:Y:S01]  /*4750*/  FMUL.FTZ R7, R7, UR44 ;  /* 0x0000002c07077c20 */ /* 0x000fe20008410000 */
[----:B------:R2:W5:Y:S01]  /*4760*/  LDL.LU R46, [R1+0x74] ;  /* 0x00007400012e7983 */ /* 0x0005620000300800 */
[----:B------:R-:W-:Y:S01]  /*4770*/  FMUL.FTZ R32, R32, UR44 ;  /* 0x0000002c20207c20 */ /* 0x000fe20008410000 */
        /* <DEDUP_REMOVED lines=15> */
[----:B------:R-:W-:Y:S01]  /*4870*/  FFMA.FTZ R18, -R41, R41, 1 ;  /* 0x3f80000029127423 */ /* 0x000fe20000010129 */
[----:B------:R-:W-:Y:S01]  /*4880*/  FADD.FTZ R23, -R140, R23 ;  /* 0x000000178c177221 */ /* 0x000fe20000010100 */
[----:B------:R-:W-:Y:S01]  /*4890*/  FMUL.FTZ R16, R43, R16 ;  /* 0x000000102b107220 */ /* 0x000fe20000410000 */
[----:B------:R-:W-:Y:S01]  /*48a0*/  FFMA.FTZ R22, -R36, R36, 1 ;  /* 0x3f80000024167423 */ /* 0x000fe20000010124 */
[----:B------:R2:W5:Y:S01]  /*48b0*/  LDL.LU R43, [R1+0x68] ;  /* 0x00006800012b7983 */ /* 0x0005620000300800 */
[----:B------:R-:W-:Y:S01]  /*48c0*/  FFMA.FTZ R19, -R3, R3, 1 ;  /* 0x3f80000003137423 */ /* 0x000fe20000010103 */
[----:B------:R-:W-:Y:S01]  /*48d0*/  F2FP.F16.F32.PACK_AB R21, R21, R132 ;  /* 0x000000841515723e */ /* 0x000fe200000000ff */
[----:B------:R-:W-:Y:S01]  /*48e0*/  FMUL.FTZ R132, R39, R23 ;  /* 0x0000001727847220 */ /* 0x000fe20000410000 */
[----:B------:R2:W5:Y:S01]  /*48f0*/  LDL.LU R42, [R1+0x64] ;  /* 0x00006400012a7983 */ /* 0x0005620000300800 */
[C---:B------:R-:W-:Y:S01]  /*4900*/  FADD.FTZ R34, -R140.reuse, R34 ;  /* 0x000000228c227221 */ /* 0x040fe20000010100 */
[----:B------:R-:W-:Y:S01]  /*4910*/  FADD.FTZ R35, -R140, R35 ;  /* 0x000000238c237221 */ /* 0x000fe20000010100 */
[----:B------:R-:W-:Y:S01]  /*4920*/  FMUL.FTZ R18, R18, UR44 ;  /* 0x0000002c12127c20 */ /* 0x000fe20008410000 */
[----:B------:R2:W5:Y:S01]  /*4930*/  LDL.LU R41, [R1+0x60] ;  /* 0x0000600001297983 */ /* 0x0005620000300800 */
[----:B------:R-:W-:Y:S01]  /*4940*/  FMUL.FTZ R17, R17, UR44 ;  /* 0x0000002c11117c20 */ /* 0x000fe20008410000 */
[----:B------:R-:W-:Y:S01]  /*4950*/  FFMA.FTZ R32, -R249, R249, 1 ;  /* 0x3f800000f9207423 */ /* 0x000fe200000101f9 */
[----:B------:R-:W-:Y:S01]  /*4960*/  FMUL.FTZ R18, R7, R18 ;  /* 0x0000001207127220 */ /* 0x000fe20000410000 */
[----:B------:R2:W5:Y:S01]  /*4970*/  LDL.LU R40, [R1+0x5c] ;  /* 0x00005c0001287983 */ /* 0x0005620000300800 */
[----:B------:R-:W-:Y:S01]  /*4980*/  FMUL.FTZ R7, R38, R34 ;  /* 0x0000002226077220 */ /* 0x000fe20000410000 */
[----:B------:R-:W-:Y:S01]  /*4990*/  FMUL.FTZ R17, R16, R17 ;  /* 0x0000001110117220 */ /* 0x000fe20000410000 */
[----:B------:R-:W-:Y:S01]  /*49a0*/  FMUL.FTZ R16, R37, R35 ;  /* 0x0000002325107220 */ /* 0x000fe20000410000 */
[----:B------:R2:W5:Y:S01]  /*49b0*/  LDL.LU R39, [R1+0x58] ;  /* 0x0000580001277983 */ /* 0x0005620000300800 */
[----:B------:R-:W-:Y:S01]  /*49c0*/  FFMA.FTZ R23, -R248, R248, 1 ;  /* 0x3f800000f8177423 */ /* 0x000fe200000101f8 */
[----:B------:R-:W-:Y:S01]  /*49d0*/  FMUL.FTZ R22, R22, UR44 ;  /* 0x0000002c16167c20 */ /* 0x000fe20008410000 */
[----:B------:R-:W-:Y:S01]  /*49e0*/  FMUL.FTZ R19, R19, UR44 ;  /* 0x0000002c13137c20 */ /* 0x000fe20008410000 */
[----:B------:R2:W5:Y:S01]  /*49f0*/  LDL.LU R38, [R1+0x54] ;  /* 0x0000540001267983 */ /* 0x0005620000300800 */
[----:B------:R-:W-:Y:S01]  /*4a00*/  FMUL.FTZ R32, R32, UR44 ;  /* 0x0000002c20207c20 */ /* 0x000fe20008410000 */
[----:B------:R-:W-:Y:S01]  /*4a10*/  FMUL.FTZ R23, R23, UR44 ;  /* 0x0000002c17177c20 */ /* 0x000fe20008410000 */
[----:B------:R-:W-:Y:S01]  /*4a20*/  FMUL.FTZ R22, R33, R22 ;  /* 0x0000001621167220 */ /* 0x000fe20000410000 */
[----:B------:R2:W5:Y:S01]  /*4a30*/  LDL.LU R37, [R1+0x50] ;  /* 0x0000500001257983 */ /* 0x0005620000300800 */
[----:B------:R-:W-:Y:S01]  /*4a40*/  FMUL.FTZ R19, R132, R19 ;  /* 0x0000001384137220 */ /* 0x000fe20000410000 */
[----:B------:R-:W-:Y:S01]  /*4a50*/  FMUL.FTZ R32, R7, R32 ;  /* 0x0000002007207220 */ /* 0x000fe20000410000 */
[----:B------:R-:W-:Y:S01]  /*4a60*/  FMUL.FTZ R23, R16, R23 ;  /* 0x0000001710177220 */ /* 0x000fe20000410000 */
[----:B------:R2:W5:Y:S04]  /*4a70*/  LDL.LU R36, [R1+0x4c] ;  /* 0x00004c0001247983 */ /* 0x0005680000300800 */
[----:B------:R2:W5:Y:S01]  /*4a80*/  LDL.LU R3, [R1+0x48] ;  /* 0x0000480001037983 */ /* 0x0005620000300800 */
[----:B------:R-:W-:Y:S05]  /*4a90*/  @!P1 BRA `(.L_x_230) ;  /* 0x0000000000509947 */ /* 0x000fea0003800000 */
[----:B------:R-:W3:Y:S01]  /*4aa0*/  LDL.LU R133, [R1] ;  /* 0x0000000001857983 */ /* 0x000ee20000300800 */
[----:B------:R-:W1:Y:S01]  /*4ab0*/  LDC R7, c[0x0][0x240] ;  /* 0x00009000ff077b82 */ /* 0x000e620000000800 */
[----:B------:R-:W-:Y:S04]  /*4ac0*/  ULOP3.LUT UR40, UR8, 0x1, URZ, 0xc0, !UPT ;  /* 0x0000000108287892 */ /* 0x000fe8000f8ec03f */
[----:B------:R-:W-:Y:S04]  /*4ad0*/  UISETP.NE.U32.AND UP0, UPT, UR40, 0x1, UPT ;  /* 0x000000012800788c */ /* 0x000fe8000bf05070 */
[----:B------:R-:W-:Y:S06]  /*4ae0*/  USEL UR40, UR21, 0x3000, !UP0 ;  /* 0x0000300015287887 */ /* 0x000fec000c000000 */
[----:B------:R-:W-:Y:S01]  /*4af0*/  VIADD R221, R221, UR40 ;  /* 0x00000028dddd7c36 */ /* 0x000fe20008000000 */
[----:B---3--:R-:W-:Y:S01]  /*4b00*/  IADD3 R133, R133, UR40, RZ ;  /* 0x0000002885857c10 */ /* 0x008fe2000fffe0ff */
[----:B-1----:R-:W-:Y:S04]  /*4b10*/  IMAD.U32 R7, R7, -0x40, RZ ;  /* 0xffffffc007077824 */ /* 0x002fe800078e00ff */
[----:B------:R1:W-:Y:S01]  /*4b20*/  STL [R1], R133 ;  /* 0x0000008501007387 */ /* 0x0003e20000100800 */
        /* <DEDUP_REMOVED lines=11> */
.L_x_230:
[----:B------:R3:W-:Y:S01]  /*4be0*/  STS [R241+0xf000], R4 ;  /* 0x00f00004f1007388 */ /* 0x0007e20000000800 */
[C---:B-----5:R-:W-:Y:S01]  /*4bf0*/  FADD.FTZ R8, -R2.reuse, R8 ;  /* 0x0000000802087221 */ /* 0x060fe20000010100 */
[----:B------:R-:W-:Y:S01]  /*4c00*/  FADD.FTZ R9, -R2, R9 ;  /* 0x0000000902097221 */ /* 0x000fe20000010100 */
[----:B------:R-:W-:Y:S01]  /*4c10*/  FFMA.FTZ R7, -R154, R154, 1 ;  /* 0x3f8000009a077423 */ /* 0x000fe2000001019a */
[----:B------:R4:W-:Y:S01]  /*4c20*/  STS [R241+0xf400], R5 ;  /* 0x00f40005f1007388 */ /* 0x0009e20000000800 */
[C---:B------:R-:W-:Y:S01]  /*4c30*/  FADD.FTZ R25, -R2.reuse, R25 ;  /* 0x0000001902197221 */ /* 0x040fe20000010100 */
[C---:B------:R-:W-:Y:S01]  /*4c40*/  FADD.FTZ R29, -R2.reuse, R29 ;  /* 0x0000001d021d7221 */ /* 0x040fe20000010100 */
[C---:B------:R-:W-:Y:S01]  /*4c50*/  FADD.FTZ R13, -R2.reuse, R13 ;  /* 0x0000000d020d7221 */ /* 0x040fe20000010100 */
[----:B------:R2:W-:Y:S01]  /*4c60*/  STS [R240+0xf000], R6 ;  /* 0x00f00006f0007388 */ /* 0x0005e20000000800 */
[C---:B------:R-:W-:Y:S01]  /*4c70*/  FADD.FTZ R24, -R2.reuse, R24 ;  /* 0x0000001802187221 */ /* 0x040fe20000010100 */
[C---:B------:R-:W-:Y:S01]  /*4c80*/  FADD.FTZ R28, -R2.reuse, R28 ;  /* 0x0000001c021c7221 */ /* 0x040fe20000010100 */
[----:B------:R-:W-:Y:S01]  /*4c90*/  FADD.FTZ R12, -R2, R12 ;  /* 0x0000000c020c7221 */ /* 0x000fe20000010100 */
[----:B------:R-:W-:Y:S01]  /*4ca0*/  FMUL.FTZ R9, R171, R9 ;  /* 0x00000009ab097220 */ /* 0x000fe20000410000 */
[----:B------:R-:W-:Y:S01]  /*4cb0*/  FMUL.FTZ R7, R7, UR44 ;  /* 0x0000002c07077c20 */ /* 0x000fe20008410000 */
[----:B------:R-:W-:Y:S01]  /*4cc0*/  FFMA.FTZ R2, -R144, R144, 1 ;  /* 0x3f80000090027423 */ /* 0x000fe20000010190 */
[----:B------:R-:W-:Y:S01]  /*4cd0*/  FMUL.FTZ R29, R157, R29 ;  /* 0x0000001d9d1d7220 */ /* 0x000fe20000410000 */
[----:B------:R-:W-:Y:S01]  /*4ce0*/  FMUL.FTZ R13, R167, R13 ;  /* 0x0000000da70d7220 */ /* 0x000fe20000410000 */
[----:B------:R-:W-:Y:S01]  /*4cf0*/  FMUL.FTZ R9, R9, R7 ;  /* 0x0000000709097220 */ /* 0x000fe20000410000 */
[----:B------:R-:W-:Y:S01]  /*4d00*/  FMUL.FTZ R2, R2, UR44 ;  /* 0x0000002c02027c20 */ /* 0x000fe20008410000 */
[----:B------:R-:W-:Y:S01]  /*4d10*/  FMUL.FTZ R12, R168, R12 ;  /* 0x0000000ca80c7220 */ /* 0x000fe20000410000 */
[----:B------:R-:W-:Y:S01]  /*4d20*/  FFMA.FTZ R7, -R147, R147, 1 ;  /* 0x3f80000093077423 */ /* 0x000fe20000010193 */
[----:B------:R-:W-:Y:S01]  /*4d30*/  FMUL.FTZ R24, R163, R24 ;  /* 0x00000018a3187220 */ /* 0x000fe20000410000 */
[C---:B------:R-:W-:Y:S01]  /*4d40*/  FADD.FTZ R10, -R0.reuse, R10 ;  /* 0x0000000a000a7221 */ /* 0x040fe20000010100 */
[----:B------:R-:W-:Y:S01]  /*4d50*/  FADD.FTZ R15, -R0, R15 ;  /* 0x0000000f000f7221 */ /* 0x000fe20000010100 */
[----:B------:R-:W-:Y:S01]  /*4d60*/  FMUL.FTZ R7, R7, UR44 ;  /* 0x0000002c07077c20 */ /* 0x000fe20008410000 */
[----:B---3--:R-:W-:Y:S01]  /*4d70*/  F2FP.F16.F32.PACK_AB R4, R17, R18 ;  /* 0x000000121104723e */ /* 0x008fe200000000ff */
[----:B------:R-:W-:Y:S01]  /*4d80*/  FMUL.FTZ R18, R231, R8 ;  /* 0x00000008e7127220 */ /* 0x000fe20000410000 */
[----:B------:R-:W-:Y:S01]  /*4d90*/  FFMA.FTZ R8, -R155, R155, 1 ;  /* 0x3f8000009b087423 */ /* 0x000fe2000001019b */
[----:B------:R-:W-:Y:S01]  /*4da0*/  FMUL.FTZ R24, R24, R7 ;  /* 0x0000000718187220 */ /* 0x000fe20000410000 */
[----:B----4-:R-:W-:Y:S01]  /*4db0*/  FFMA.FTZ R5, -R150, R150, 1 ;  /* 0x3f80000096057423 */ /* 0x010fe20000010196 */
[----:B------:R3:W-:Y:S01]  /*4dc0*/  STS [R240+0xf400], R4 ;  /* 0x00f40004f0007388 */ /* 0x0007e20000000800 */
[----:B------:R-:W-:Y:S01]  /*4dd0*/  FMUL.FTZ R8, R8, UR44 ;  /* 0x0000002c08087c20 */ /* 0x000fe20008410000 */
[----:B------:R-:W-:Y:S01]  /*4de0*/  FMUL.FTZ R28, R158, R28 ;  /* 0x0000001c9e1c7220 */ /* 0x000fe20000410000 */
[----:B--2---:R-:W-:Y:S01]  /*4df0*/  FFMA.FTZ R6, -R151, R151, 1 ;  /* 0x3f80000097067423 */ /* 0x004fe20000010197 */
[----:B------:R-:W-:Y:S01]  /*4e00*/  FMUL.FTZ R5, R5, UR44 ;  /* 0x0000002c05057c20 */ /* 0x000fe20008410000 */
[----:B------:R-:W-:Y:S01]  /*4e10*/  FMUL.FTZ R18, R18, R8 ;  /* 0x0000000812127220 */ /* 0x000fe20000410000 */
[----:B------:R-:W-:Y:S01]  /*4e20*/  FMUL.FTZ R8, R29, R2 ;  /* 0x000000021d087220 */ /* 0x000fe20000410000 */
[----:B------:R-:W-:Y:S01]  /*4e30*/  FMUL.FTZ R6, R6, UR44 ;  /* 0x0000002c06067c20 */ /* 0x000fe20008410000 */
[----:B------:R-:W-:Y:S01]  /*4e40*/  FMUL.FTZ R13, R13, R5 ;  /* 0x000000050d0d7220 */ /* 0x000fe20000410000 */
[----:B------:R-:W-:Y:S01]  /*4e50*/  FFMA.FTZ R5, -R145, R145, 1 ;  /* 0x3f80000091057423 */ /* 0x000fe20000010191 */
[----:B------:R-:W-:Y:S01]  /*4e60*/  F2FP.F16.F32.PACK_AB R2, R9, R18 ;  /* 0x000000120902723e */ /* 0x000fe200000000ff */
[----:B------:R-:W-:Y:S01]  /*4e70*/  FMUL.FTZ R12, R12, R6 ;  /* 0x000000060c0c7220 */ /* 0x000fe20000410000 */
[----:B------:R-:W-:Y:S01]  /*4e80*/  FMUL.FTZ R15, R234, R15 ;  /* 0x0000000fea0f7220 */ /* 0x000fe20000410000 */
[----:B------:R-:W-:Y:S01]  /*4e90*/  FMUL.FTZ R5, R5, UR44 ;  /* 0x0000002c05057c20 */ /* 0x000fe20008410000 */
[----:B------:R-:W-:Y:S01]  /*4ea0*/  FADD.FTZ R11, -R0, R11 ;  /* 0x0000000b000b7221 */ /* 0x000fe20000010100 */
[----:B------:R2:W-:Y:S01]  /*4eb0*/  STS [R241+0x10000], R2 ;  /* 0x01000002f1007388 */ /* 0x0005e20000000800 */
[----:B------:R-:W-:Y:S01]  /*4ec0*/  F2FP.F16.F32.PACK_AB R7, R13, R12 ;  /* 0x0000000c0d07723e */ /* 0x000fe200000000ff */
[----:B------:R-:W-:Y:S01]  /*4ed0*/  FMUL.FTZ R12, R237, R10 ;  /* 0x0000000aed0c7220 */ /* 0x000fe20000410000 */
[----:B------:R-:W-:Y:S01]  /*4ee0*/  FFMA.FTZ R10, -R164, R164, 1 ;  /* 0x3f800000a40a7423 */ /* 0x000fe200000101a4 */
[----:B------:R-:W-:Y:S01]  /*4ef0*/  FFMA.FTZ R9, -R162, R162, 1 ;  /* 0x3f800000a2097423 */ /* 0x000fe200000101a2 */
[----:B------:R-:W-:Y:S01]  /*4f00*/  FMUL.FTZ R28, R28, R5 ;  /* 0x000000051c1c7220 */ /* 0x000fe20000410000 */
[----:B------:R-:W-:Y:S01]  /*4f10*/  FMUL.FTZ R11, R236, R11 ;  /* 0x0000000bec0b7220 */ /* 0x000fe20000410000 */
[----:B------:R-:W-:Y:S01]  /*4f20*/  FMUL.FTZ R10, R10, UR44 ;  /* 0x0000002c0a0a7c20 */ /* 0x000fe20008410000 */
[----:B------:R-:W-:Y:S01]  /*4f30*/  FMUL.FTZ R9, R9, UR44 ;  /* 0x0000002c09097c20 */ /* 0x000fe20008410000 */
[----:B------:R-:W-:Y:S01]  /*4f40*/  FADD.FTZ R14, -R0, R14 ;  /* 0x0000000e000e7221 */ /* 0x000fe20000010100 */
[----:B---3--:R-:W-:Y:S01]  /*4f50*/  FFMA.FTZ R4, -R160, R160, 1 ;  /* 0x3f800000a0047423 */ /* 0x008fe200000101a0 */
[----:B------:R-:W-:Y:S01]  /*4f60*/  FFMA.FTZ R5, -R161, R161, 1 ;  /* 0x3f800000a1057423 */ /* 0x000fe200000101a1 */
[----:B------:R-:W-:Y:S01]  /*4f70*/  FADD.FTZ R30, -R0, R30 ;  /* 0x0000001e001e7221 */ /* 0x000fe20000010100 */
[----:B------:R-:W-:Y:S01]  /*4f80*/  FMUL.FTZ R12, R12, R10 ;  /* 0x0000000a0c0c7220 */ /* 0x000fe20000410000 */
[----:B------:R-:W-:Y:S01]  /*4f90*/  FMUL.FTZ R4, R4, UR44 ;  /* 0x0000002c04047c20 */ /* 0x000fe20008410000 */
[----:B------:R-:W-:Y:S01]  /*4fa0*/  FMUL.FTZ R11, R11, R9 ;  /* 0x000000090b0b7220 */ /* 0x000fe20000410000 */
[----:B------:R-:W-:Y:S01]  /*4fb0*/  FMUL.FTZ R14, R235, R14 ;  /* 0x0000000eeb0e7220 */ /* 0x000fe20000410000 */
[----:B------:R-:W-:Y:S01]  /*4fc0*/  FMUL.FTZ R5, R5, UR44 ;  /* 0x0000002c05057c20 */ /* 0x000fe20008410000 */
[----:B------:R-:W-:Y:S01]  /*4fd0*/  FMUL.FTZ R15, R15, R4 ;  /* 0x000000040f0f7220 */ /* 0x000fe20000410000 */
[----:B------:R-:W-:Y:S01]  /*4fe0*/  FFMA.FTZ R4, -R149, R149, 1 ;  /* 0x3f80000095047423 */ /* 0x000fe20000010195 */
[----:B------:R-:W-:Y:S01]  /*4ff0*/  FMUL.FTZ R30, R166, R30 ;  /* 0x0000001ea61e7220 */ /* 0x000fe20000410000 */
[----:B------:R-:W-:Y:S01]  /*5000*/  FMUL.FTZ R14, R14, R5 ;  /* 0x000000050e0e7220 */ /* 0x000fe20000410000 */
[----:B------:R-:W-:Y:S01]  /*5010*/  FFMA.FTZ R9, -R153, R153, 1 ;  /* 0x3f80000099097423 */ /* 0x000fe20000010199 */
[----:B------:R-:W-:Y:S01]  /*5020*/  FMUL.FTZ R4, R4, UR44 ;  /* 0x0000002c04047c20 */ /* 0x000fe20008410000 */
[----:B------:R-:W-:Y:S01]  /*5030*/  FADD.FTZ R27, -R0, R27 ;  /* 0x0000001b001b7221 */ /* 0x000fe20000010100 */
[----:B------:R-:W-:Y:S01]  /*5040*/  FFMA.FTZ R5, -R152, R152, 1 ;  /* 0x3f80000098057423 */ /* 0x000fe20000010198 */
[----:B------:R-:W-:Y:S01]  /*5050*/  FFMA.FTZ R6, -R146, R146, 1 ;  /* 0x3f80000092067423 */ /* 0x000fe20000010192 */
[----:B------:R-:W-:Y:S01]  /*5060*/  FMUL.FTZ R30, R30, R4 ;  /* 0x000000041e1e7220 */ /* 0x000fe20000410000 */
[----:B------:R-:W-:Y:S01]  /*5070*/  F2FP.F16.F32.PACK_AB R4, R11, R12 ;  /* 0x0000000c0b04723e */ /* 0x000fe200000000ff */
[C---:B------:R-:W-:Y:S01]  /*5080*/  FADD.FTZ R26, -R0.reuse, R26 ;  /* 0x0000001a001a7221 */ /* 0x040fe20000010100 */
[----:B--2---:R-:W-:Y:S01]  /*5090*/  F2FP.F16.F32.PACK_AB R2, R15, R14 ;  /* 0x0000000e0f02723e */ /* 0x004fe200000000ff */
[----:B------:R-:W-:Y:S01]  /*50a0*/  FADD.FTZ R31, -R0, R31 ;  /* 0x0000001f001f7221 */ /* 0x000fe20000010100 */
[----:B------:R-:W-:Y:S01]  /*50b0*/  FMUL.FTZ R10, R9, UR44 ;  /* 0x0000002c090a7c20 */ /* 0x000fe20008410000 */
[----:B------:R-:W-:Y:S01]  /*50c0*/  STS [R241+0x10400], R4 ;  /* 0x01040004f1007388 */ /* 0x000fe20000000800 */
        /* <DEDUP_REMOVED lines=11> */
[----:B------:R2:W-:Y:S01]  /*5180*/  STS [R240+0x10400], R2 ;  /* 0x01040002f0007388 */ /* 0x0005e20000000800 */
[----:B------:R-:W-:Y:S01]  /*5190*/  FMUL.FTZ R26, R26, R10 ;  /* 0x0000000a1a1a7220 */ /* 0x000fe20000410000 */
[----:B------:R-:W-:Y:S01]  /*51a0*/  FMUL.FTZ R0, R27, R9 ;  /* 0x000000091b007220 */ /* 0x000fe20000410000 */
[----:B------:R-:W-:Y:S01]  /*51b0*/  F2FP.F16.F32.PACK_AB R16, R23, R32 ;  /* 0x000000201710723e */ /* 0x000fe200000000ff */
[----:B------:R-:W-:Y:S01]  /*51c0*/  STS [R239+0xf000], R21 ;  /* 0x00f00015ef007388 */ /* 0x000fe20000000800 */
[----:B------:R-:W-:Y:S01]  /*51d0*/  FMUL.FTZ R5, R31, R5 ;  /* 0x000000051f057220 */ /* 0x000fe20000410000 */
[----:B------:R-:W-:Y:S01]  /*51e0*/  F2FP.F16.F32.PACK_AB R6, R6, R24 ;  /* 0x000000180606723e */ /* 0x000fe200000000ff */
[----:B------:R-:W2:Y:S01]  /*51f0*/  LDC R140, c[0x0][0x2dc] ;  /* 0x0000b700ff8c7b82 */ /* 0x000ea20000000800 */
        /* <DEDUP_REMOVED lines=8> */
[----:B------:R-:W-:Y:S01]  /*5280*/  STS [R238+0x10000], R8 ;  /* 0x01000008ee007388 */ /* 0x000fe20000000800 */
[----:B--2---:R-:W-:Y:S03]  /*5290*/  IMAD R2, R140, UR41, RZ ;  /* 0x000000298c027c24 */ /* 0x004fe6000f8e02ff */
[----:B------:R-:W-:Y:S01]  /*52a0*/  STS [R238+0x10400], R5 ;  /* 0x01040005ee007388 */ /* 0x000fe20000000800 */
[----:B------:R-:W-:Y:S01]  /*52b0*/  BAR.SYNC.DEFER_BLOCKING 0x0 ;  /* 0x0000000000007b1d */ /* 0x000fe20000010000 */
[----:B------:R-:W-:Y:S04]  /*52c0*/  LEA R2, -R2, RZ, 0x6 ;  /* 0x000000ff02027211 */ /* 0x000fe800078e31ff */
[C---:B------:R-:W-:Y:S04]  /*52d0*/  LEA R232, P0, R2.reuse, R232, 0x2 ;  /* 0x000000e802e87211 */ /* 0x040fe800078010ff */
[----:B------:R-:W-:Y:S02]  /*52e0*/  LEA.HI.X.SX32 R233, R2, R233, 0x2, P0 ;  /* 0x000000e902e97211 */ /* 0x000fe400000f16ff */
[----:B---3--:R-:W-:Y:S01]  /*52f0*/  LEA R0, R229, UR5, 0x1 ;  /* 0x00000005e5007c11 */ /* 0x008fe2000f8e08ff */
[----:B------:R-:W-:Y:S04]  /*5300*/  LDSM.16.MT88.4 R4, [R3+0x13000] ;  /* 0x013000000304783b */ /* 0x000fe80000004200 */
[----:B------:R-:W2:Y:S04]  /*5310*/  LDSM.16.MT88.4 R8, [R0+0x6000] ;  /* 0x006000000008783b */ /* 0x000ea80000004200 */
[----:B------:R-:W3:Y:S04]  /*5320*/  LDSM.16.MT88.4 R12, [R3+0x15000] ;  /* 0x01500000030c783b */ /* 0x000ee80000004200 */
[----:B------:R-:W4:Y:S04]  /*5330*/  LDSM.16.MT88.4 R16, [R0+0x7000] ;  /* 0x007000000010783b */ /* 0x000f280000004200 */
[----:B------:R-:W4:Y:S04]  /*5340*/  LDSM.16.MT88.4 R20, [R0+0x8000] ;  /* 0x008000000014783b */ /* 0x000f280000004200 */
[----:B------:R-:W-:Y:S04]  /*5350*/  LDSM.16.MT88.4 R24, [R3+0x13800] ;  /* 0x013800000318783b */ /* 0x000fe80000004200 */
[----:B------:R-:W4:Y:S04]  /*5360*/  LDSM.16.MT88.4 R28, [R0+0x6400] ;  /* 0x00640000001c783b */ /* 0x000f280000004200 */
[----:B------:R-:W4:Y:S04]  /*5370*/  LDSM.16.MT88.4 R32, [R3+0x15800] ;  /* 0x015800000320783b */ /* 0x000f280000004200 */
[----:B-1----:R-:W1:Y:S04]  /*5380*/  LDSM.16.MT88.4 R132, [R0+0x7400] ;  /* 0x007400000084783b */ /* 0x002e680000004200 */
        /* <DEDUP_REMOVED lines=16> */
[----:B------:R-:W2:Y:S04]  /*5490*/  LDSM.16.MT88.4 R4, [R3+0x14000] ;  /* 0x014000000304783b */ /* 0x000ea80000004200 */
[----:B------:R-:W3:Y:S01]  /*54a0*/  LDSM.16.MT88.4 R20, [R0+0x8800] ;  /* 0x008800000014783b */ /* 0x000ee20000004200 */
[-C--:B------:R-:W-:Y:S06]  /*54b0*/  HMMA.16816.F32 R36, R24, R28.reuse, R36 ;  /* 0x0000001c1824723c */ /* 0x080fec0000001824 */
[C---:B------:R-:W-:Y:S06]  /*54c0*/  HMMA.16816.F32 R40, R32.reuse, R28, R40 ;  /* 0x0000001c2028723c */ /* 0x040fec0000001828 */
[-C--:B------:R-:W-:Y:S06]  /*54d0*/  HMMA.16816.F32 R44, R32, R30.reuse, R44 ;  /* 0x0000001e202c723c */ /* 0x080fec000000182c */
[C---:B------:R-:W-:Y:S01]  /*54e0*/  HMMA.16816.F32 R48, R24.reuse, R30, R48 ;  /* 0x0000001e1830723c */ /* 0x040fe20000001830 */
[----:B------:R-:W-:Y:S05]  /*54f0*/  LDSM.16.MT88.4 R28, [R3+0x14800] ;  /* 0x01480000031c783b */ /* 0x000fea0000004200 */
[-C--:B-1----:R-:W-:Y:S06]  /*5500*/  HMMA.16816.F32 R52, R24, R132.reuse, R52 ;  /* 0x000000841834723c */ /* 0x082fec0000001834 */
        /* <DEDUP_REMOVED lines=9> */
[----:B------:R-:W4:Y:S04]  /*55a0*/  LDSM.16.MT88.4 R24, [R0+0x7c00] ;  /* 0x007c00000018783b */ /* 0x000f280000004200 */
[----:B------:R-:W4:Y:S01]  /*55b0*/  LDSM.16.MT88.4 R136, [R0+0x8c00] ;  /* 0x008c00000088783b */ /* 0x000f220000004200 */
[-C--:B--2---:R-:W-:Y:S01]  /*55c0*/  HMMA.16816.F32 R36, R4, R8.reuse, R36 ;  /* 0x000000080424723c */ /* 0x084fe20000001824 */
        /* <DEDUP_REMOVED lines=42> */
.L_x_231:
[----:B------:R-:W2:Y:S01]  /*5870*/  LDL R164, [R1+0x28] ;  /* 0x0000280001a47983 */ /* 0x000ea20000100800 */
[----:B------:R-:W-:Y:S02]  /*5880*/  ULOP3.LUT UR40, UR8, 0x1, URZ, 0xc0, !UPT ;  /* 0x0000000108287892 */ /* 0x000fe4000f8ec03f */
[----:B------:R-:W-:Y:S01]  /*5890*/  UISETP.GT.AND UP2, UPT, UR8, UR6, UPT ;  /* 0x000000060800728c */ /* 0x000fe2000bf44270 */
[----:B------:R-:W3:Y:S01]  /*58a0*/  LDL R163, [R1+0x2c] ;  /* 0x00002c0001a37983 */ /* 0x000ee20000100800 */
[----:B------:R-:W-:Y:S02]  /*58b0*/  UISETP.NE.U32.AND UP0, UPT, UR40, 0x1, UPT ;  /* 0x000000012800788c */ /* 0x000fe4000bf05070 */
[----:B------:R-:W-:Y:S01]  /*58c0*/  UIADD3 UR8, UR8, -0x1, URZ ;  /* 0xffffffff08087890 */ /* 0x000fe2000fffe03f */
[----:B-1----:R-:W4:Y:S04]  /*58d0*/  LDL R2, [R1+0x4] ;  /* 0x0000040001027983 */ /* 0x002f280000100800 */
[----:B------:R-:W-:Y:S04]  /*58e0*/  LDSM.16.M88.4 R24, [R224] ;  /* 0x00000000e018783b */ /* 0x000fe80000000200 */
[----:B------:R-:W1:Y:S04]  /*58f0*/  LDSM.16.MT88.4 R8, [R0+0x9000] ;  /* 0x009000000008783b */ /* 0x000e680000004200 */
[----:B------:R-:W5:Y:S04]  /*5900*/  LDL R160, [R1+0x8] ;  /* 0x0000080001a07983 */ /* 0x000f680000100800 */
[----:B------:R-:W1:Y:S04]  /*5910*/  LDSM.16.MT88.4 R16, [R0+0xb000] ;  /* 0x00b000000010783b */ /* 0x000e680000004200 */
[----:B------:R-:W5:Y:S04]  /*5920*/  LDL R161, [R1+0xc] ;  /* 0x00000c0001a17983 */ /* 0x000f680000100800 */
[----:B------:R-:W5:Y:S04]  /*5930*/  LDL R162, [R1+0x10] ;  /* 0x0000100001a27983 */ /* 0x000f680000100800 */
[----:B------:R-:W1:Y:S04]  /*5940*/  LDSM.16.MT88.4 R28, [R0+0xd000] ;  /* 0x00d00000001c783b */ /* 0x000e680000004200 */
[----:B------:R-:W-:Y:S04]  /*5950*/  LDSM.16.M88.4 R32, [R225] ;  /* 0x00000000e120783b */ /* 0x000fe80000000200 */
[----:B------:R-:W1:Y:S04]  /*5960*/  LDSM.16.MT88.4 R132, [R0+0x9400] ;  /* 0x009400000084783b */ /* 0x000e680000004200 */
[----:B------:R-:W1:Y:S04]  /*5970*/  LDSM.16.MT88.4 R136, [R0+0xb400] ;  /* 0x00b400000088783b */ /* 0x000e680000004200 */
[----:B------:R-:W1:Y:S02]  /*5980*/  LDSM.16.MT88.4 R140, [R0+0xd400] ;  /* 0x00d40000008c783b */ /* 0x000e640000004200 */
[C---:B-1----:R-:W-:Y:S02]  /*5990*/  HMMA.16816.F32 R4, R24.reuse, R8, RZ ;  /* 0x000000081804723c */ /* 0x042fe400000018ff */
[----:B------:R-:W-:Y:S04]  /*59a0*/  LDSM.16.M88.4 R144, [R227] ;  /* 0x00000000e390783b */ /* 0x000fe80000000200 */
[----:B------:R-:W1:Y:S01]  /*59b0*/  LDSM.16.MT88.4 R148, [R0+0x9800] ;  /* 0x009800000094783b */ /* 0x000e620000004200 */
[C---:B------:R-:W-:Y:S03]  /*59c0*/  HMMA.16816.F32 R8, R24.reuse, R10, RZ ;  /* 0x0000000a1808723c */ /* 0x040fe600000018ff */
[----:B------:R-:W1:Y:S03]  /*59d0*/  LDSM.16.MT88.4 R152, [R0+0xb800] ;  /* 0x00b800000098783b */ /* 0x000e660000004200 */
[C---:B------:R-:W-:Y:S01]  /*59e0*/  HMMA.16816.F32 R12, R24.reuse, R16, RZ ;  /* 0x00000010180c723c */ /* 0x040fe200000018ff */
[----:B------:R-:W-:Y:S05]  /*59f0*/  LDSM.16.MT88.4 R156, [R0+0xbc00] ;  /* 0x00bc0000009c783b */ /* 0x000fea0000004200 */
        /* <DEDUP_REMOVED lines=10> */
[C---:B------:R-:W-:Y:S06]  /*5aa0*/  HMMA.16816.F32 R20, R32.reuse, R140, R20 ;  /* 0x0000008c2014723c */ /* 0x040fec0000001814 */
[----:B------:R-:W-:Y:S01]  /*5ab0*/  HMMA.16816.F32 R24, R32, R142, R24 ;  /* 0x0000008e2018723c */ /* 0x000fe20000001818 */
[----:B------:R-:W1:Y:S04]  /*5ac0*/  LDSM.16.MT88.4 R32, [R0+0xdc00] ;  /* 0x00dc00000020783b */ /* 0x000e680000004200 */
[----:B------:R-:W-:Y:S01]  /*5ad0*/  LDSM.16.M88.4 R140, [R224+0x2000] ;  /* 0x00200000e08c783b */ /* 0x000fe20000000200 */
[C---:B-1----:R-:W-:Y:S06]  /*5ae0*/  HMMA.16816.F32 R4, R144.reuse, R148, R4 ;  /* 0x000000949004723c */ /* 0x042fec0000001804 */
        /* <DEDUP_REMOVED lines=37> */
[----:B------:R2:W5:Y:S04]  /*5d40*/  LDSM.16.MT88.4 R32, [R0+0xec00] ;  /* 0x00ec00000020783b */ /* 0x0005680000004200 */
[----:B------:R-:W-:Y:S01]  /*5d50*/  LDSM.16.MT88.4 R136, [R220+0x2400] ;  /* 0x00240000dc88783b */ /* 0x000fe20000004200 */
[C---:B-1----:R-:W-:Y:S06]  /*5d60*/  HMMA.16816.F32 R4, R132.reuse, R148, R4 ;  /* 0x000000948404723c */ /* 0x042fec0000001804 */
[C---:B------:R-:W-:Y:S06]  /*5d70*/  HMMA.16816.F32 R8, R132.reuse, R150, R8 ;  /* 0x000000968408723c */ /* 0x040fec0000001808 */
[C---:B------:R-:W-:Y:S06]  /*5d80*/  HMMA.16816.F32 R12, R132.reuse, R152, R12 ;  /* 0x00000098840c723c */ /* 0x040fec000000180c */
[C---:B------:R-:W-:Y:S01]  /*5d90*/  HMMA.16816.F32 R16, R132.reuse, R154, R16 ;  /* 0x0000009a8410723c */ /* 0x040fe20000001810 */
[----:B--2---:R-:W-:Y:S05]  /*5da0*/  IMAD.U32 R0, RZ, RZ, UR51 ;  /* 0x00000033ff007e24 */ /* 0x004fea000f8e00ff */
[C---:B------:R-:W-:Y:S06]  /*5db0*/  HMMA.16816.F32 R20, R132.reuse, R28, R20 ;  /* 0x0000001c8414723c */ /* 0x040fec0000001814 */
[----:B------:R-:W-:Y:S05]  /*5dc0*/  HMMA.16816.F32 R24, R132, R30, R24 ;  /* 0x0000001e8418723c */ /* 0x000fea0000001818 */
[----:B------:R-:W-:Y:S01]  /*5dd0*/  @P1 IADD3 R28, P0, R164, UR10, RZ ;  /* 0x0000000aa41c1c10 */ /* 0x000fe2000ff1e0ff */
[C---:B------:R-:W-:Y:S01]  /*5de0*/  HMMA.16816.F32 R4, R140.reuse, R144, R4 ;  /* 0x000000908c04723c */ /* 0x040fe20000001804 */
[----:B------:R-:W-:Y:S01]  /*5df0*/  IMAD.U32 R132, RZ, RZ, UR50 ;  /* 0x00000032ff847e24 */ /* 0x000fe2000f8e00ff */
[----:B------:R-:W-:Y:S03]  /*5e00*/  @UP3 UIADD3 UR10, UP1, UR10, -0x100, URZ ;  /* 0xffffff000a0a3890 */ /* 0x000fe6000ff3e03f */
[----:B---3--:R-:W-:Y:S01]  /*5e10*/  @P1 IADD3.X R29, R163, UR9, RZ, P0, !PT ;  /* 0x00000009a31d1c10 */ /* 0x008fe200087fe4ff */
[C---:B------:R-:W-:Y:S01]  /*5e20*/  HMMA.16816.F32 R8, R140.reuse, R146, R8 ;  /* 0x000000928c08723c */ /* 0x040fe20000001808 */
[----:B------:R-:W-:Y:S01]  /*5e30*/  IMAD.U32 R30, RZ, RZ, UR49 ;  /* 0x00000031ff1e7e24 */ /* 0x000fe2000f8e00ff */
[----:B------:R-:W-:Y:S01]  /*5e40*/  LDSM.16.MT88.4 R144, [R220+0x1c00] ;  /* 0x001c0000dc90783b */ /* 0x000fe20000004200 */
[----:B------:R-:W-:Y:S02]  /*5e50*/  @UP3 UIADD3.X UR9, UR9, -0x1, URZ, UP1, !UPT ;  /* 0xffffffff09093890 */ /* 0x000fe40008ffe43f */
[----:B------:R-:W-:Y:S01]  /*5e60*/  IMAD.U32 R31, RZ, RZ, UR50 ;  /* 0x00000032ff1f7e24 */ /* 0x000fe2000f8e00ff */
[C---:B------:R-:W-:Y:S01]  /*5e70*/  HMMA.16816.F32 R12, R140.reuse, R156, R12 ;  /* 0x0000009c8c0c723c */ /* 0x040fe2000000180c */
[----:B----4-:R-:W2:Y:S04]  /*5e80*/  @P1 LDG.E R2, desc[UR38][R28.64+0xa0] ;  /* 0x0000a0261c021981 */ /* 0x010ea8000c1e1900 */
[----:B-----5:R-:W3:Y:S01]  /*5e90*/  @P1 LDG.E R160, desc[UR38][R28.64+0x80] ;  /* 0x000080261ca01981 */ /* 0x020ee2000c1e1900 */
[C---:B------:R-:W-:Y:S03]  /*5ea0*/  HMMA.16816.F32 R16, R140.reuse, R158, R16 ;  /* 0x0000009e8c10723c */ /* 0x040fe60000001810 */
[----:B------:R-:W4:Y:S02]  /*5eb0*/  @P1 LDG.E R161, desc[UR38][R28.64+0x20] ;  /* 0x000020261ca11981 */ /* 0x000f24000c1e1900 */
[-C--:B------:R-:W-:Y:S01]  /*5ec0*/  LEA R30, P0, R30, R232.reuse, 0x2 ;  /* 0x000000e81e1e7211 */ /* 0x080fe200078010ff */
[C---:B------:R-:W-:Y:S01]  /*5ed0*/  HMMA.16816.F32 R20, R140.reuse, R32, R20 ;  /* 0x000000208c14723c */ /* 0x040fe20000001814 */
[----:B------:R1:W5:Y:S04]  /*5ee0*/  @P1 LDG.E R162, desc[UR38][R28.64] ;  /* 0x000000261ca21981 */ /* 0x000368000c1e1900 */
[----:B------:R1:W-:Y:S01]  /*5ef0*/  REDG.E.ADD.F32.FTZ.RN.STRONG.GPU desc[UR38][R232.64], R4 ;  /* 0x00000004e80079a6 */ /* 0x0003e2000c10f3a6 */
[----:B------:R-:W-:Y:S01]  /*5f00*/  HMMA.16816.F32 R24, R140, R34, R24 ;  /* 0x000000228c18723c */ /* 0x000fe20000001818 */
[----:B------:R-:W-:Y:S02]  /*5f10*/  IMAD.U32 R32, RZ, RZ, UR48 ;  /* 0x00000030ff207e24 */ /* 0x000fe4000f8e00ff */
[----:B------:R-:W-:Y:S02]  /*5f20*/  LDSM.16.MT88.4 R140, [R220+0x1800] ;  /* 0x00180000dc8c783b */ /* 0x000fe40000004200 */
[----:B-1----:R-:W-:Y:S06]  /*5f30*/  IMAD.U32 R28, RZ, RZ, UR51 ;  /* 0x00000033ff1c7e24 */ /* 0x002fec000f8e00ff */
[-C--:B------:R-:W-:Y:S01]  /*5f40*/  LEA R28, P2, R28, R232.reuse, 0x2 ;  /* 0x000000e81c1c7211 */ /* 0x080fe200078410ff */
[----:B------:R-:W-:Y:S03]  /*5f50*/  IMAD.U32 R4, RZ, RZ, UR45 ;  /* 0x0000002dff047e24 */ /* 0x000fe6000f8e00ff */
[-C--:B------:R-:W-:Y:S01]  /*5f60*/  LEA.HI.X.SX32 R29, R0, R233.reuse, 0x2, P2 ;  /* 0x000000e9001d7211 */ /* 0x080fe200010f16ff */
[----:B------:R-:W-:Y:S04]  /*5f70*/  IMAD.U32 R0, RZ, RZ, UR48 ;  /* 0x00000030ff007e24 */ /* 0x000fe8000f8e00ff */
[----:B------:R1:W-:Y:S02]  /*5f80*/  REDG.E.ADD.F32.FTZ.RN.STRONG.GPU desc[UR38][R28.64], R5 ;  /* 0x000000051c0079a6 */ /* 0x0003e4000c10f3a6 */
[----:B-1----:R-:W-:Y:S02]  /*5f90*/  IMAD.U32 R5, RZ, RZ, UR47 ;  /* 0x0000002fff057e24 */ /* 0x002fe4000f8e00ff */
[----:B--2---:R1:W-:Y:S04]  /*5fa0*/  @P1 STL [R1+0x4], R2 ;  /* 0x0000040201001387 */ /* 0x0043e80000100800 */
[----:B---3--:R-:W-:Y:S04]  /*5fb0*/  @P1 STL [R1+0x8], R160 ;  /* 0x000008a001001387 */ /* 0x008fe80000100800 */
[----:B----4-:R-:W-:Y:S04]  /*5fc0*/  @P1 STL [R1+0xc], R161 ;  /* 0x00000ca101001387 */ /* 0x010fe80000100800 */
[----:B-----5:R-:W-:Y:S01]  /*5fd0*/  @P1 STL [R1+0x10], R162 ;  /* 0x000010a201001387 */ /* 0x020fe20000100800 */
[-C--:B------:R-:W-:Y:S04]  /*5fe0*/  LEA R132, P1, R132, R232.reuse, 0x2 ;  /* 0x000000e884847211 */ /* 0x080fe800078210ff */
[-C--:B------:R-:W-:Y:S05]  /*5ff0*/  LEA.HI.X.SX32 R133, R31, R233.reuse, 0x2, P1 ;  /* 0x000000e91f857211 */ /* 0x080fea00008f16ff */
[----:B------:R2:W-:Y:S01]  /*6000*/  REDG.E.ADD.F32.FTZ.RN.STRONG.GPU desc[UR38][R132.64], R6 ;  /* 0x00000006840079a6 */ /* 0x0005e2000c10f3a6 */
[----:B-1----:R-:W-:Y:S03]  /*6010*/  IMAD.U32 R2, RZ, RZ, UR49 ;  /* 0x00000031ff027e24 */ /* 0x002fe6000f8e00ff */
[----:B------:R-:W-:Y:S02]  /*6020*/  LDSM.16.MT88.4 R132, [R220+0x1400] ;  /* 0x00140000dc84783b */ /* 0x000fe40000004200 */
[-C--:B------:R-:W-:Y:S01]  /*6030*/  LEA.HI.X.SX32 R31, R2, R233.reuse, 0x2, P0 ;  /* 0x000000e9021f7211 */ /* 0x080fe200000f16ff */
[----:B------:R-:W-:Y:S01]  /*6040*/  IMAD.U32 R2, RZ, RZ, UR46 ;  /* 0x0000002eff027e24 */ /* 0x000fe2000f8e00ff */
[-C--:B------:R-:W-:Y:S03]  /*6050*/  LEA R32, P0, R32, R232.reuse, 0x2 ;  /* 0x000000e820207211 */ /* 0x080fe600078010ff */
[----:B------:R1:W-:Y:S01]  /*6060*/  REDG.E.ADD.F32.FTZ.RN.STRONG.GPU desc[UR38][R30.64], R7 ;  /* 0x000000071e0079a6 */ /* 0x0003e2000c10f3a6 */
[-C--:B------:R-:W-:Y:S01]  /*6070*/  LEA.HI.X.SX32 R33, R0, R233.reuse, 0x2, P0 ;  /* 0x000000e900217211 */ /* 0x080fe200000f16ff */
[----:B------:R-:W-:Y:S01]  /*6080*/  IMAD.U32 R0, RZ, RZ, UR45 ;  /* 0x0000002dff007e24 */ /* 0x000fe2000f8e00ff */
[-C--:B------:R-:W-:Y:S03]  /*6090*/  LEA R4, P0, R4, R232.reuse, 0x2 ;  /* 0x000000e804047211 */ /* 0x080fe600078010ff */
[----:B------:R3:W-:Y:S04]  /*60a0*/  REDG.E.ADD.F32.FTZ.RN.STRONG.GPU desc[UR38][R32.64], R8 ;  /* 0x00000008200079a6 */ /* 0x0007e8000c10f3a6 */
[----:B------:R-:W-:Y:S01]  /*60b0*/  LDSM.16.MT88.4 R32, [R3+0x11800] ;  /* 0x011800000320783b */ /* 0x000fe20000004200 */
[----:B--2---:R-:W-:Y:S05]  /*60c0*/  IMAD.U32 R6, RZ, RZ, UR46 ;  /* 0x0000002eff067e24 */ /* 0x004fea000f8e00ff */
[-C--:B------:R-:W-:Y:S01]  /*60d0*/  LEA R6, P1, R6, R232.reuse, 0x2 ;  /* 0x000000e806067211 */ /* 0x080fe200078210ff */
[----:B-1----:R-:W-:Y:S03]  /*60e0*/  IMAD.U32 R30, RZ, RZ, UR47 ;  /* 0x0000002fff1e7e24 */ /* 0x002fe6000f8e00ff */
[-C--:B------:R-:W-:Y:S01]  /*60f0*/  LEA.HI.X.SX32 R7, R2, R233.reuse, 0x2, P1 ;  /* 0x000000e902077211 */ /* 0x080fe200008f16ff */
[----:B------:R-:W-:Y:S01]  /*6100*/  IMAD.U32 R2, RZ, RZ, UR31 ;  /* 0x0000001fff027e24 */ /* 0x000fe2000f8e00ff */
[-C--:B------:R-:W-:Y:S01]  /*6110*/  LEA R30, P2, R30, R232.reuse, 0x2 ;  /* 0x000000e81e1e7211 */ /* 0x080fe200078410ff */
[----:B---3--:R-:W-:Y:S03]  /*6120*/  IMAD.U32 R8, RZ, RZ, UR34 ;  /* 0x00000022ff087e24 */ /* 0x008fe6000f8e00ff */
[-C--:B------:R-:W-:Y:S02]  /*6130*/  LEA.HI.X.SX32 R31, R5, R233.reuse, 0x2, P2 ;  /* 0x000000e9051f7211 */ /* 0x080fe400010f16ff */
[-C--:B------:R-:W-:Y:S01]  /*6140*/  LEA.HI.X.SX32 R5, R0, R233.reuse, 0x2, P0 ;  /* 0x000000e900057211 */ /* 0x080fe200000f16ff */
[----:B------:R-:W-:Y:S01]  /*6150*/  IMAD.U32 R0, RZ, RZ, UR30 ;  /* 0x0000001eff007e24 */ /* 0x000fe2000f8e00ff */
[-C--:B------:R-:W-:Y:S01]  /*6160*/  LEA R8, P2, R8, R232.reuse, 0x2 ;  /* 0x000000e808087211 */ /* 0x080fe200078410ff */
[----:B------:R-:W-:Y:S04]  /*6170*/  REDG.E.ADD.F32.FTZ.RN.STRONG.GPU desc[UR38][R30.64], R9 ;  /* 0x000000091e0079a6 */ /* 0x000fe8000c10f3a6 */
[----:B------:R1:W-:Y:S04]  /*6180*/  REDG.E.ADD.F32.FTZ.RN.STRONG.GPU desc[UR38][R6.64], R10 ;  /* 0x0000000a060079a6 */ /* 0x0003e8000c10f3a6 */
[----:B------:R2:W-:Y:S04]  /*6190*/  REDG.E.ADD.F32.FTZ.RN.STRONG.GPU desc[UR38][R4.64], R11 ;  /* 0x0000000b040079a6 */ /* 0x0005e8000c10f3a6 */
[----:B------:R3:W-:Y:S04]  /*61a0*/  REDG.E.ADD.F32.FTZ.RN.STRONG.GPU desc[UR38][R232.64+0x80], R12 ;  /* 0x0000800ce80079a6 */ /* 0x0007e8000c10f3a6 */
[----:B------:R-:W-:Y:S01]  /*61b0*/  REDG.E.ADD.F32.FTZ.RN.STRONG.GPU desc[UR38][R28.64+0x80], R13 ;  /* 0x0000800d1c0079a6 */ /* 0x000fe2000c10f3a6 */
[----:B-1----:R-:W-:Y:S02]  /*61c0*/  IMAD.U32 R6, RZ, RZ, UR31 ;  /* 0x0000001fff067e24 */ /* 0x002fe4000f8e00ff */
[----:B------:R-:W-:Y:S02]  /*61d0*/  IMAD.U32 R10, RZ, RZ, UR29 ;  /* 0x0000001dff0a7e24 */ /* 0x000fe4000f8e00ff */
[----:B--2---:R-:W-:Y:S01]  /*61e0*/  IMAD.U32 R5, RZ, RZ, UR34 ;  /* 0x00000022ff057e24 */ /* 0x004fe2000f8e00ff */
[-C--:B------:R-:W-:Y:S01]  /*61f0*/  LEA R6, P1, R6, R232.reuse, 0x2 ;  /* 0x000000e806067211 */ /* 0x080fe200078210ff */
[----:B------:R-:W-:Y:S02]  /*6200*/  IMAD.U32 R4, RZ, RZ, UR30 ;  /* 0x0000001eff047e24 */ /* 0x000fe4000f8e00ff */
[----:B---3--:R-:W-:Y:S01]  /*6210*/  IMAD.U32 R12, RZ, RZ, UR26 ;  /* 0x0000001aff0c7e24 */ /* 0x008fe2000f8e00ff */
        /* <DEDUP_REMOVED lines=100> */
[----:B-----5:R-:W-:Y:S01]  /*6860*/  IMAD.MOV.U32 R220, RZ, RZ, R0 ;  /* 0x000000ffffdc7224 */ /* 0x020fe200078e0000 */
        /* <DEDUP_REMOVED lines=24> */
.L_x_229:
[----:B------:R-:W2:Y:S01]  /*69f0*/  LDL R28, [R1+0x14] ;  /* 0x00001400011c7983 */ /* 0x000ea20000100800 */
[----:B------:R-:W-:-:S03]  /*6a00*/  ULDC UR4, c[0x0][0x390] ;  /* 0x0000e40000047ab9 */ /* 0x000fc60000000800 */
[----:B------:R-:W3:Y:S04]  /*6a10*/  LDL R27, [R1+0x18] ;  /* 0x00001800011b7983 */ /* 0x000ee80000100800 */
[----:B------:R-:W4:Y:S04]  /*6a20*/  LDL.64 R30, [R1+0x38] ;  /* 0x00003800011e7983 */ /* 0x000f280000100a00 */
        /* <DEDUP_REMOVED lines=69> */
[----:B------:R-:W-:Y:S01]  /*6e80*/  ULDC.64 UR6, c[0x0][0x3f0] ;  /* 0x0000fc0000067ab9 */ /* 0x000fe20000000a00 */
        /* <DEDUP_REMOVED lines=28> */
[----:B------:R-:W-:Y:S01]  /*7050*/  F2FP.F16.F32.PACK_AB R78, R79, R78 ;  /* 0x0000004e4f4e723e */ /* 0x000fe200000000ff */
[----:B------:R-:W1:Y:S01]  /*7060*/  S2R R65, SR_TID.X ;  /* 0x0000000000417919 */ /* 0x000e620000002100 */
[----:B--2---:R-:W-:Y:S04]  /*7070*/  STS [R28], R25 ;  /* 0x000000191c007388 */ /* 0x004fe80000000800 */
[----:B------:R-:W-:Y:S04]  /*7080*/  STS [R28+0x200], R24 ;  /* 0x000200181c007388 */ /* 0x000fe80000000800 */
[----:B---3--:R-:W-:Y:S04]  /*7090*/  STS [R27], R21 ;  /* 0x000000151b007388 */ /* 0x008fe80000000800 */
[----:B------:R-:W-:Y:S04]  /*70a0*/  STS [R27+0x200], R20 ;  /* 0x000200141b007388 */ /* 0x000fe80000000800 */
[----:B------:R-:W-:Y:S04]  /*70b0*/  STS [R28+0x1000], R23 ;  /* 0x001000171c007388 */ /* 0x000fe80000000800 */
[----:B------:R-:W-:Y:S04]  /*70c0*/  STS [R28+0x1200], R22 ;  /* 0x001200161c007388 */ /* 0x000fe80000000800 */
[----:B------:R-:W-:Y:S04]  /*70d0*/  STS [R27+0x1000], R19 ;  /* 0x001000131b007388 */ /* 0x000fe80000000800 */
[----:B------:R2:W-:Y:S04]  /*70e0*/  STS [R27+0x1200], R18 ;  /* 0x001200121b007388 */ /* 0x0005e80000000800 */
[----:B------:R-:W-:Y:S04]  /*70f0*/  STS [R28+0x2000], R17 ;  /* 0x002000111c007388 */ /* 0x000fe80000000800 */
[----:B------:R3:W-:Y:S04]  /*7100*/  STS [R28+0x2200], R16 ;  /* 0x002200101c007388 */ /* 0x0007e80000000800 */
[----:B------:R-:W-:Y:S04]  /*7110*/  STS [R27+0x2000], R13 ;  /* 0x0020000d1b007388 */ /* 0x000fe80000000800 */
[----:B------:R1:W-:Y:S04]  /*7120*/  STS [R27+0x2200], R12 ;  /* 0x0022000c1b007388 */ /* 0x0003e80000000800 */
[----:B------:R-:W-:Y:S04]  /*7130*/  STS [R28+0x3000], R15 ;  /* 0x0030000f1c007388 */ /* 0x000fe80000000800 */
[----:B------:R4:W-:Y:S01]  /*7140*/  STS [R28+0x3200], R14 ;  /* 0x0032000e1c007388 */ /* 0x0009e20000000800 */
[----:B--2---:R-:W2:Y:S03]  /*7150*/  LDC.64 R18, c[0x0][0x450] ;  /* 0x00011400ff127b82 */ /* 0x004ea60000000a00 */
[----:B------:R-:W-:Y:S04]  /*7160*/  STS [R27+0x3000], R11 ;  /* 0x0030000b1b007388 */ /* 0x000fe80000000800 */
[----:B------:R4:W-:Y:S01]  /*7170*/  STS [R27+0x3200], R10 ;  /* 0x0032000a1b007388 */ /* 0x0009e20000000800 */
[----:B---3--:R-:W3:Y:S03]  /*7180*/  LDC.64 R16, c[0x0][0x458] ;  /* 0x00011600ff107b82 */ /* 0x008ee60000000a00 */
[----:B------:R-:W-:Y:S04]  /*7190*/  STS [R28+0x4000], R9 ;  /* 0x004000091c007388 */ /* 0x000fe80000000800 */
[----:B------:R2:W-:Y:S01]  /*71a0*/  STS [R28+0x4200], R8 ;  /* 0x004200081c007388 */ /* 0x0005e20000000800 */
[----:B-1----:R-:W1:Y:S03]  /*71b0*/  LDC.64 R12, c[0x0][0x470] ;  /* 0x00011c00ff0c7b82 */ /* 0x002e660000000a00 */
[----:B------:R3:W-:Y:S04]  /*71c0*/  STS [R27+0x4000], R5 ;  /* 0x004000051b007388 */ /* 0x0007e80000000800 */
[----:B------:R3:W-:Y:S01]  /*71d0*/  STS [R27+0x4200], R4 ;  /* 0x004200041b007388 */ /* 0x0007e20000000800 */
[----:B----4-:R-:W4:Y:S03]  /*71e0*/  LDC.64 R14, c[0x0][0x440] ;  /* 0x00011000ff0e7b82 */ /* 0x010f260000000a00 */
[----:B------:R-:W-:Y:S04]  /*71f0*/  STS [R28+0x5000], R7 ;  /* 0x005000071c007388 */ /* 0x000fe80000000800 */
[----:B------:R-:W-:Y:S01]  /*7200*/  STS [R28+0x5200], R6 ;  /* 0x005200061c007388 */ /* 0x000fe20000000800 */
[----:B------:R-:W1:Y:S03]  /*7210*/  LDC.64 R10, c[0x0][0x468] ;  /* 0x00011a00ff0a7b82 */ /* 0x000e660000000a00 */
[----:B------:R-:W-:Y:S04]  /*7220*/  STS [R27+0x5000], R2 ;  /* 0x005000021b007388 */ /* 0x000fe80000000800 */
[----:B------:R3:W-:Y:S01]  /*7230*/  STS [R27+0x5200], R0 ;  /* 0x005200001b007388 */ /* 0x0007e20000000800 */
[----:B--2---:R-:W2:Y:S03]  /*7240*/  LDC.64 R8, c[0x0][0x438] ;  /* 0x00010e00ff087b82 */ /* 0x004ea60000000a00 */
        /* <DEDUP_REMOVED lines=8> */
[----:B---3--:R-:W-:-:S03]  /*72d0*/  SHF.R.S32.HI R5, RZ, 0x1f, R30 ;  /* 0x0000001fff057819 */ /* 0x008fc6000001141e */
[----:B------:R-:W-:Y:S01]  /*72e0*/  STS [R28+0x8000], R52 ;  /* 0x008000341c007388 */ /* 0x000fe20000000800 */
[----:B------:R-:W-:-:S03]  /*72f0*/  MOV R4, R30 ;  /* 0x0000001e00047202 */ /* 0x000fc60000000f00 */
[----:B------:R-:W-:Y:S01]  /*7300*/  STS [R28+0x8200], R54 ;  /* 0x008200361c007388 */ /* 0x000fe20000000800 */
[----:B------:R-:W-:-:S03]  /*7310*/  IMAD R0, R18, UR36, RZ ;  /* 0x0000002412007c24 */ /* 0x000fc6000f8e02ff */
[----:B------:R3:W-:Y:S04]  /*7320*/  STS [R27+0x8000], R64 ;  /* 0x008000401b007388 */ /* 0x0007e80000000800 */
[----:B------:R-:W-:Y:S04]  /*7330*/  STS [R27+0x8200], R66 ;  /* 0x008200421b007388 */ /* 0x000fe80000000800 */
[----:B------:R-:W-:Y:S01]  /*7340*/  STS [R28+0x9000], R56 ;  /* 0x009000381c007388 */ /* 0x000fe20000000800 */
[----:B------:R-:W-:-:S03]  /*7350*/  IMAD R0, R19, UR37, R0 ;  /* 0x0000002513007c24 */ /* 0x000fc6000f8e0200 */
[----:B------:R-:W-:Y:S01]  /*7360*/  STS [R28+0x9200], R58 ;  /* 0x0092003a1c007388 */ /* 0x000fe20000000800 */
[----:B------:R-:W-:-:S03]  /*7370*/  IMAD.WIDE.U32 R6, R18, UR37, R4 ;  /* 0x0000002512067c25 */ /* 0x000fc6000f8e0004 */
[----:B------:R-:W-:Y:S04]  /*7380*/  STS [R27+0x9000], R60 ;  /* 0x0090003c1b007388 */ /* 0x000fe80000000800 */
[----:B------:R-:W-:Y:S04]  /*7390*/  STS [R27+0x9200], R62 ;  /* 0x0092003e1b007388 */ /* 0x000fe80000000800 */
[----:B------:R-:W-:Y:S01]  /*73a0*/  STS [R28+0xa000], R68 ;  /* 0x00a000441c007388 */ /* 0x000fe20000000800 */
[----:B---3--:R-:W3:Y:S03]  /*73b0*/  S2R R64, SR_TID.X ;  /* 0x0000000000407919 */ /* 0x008ee60000002100 */
[----:B------:R-:W-:Y:S01]  /*73c0*/  STS [R28+0xa200], R70 ;  /* 0x00a200461c007388 */ /* 0x000fe20000000800 */
[----:B------:R-:W-:-:S03]  /*73d0*/  IADD3 R7, R7, R0, RZ ;  /* 0x0000000007077210 */ /* 0x000fc60007ffe0ff */
[----:B------:R-:W-:Y:S01]  /*73e0*/  STS [R27+0xa000], R80 ;  /* 0x00a000501b007388 */ /* 0x000fe20000000800 */
[----:B--2---:R-:W-:-:S03]  /*73f0*/  IMAD R0, R8, UR17, RZ ;  /* 0x0000001108007c24 */ /* 0x004fc6000f8e02ff */
[----:B------:R-:W-:Y:S04]  /*7400*/  STS [R27+0xa200], R82 ;  /* 0x00a200521b007388 */ /* 0x000fe80000000800 */
[----:B------:R-:W-:Y:S04]  /*7410*/  STS [R28+0xb000], R72 ;  /* 0x00b000481c007388 */ /* 0x000fe80000000800 */
[----:B------:R-:W-:Y:S04]  /*7420*/  STS [R28+0xb200], R74 ;  /* 0x00b2004a1c007388 */ /* 0x000fe80000000800 */
[----:B------:R-:W-:Y:S01]  /*7430*/  STS [R27+0xb000], R76 ;  /* 0x00b0004c1b007388 */ /* 0x000fe20000000800 */
[----:B------:R-:W-:-:S03]  /*7440*/  IMAD R9, R9, UR12, R0 ;  /* 0x0000000c09097c24 */ /* 0x000fc6000f8e0200 */
[----:B------:R-:W-:Y:S01]  /*7450*/  STS [R27+0xb200], R78 ;  /* 0x00b2004e1b007388 */ /* 0x000fe20000000800 */
[----:B------:R-:W-:-:S04]  /*7460*/  IMAD.WIDE.U32 R6, R8, UR12, R6 ;  /* 0x0000000c08067c25 */ /* 0x000fc8000f8e0006 */
[----:B------:R-:W-:Y:S01]  /*7470*/  IMAD R0, R16, UR36, RZ ;  /* 0x0000002410007c24 */ /* 0x000fe2000f8e02ff */
[----:B------:R-:W-:Y:S01]  /*7480*/  IADD3 R7, R7, R9, RZ ;  /* 0x0000000907077210 */ /* 0x000fe20007ffe0ff */
[----:B-1----:R-:W-:Y:S02]  /*7490*/  IMAD R2, R10, UR18, RZ ;  /* 0x000000120a027c24 */ /* 0x002fe4000f8e02ff */
[----:B------:R-:W-:-:S04]  /*74a0*/  IMAD.WIDE.U32 R4, R16, UR37, R4 ;  /* 0x0000002510047c25 */ /* 0x000fc8000f8e0004 */
[----:B------:R-:W-:Y:S02]  /*74b0*/  IMAD R0, R17, UR37, R0 ;  /* 0x0000002511007c24 */ /* 0x000fe4000f8e0200 */
[----:B------:R-:W-:Y:S02]  /*74c0*/  IMAD R2, R11, UR13, R2 ;  /* 0x0000000d0b027c24 */ /* 0x000fe4000f8e0202 */
[----:B------:R-:W-:Y:S01]  /*74d0*/  IMAD.WIDE.U32 R6, R10, UR13, R6 ;  /* 0x0000000d0a067c25 */ /* 0x000fe2000f8e0006 */
[----:B------:R-:W-:-:S03]  /*74e0*/  IADD3 R5, R5, R0, RZ ;  /* 0x0000000005057210 */ /* 0x000fc60007ffe0ff */
[----:B----4-:R-:W-:Y:S01]  /*74f0*/  IMAD R0, R14, UR17, RZ ;  /* 0x000000110e007c24 */ /* 0x010fe2000f8e02ff */
[----:B------:R-:W-:-:S03]  /*7500*/  IADD3 R7, R7, R2, RZ ;  /* 0x0000000207077210 */ /* 0x000fc60007ffe0ff */
[----:B------:R-:W-:Y:S01]  /*7510*/  IMAD R2, R15, UR12, R0 ;  /* 0x0000000c0f027c24 */ /* 0x000fe2000f8e0200 */
[----:B------:R-:W-:Y:S01]  /*7520*/  LEA R0, R26, UR5, 0x1 ;  /* 0x000000051a007c11 */ /* 0x000fe2000f8e08ff */
[----:B------:R-:W-:Y:S01]  /*7530*/  BAR.SYNC.DEFER_BLOCKING 0x0 ;  /* 0x0000000000007b1d */ /* 0x000fe20000010000 */
[----:B------:R-:W-:Y:S01]  /*7540*/  IMAD.WIDE.U32 R4, R14, UR12, R4 ;  /* 0x0000000c0e047c25 */ /* 0x000fe2000f8e0004 */
[----:B---3--:R-:W-:-:S03]  /*7550*/  SHF.R.S32.HI R64, RZ, 0x1f, R64 ;  /* 0x0000001fff407819 */ /* 0x008fc60000011440 */
        /* <DEDUP_REMOVED lines=49> */
.L_x_226:
        /* <DEDUP_REMOVED lines=11> */
.L_x_233:
[----:B------:R-:W-:Y:S05]  /*7920*/  EXIT ;  /* 0x000000000000794d */ /* 0x000fea0003800000 */
.L_x_235:
        /* <DEDUP_REMOVED lines=13> */
.L_x_676:


//--------------------- .text._ZN5flash44flash_bwd_dq_dk_dv_loop_seqk_parallel_kernelI23Flash_bwd_kernel_traitsILi96ELi64ELi128ELi8ELi2ELi4ELi4ELb1ELb0EN7cutlass6half_tE19Flash_kernel_traitsILi96ELi64ELi128ELi8ES3_EELb1ELb1ELb0ELb0ELb0ELb1ELb0EEEvNS_16Flash_bwd_paramsE --------------------------
	.section	.text._ZN5flash44flash_bwd_dq_dk_dv_loop_seqk_parallel_kernelI23Flash_bwd_kernel_traitsILi96ELi64ELi128ELi8ELi2ELi4ELi4ELb1ELb0EN7cutlass6half_tE19Flash_kernel_traitsILi96ELi64ELi128ELi8ES3_EELb1ELb1ELb0ELb0ELb0ELb1ELb0EEEvNS_16Flash_bwd_paramsE,"ax",@progbits
	.align	128
        .global         _ZN5flash44flash_bwd_dq_dk_dv_loop_seqk_parallel_kernelI23Flash_bwd_kernel_traitsILi96ELi64ELi128ELi8ELi2ELi4ELi4ELb1ELb0EN7cutlass6half_tE19Flash_kernel_traitsILi96ELi64ELi128ELi8ES3_EELb1ELb1ELb0ELb0ELb0ELb1ELb0EEEvNS_16Flash_bwd_paramsE
        .type           _ZN5flash44flash_bwd_dq_dk_dv_loop_seqk_parallel_kernelI23Flash_bwd_kernel_traitsILi96ELi64ELi128ELi8ELi2ELi4ELi4ELb1ELb0EN7cutlass6half_tE19Flash_kernel_traitsILi96ELi64ELi128ELi8ES3_EELb1ELb1ELb0ELb0ELb0ELb1ELb0EEEvNS_16Flash_bwd_paramsE,@function
        .size           _ZN5flash44flash_bwd_dq_dk_dv_loop_seqk_parallel_kernelI23Flash_bwd_kernel_traitsILi96ELi64ELi128ELi8ELi2ELi4ELi4ELb1ELb0EN7cutlass6half_tE19Flash_kernel_traitsILi96ELi64ELi128ELi8ES3_EELb1ELb1ELb0ELb0ELb0ELb1ELb0EEEvNS_16Flash_bwd_paramsE,(.L_x_677 - _ZN5flash44flash_bwd_dq_dk_dv_loop_seqk_parallel_kernelI23Flash_bwd_kernel_traitsILi96ELi64ELi128ELi8ELi2ELi4ELi4ELb1ELb0EN7cutlass6half_tE19Flash_kernel_traitsILi96ELi64ELi128ELi8ES3_EELb1ELb1ELb0ELb0ELb0ELb1ELb0EEEvNS_16Flash_bwd_paramsE)
        .other          _ZN5flash44flash_bwd_dq_dk_dv_loop_seqk_parallel_kernelI23Flash_bwd_kernel_traitsILi96ELi64ELi128ELi8ELi2ELi4ELi4ELb1ELb0EN7cutlass6half_tE19Flash_kernel_traitsILi96ELi64ELi128ELi8ES3_EELb1ELb1ELb0ELb0ELb0ELb1ELb0EEEvNS_16Flash_bwd_paramsE,@"STO_CUDA_ENTRY STV_DEFAULT"
_ZN5flash44flash_bwd_dq_dk_dv_loop_seqk_parallel_kernelI23Flash_bwd_kernel_traitsILi96ELi64ELi128ELi8ELi2ELi4ELi4ELb1ELb0EN7cutlass6half_tE19Flash_kernel_traitsILi96ELi64ELi128ELi8ES3_EELb1ELb1ELb0ELb0ELb0ELb1ELb0EEEvNS_16Flash_bwd_paramsE:
.text._ZN5flash44flash_bwd_dq_dk_dv_loop_seqk_parallel_kernelI23Flash_bwd_kernel_traitsILi96ELi64ELi128ELi8ELi2ELi4ELi4ELb1ELb0EN7cutlass6half_tE19Flash_kernel_traitsILi96ELi64ELi128ELi8ES3_EELb1ELb1ELb0ELb0ELb0ELb1ELb0EEEvNS_16Flash_bwd_paramsE:
        /* <DEDUP_REMOVED lines=14> */
[----:B------:R-:W3:Y:S01]  /*00e0*/  S2UR UR59, SR_CTAID.Z ;  /* 0x00000000003b79c3 */ /* 0x000ee20000002700 */
[----:B------:R-:W-:Y:S01]  /*00f0*/  UMOV UR5, 0x400 ;  /* 0x0000040000057882 */ /* 0x000fe20000000000 */
[----:B------:R-:W-:Y:S02]  /*0100*/  IMAD.MOV.U32 R227, RZ, RZ, 0x20 ;  /* 0x00000020ffe37424 */ /* 0x000fe400078e00ff */
[----:B------:R-:W-:-:S04]  /*0110*/  IMAD.MOV.U32 R235, RZ, RZ, -0x10 ;  /* 0xfffffff0ffeb7424 */ /* 0x000fc800078e00ff */
[----:B------:R-:W4:Y:S08]  /*0120*/  S2UR UR4, SR_CgaCtaId ;  /* 0x00000000000479c3 */ /* 0x000f300000008800 */
[----:B------:R-:W5:Y:S01]  /*0130*/  S2UR UR49, SR_CTAID.Y ;  /* 0x00000000003179c3 */ /* 0x000f620000002600 */
[----:B---3--:R-:W-:Y:S01]  /*0140*/  USHF.R.S32.HI UR6, URZ, 0x1f, UR59 ;  /* 0x0000001f3f067899 */ /* 0x008fe2000801143b */
[----:B--2---:R-:W-:Y:S01]  /*0150*/  SHF.R.S32.HI R3, RZ, 0x1f, R10 ;  /* 0x0000001fff037819 */ /* 0x004fe2000001140a */
[----:B----4-:R-:W-:-:S03]  /*0160*/  ULEA UR4, UR4, UR5, 0x18 ;  /* 0x0000000504047291 */ /* 0x010fc6000f8ec03f */
[CC--:B------:R-:W-:Y:S01]  /*0170*/  LEA.HI R4, R3.reuse, R10.reuse, RZ, 0x4 ;  /* 0x0000000a03047211 */ /* 0x0c0fe200078f20ff */
[----:B------:R-:W-:Y:S01]  /*0180*/  UIADD3 UR5, UR4, 0xf000, URZ ;  /* 0x0000f00004057890 */ /* 0x000fe2000fffe03f */
[CC--:B------:R-:W-:Y:S02]  /*0190*/  LEA.HI R2, R3.reuse, R10.reuse, RZ, 0x5 ;  /* 0x0000000a03027211 */ /* 0x0c0fe400078f28ff */
[----:B-1----:R-:W-:Y:S01]  /*01a0*/  SHF.R.S32.HI R0, RZ, 0x4, R4 ;  /* 0x00000004ff007819 */ /* 0x002fe20000011404 */
[----:B-----5:R-:W-:Y:S01]  /*01b0*/  USHF.L.U32 UR7, UR49, 0x7, URZ ;  /* 0x0000000731077899 */ /* 0x020fe2000800063f */
[CC--:B------:R-:W-:Y:S02]  /*01c0*/  LEA.HI R5, R3.reuse, R10.reuse, RZ, 0x2 ;  /* 0x0000000a03057211 */ /* 0x0c0fe400078f10ff */
[CC--:B------:R-:W-:Y:S02]  /*01d0*/  LEA.HI R18, R3.reuse, R10.reuse, RZ, 0x3 ;  /* 0x0000000a03127211 */ /* 0x0c0fe400078f18ff */
[----:B------:R-:W-:-:S02]  /*01e0*/  LEA.HI R12, R3, R10, RZ, 0x6 ;  /* 0x0000000a030c7211 */ /* 0x000fc400078f30ff */
[----:B------:R-:W-:Y:S02]  /*01f0*/  LEA.HI R15, R3, R10, RZ, 0x7 ;  /* 0x0000000a030f7211 */ /* 0x000fe400078f38ff */
[----:B------:R-:W-:Y:S02]  /*0200*/  LOP3.LUT R3, R2, 0xffffffe0, RZ, 0xc0, !PT ;  /* 0xffffffe002037812 */ /* 0x000fe400078ec0ff */
[C---:B------:R-:W-:Y:S02]  /*0210*/  LOP3.LUT R6, R4.reuse, 0xfffffff0, RZ, 0xc0, !PT ;  /* 0xfffffff004067812 */ /* 0x040fe400078ec0ff */
[----:B------:R-:W-:Y:S01]  /*0220*/  LEA.HI R4, R4, R0, RZ, 0x1 ;  /* 0x0000000004047211 */ /* 0x000fe200078f08ff */
[----:B------:R-:W-:Y:S01]  /*0230*/  IMAD.IADD R3, R10, 0x1, -R3 ;  /* 0x000000010a037824 */ /* 0x000fe200078e0a03 */
[----:B------:R-:W-:Y:S01]  /*0240*/  LOP3.LUT R7, R18, 0xfffffff8, RZ, 0xc0, !PT ;  /* 0xfffffff812077812 */ /* 0x000fe200078ec0ff */
[----:B------:R-:W-:Y:S01]  /*0250*/  IMAD.IADD R8, R10, 0x1, -R6 ;  /* 0x000000010a087824 */ /* 0x000fe200078e0a06 */
[----:B------:R-:W-:-:S02]  /*0260*/  LOP3.LUT R4, R4, 0xfffffffe, RZ, 0xc0, !PT ;  /* 0xfffffffe04047812 */ /* 0x000fc400078ec0ff */
[----:B------:R-:W-:Y:S01]  /*0270*/  SHF.R.S32.HI R252, RZ, 0x2, R5 ;  /* 0x00000002fffc7819 */ /* 0x000fe20000011405 */
[----:B------:R-:W-:Y:S01]  /*0280*/  IMAD.IADD R13, R10, 0x1, -R7 ;  /* 0x000000010a0d7824 */ /* 0x000fe200078e0a07 */
[----:B------:R-:W-:Y:S01]  /*0290*/  SHF.R.S32.HI R6, RZ, 0x1f, R3 ;  /* 0x0000001fff067819 */ /* 0x000fe20000011403 */
[----:B------:R-:W-:Y:S01]  /*02a0*/  IMAD.IADD R17, R0, 0x1, -R4 ;  /* 0x0000000100117824 */ /* 0x000fe200078e0a04 */
[--C-:B------:R-:W-:Y:S02]  /*02b0*/  SHF.R.S32.HI R0, RZ, 0x5, R2.reuse ;  /* 0x00000005ff007819 */ /* 0x100fe40000011402 */
[----:B------:R-:W-:Y:S02]  /*02c0*/  SHF.R.S32.HI R4, RZ, 0x1f, R2 ;  /* 0x0000001fff047819 */ /* 0x000fe40000011402 */
[----:B------:R-:W-:Y:S02]  /*02d0*/  LEA.HI R7, R5, R252, RZ, 0x1 ;  /* 0x000000fc05077211 */ /* 0x000fe400078f08ff */
[----:B------:R-:W-:-:S02]  /*02e0*/  LEA.HI R246, R6, R3, RZ, 0x2 ;  /* 0x0000000306f67211 */ /* 0x000fc400078f10ff */
[-C--:B------:R-:W-:Y:S02]  /*02f0*/  LEA.HI R3, R2, R0.reuse, RZ, 0x1 ;  /* 0x0000000002037211 */ /* 0x080fe400078f08ff */
[----:B------:R-:W-:Y:S02]  /*0300*/  LEA.HI R2, R4, R0, RZ, 0x2 ;  /* 0x0000000004027211 */ /* 0x000fe400078f10ff */
[----:B------:R-:W-:Y:S02]  /*0310*/  LOP3.LUT R4, R7, 0x7fffffe, RZ, 0xc0, !PT ;  /* 0x07fffffe07047812 */ /* 0x000fe400078ec0ff */
[----:B------:R-:W-:Y:S02]  /*0320*/  LOP3.LUT R9, R5, 0xfffffffc, RZ, 0xc0, !PT ;  /* 0xfffffffc05097812 */ /* 0x000fe400078ec0ff */
[----:B------:R-:W-:Y:S02]  /*0330*/  SHF.R.S32.HI R7, RZ, 0x3, R18 ;  /* 0x00000003ff077819 */ /* 0x000fe40000011412 */
[----:B------:R-:W-:Y:S01]  /*0340*/  LOP3.LUT R6, R3, 0xfffffffe, RZ, 0xc0, !PT ;  /* 0xfffffffe03067812 */ /* 0x000fe200078ec0ff */
[----:B------:R-:W-:Y:S01]  /*0350*/  IMAD.IADD R3, R252, 0x1, -R4 ;  /* 0x00000001fc037824 */ /* 0x000fe200078e0a04 */
[----:B------:R-:W-:Y:S01]  /*0360*/  LOP3.LUT R2, R2, 0xfffffffc, RZ, 0xc0, !PT ;  /* 0xfffffffc02027812 */ /* 0x000fe200078ec0ff */
[----:B------:R-:W-:Y:S01]  /*0370*/  IMAD.IADD R20, R10, 0x1, -R9 ;  /* 0x000000010a147824 */ /* 0x000fe200078e0a09 */
[----:B------:R-:W-:Y:S01]  /*0380*/  LEA.HI R9, R13, R13, RZ, 0x1 ;  /* 0x0000000d0d097211 */ /* 0x000fe200078f08ff */
[----:B------:R-:W-:Y:S01]  /*0390*/  IMAD.SHL.U32 R4, R7, 0x40, RZ ;  /* 0x0000004007047824 */ /* 0x000fe200078e00ff */
[----:B------:R-:W-:Y:S01]  /*03a0*/  SHF.R.S32.HI R22, RZ, 0x6, R12 ;  /* 0x00000006ff167819 */ /* 0x000fe2000001140c */
[C---:B------:R-:W-:Y:S01]  /*03b0*/  IMAD.IADD R21, R0.reuse, 0x1, -R6 ;  /* 0x0000000100157824 */ /* 0x040fe200078e0a06 */
[----:B------:R-:W-:Y:S01]  /*03c0*/  SHF.R.S32.HI R10, RZ, 0x1f, R8 ;  /* 0x0000001fff0a7819 */ /* 0x000fe20000011408 */
[C---:B------:R-:W-:Y:S01]  /*03d0*/  IMAD.IADD R11, R0.reuse, 0x1, -R2 ;  /* 0x00000001000b7824 */ /* 0x040fe200078e0a02 */
[----:B------:R-:W-:Y:S01]  /*03e0*/  LOP3.LUT R2, R9, 0x7fffffe, RZ, 0xc0, !PT ;  /* 0x07fffffe09027812 */ /* 0x000fe200078ec0ff */
[----:B------:R-:W-:Y:S01]  /*03f0*/  IMAD R7, R0, 0x8, R3 ;  /* 0x0000000800077824 */ /* 0x000fe200078e0203 */
[----:B------:R-:W-:Y:S01]  /*0400*/  LOP3.LUT R0, R4, 0xc0, RZ, 0xc0, !PT ;  /* 0x000000c004007812 */ /* 0x000fe200078ec0ff */
[----:B------:R-:W-:Y:S01]  /*0410*/  IMAD.SHL.U32 R24, R20, 0x8, RZ ;  /* 0x0000000814187824 */ /* 0x000fe200078e00ff */
[----:B------:R-:W-:Y:S01]  /*0420*/  SHF.R.S32.HI R3, RZ, 0x1f, R5 ;  /* 0x0000001fff037819 */ /* 0x000fe20000011405 */
[----:B------:R-:W-:Y:S01]  /*0430*/  IMAD.IADD R4, R13, 0x1, -R2 ;  /* 0x000000010d047824 */ /* 0x000fe200078e0a02 */
[----:B------:R-:W-:Y:S01]  /*0440*/  SHF.R.U32.HI R6, RZ, 0x3, R0 ;  /* 0x00000003ff067819 */ /* 0x000fe20000011600 */
[----:B------:R-:W-:Y:S01]  /*0450*/  STL [R1+0x1c], R21 ;  /* 0x00001c1501007387 */ /* 0x000fe20000100800 */
[----:B------:R-:W-:Y:S01]  /*0460*/  LOP3.LUT R5, R0, 0x18, R24, 0xf8, !PT ;  /* 0x0000001800057812 */ /* 0x000fe200078ef818 */
[----:B------:R-:W-:Y:S01]  /*0470*/  IMAD R0, R22, 0x4, R17 ;  /* 0x0000000416007824 */ /* 0x000fe200078e0211 */
[----:B------:R-:W-:Y:S01]  /*0480*/  LEA.HI R2, R3, R252, RZ, 0x3 ;  /* 0x000000fc03027211 */ /* 0x000fe200078f18ff */
[----:B------:R-:W-:Y:S01]  /*0490*/  STL [R1+0x18], R22 ;  /* 0x0000181601007387 */ /* 0x000fe20000100800 */
[----:B------:R-:W-:Y:S01]  /*04a0*/  LOP3.LUT R5, R5, R6, RZ, 0x3c, !PT ;  /* 0x0000000605057212 */ /* 0x000fe200078e3cff */
[----:B------:R-:W-:Y:S01]  /*04b0*/  IMAD R0, R0, 0x8, R4 ;  /* 0x0000000800007824 */ /* 0x000fe200078e0204 */
[----:B------:R-:W-:Y:S01]  /*04c0*/  LOP3.LUT R2, R2, 0xfffffff8, RZ, 0xc0, !PT ;  /* 0xfffffff802027812 */ /* 0x000fe200078ec0ff */
[----:B------:R-:W-:Y:S01]  /*04d0*/  STL [R1+0x20], R24 ;  /* 0x0000201801007387 */ /* 0x000fe20000100800 */
[-C--:B------:R-:W-:Y:S01]  /*04e0*/  LEA.HI R3, R8, R8.reuse, RZ, 0x1 ;  /* 0x0000000808037211 */ /* 0x080fe200078f08ff */
[----:B------:R-:W-:Y:S01]  /*04f0*/  IMAD.U32 R5, R7, 0x20, R5 ;  /* 0x0000002007057824 */ /* 0x000fe200078e0005 */
[----:B------:R-:W-:Y:S01]  /*0500*/  LEA.HI R10, R10, R8, RZ, 0x3 ;  /* 0x000000080a0a7211 */ /* 0x000fe200078f18ff */
[----:B------:R-:W-:Y:S01]  /*0510*/  IMAD.IADD R2, R252, 0x1, -R2 ;  /* 0x00000001fc027824 */ /* 0x000fe200078e0a02 */
[----:B------:R-:W-:-:S02]  /*0520*/  SHF.R.S32.HI R6, RZ, 0x1, R3 ;  /* 0x00000001ff067819 */ /* 0x000fc40000011403 */
[----:B------:R-:W-:Y:S01]  /*0530*/  SHF.R.S32.HI R4, RZ, 0x1f, R3 ;  /* 0x0000001fff047819 */ /* 0x000fe20000011403 */
[----:B------:R1:W-:Y:S01]  /*0540*/  STL [R1+0x10], R5 ;  /* 0x0000100501007387 */ /* 0x0003e20000100800 */
[----:B------:R-:W-:Y:S02]  /*0550*/  LOP3.LUT P4, RZ, R2, 0x2, RZ, 0xc0, !PT ;  /* 0x0000000202ff7812 */ /* 0x000fe4000788c0ff */
[----:B------:R-:W-:Y:S02]  /*0560*/  LEA.HI R7, R4, R6, RZ, 0x2 ;  /* 0x0000000604077211 */ /* 0x000fe400078f10ff */
[----:B------:R-:W-:Y:S02]  /*0570*/  LOP3.LUT R4, R2, 0x1, RZ, 0xc0, !PT ;  /* 0x0000000102047812 */ /* 0x000fe400078ec0ff */
[----:B------:R-:W-:Y:S02]  /*0580*/  LOP3.LUT R7, R7, 0xfffffffc, RZ, 0xc0, !PT ;  /* 0xfffffffc07077812 */ /* 0x000fe400078ec0ff */
[----:B------:R-:W-:Y:S01]  /*0590*/  ISETP.NE.U32.AND P5, PT, R4, 0x1, PT ;  /* 0x000000010400780c */ /* 0x000fe20003fa5070 */
[----:B------:R-:W-:Y:S01]  /*05a0*/  IMAD.SHL.U32 R4, R13, 0x40, RZ ;  /* 0x000000400d047824 */ /* 0x000fe200078e00ff */
[----:B------:R-:W-:Y:S01]  /*05b0*/  LEA.HI R13, R2, R2, RZ, 0x1 ;  /* 0x00000002020d7211 */ /* 0x000fe200078f08ff */
[----:B------:R-:W-:Y:S01]  /*05c0*/  IMAD.IADD R19, R6, 0x1, -R7 ;  /* 0x0000000106137824 */ /* 0x000fe200078e0a07 */
[----:B------:R-:W-:Y:S01]  /*05d0*/  SHF.R.S32.HI R12, RZ, 0x7, R15 ;  /* 0x00000007ff0c7819 */ /* 0x000fe2000001140f */
[----:B------:R-:W-:Y:S01]  /*05e0*/  IMAD.SHL.U32 R6, R11, 0x10, RZ ;  /* 0x000000100b067824 */ /* 0x000fe200078e00ff */
[----:B------:R-:W-:Y:S01]  /*05f0*/  SEL R235, R235, 0x10, !P5 ;  /* 0x00000010ebeb7807 */ /* 0x000fe20006800000 */
[----:B------:R-:W-:Y:S01]  /*0600*/  IMAD.SHL.U32 R15, R22, 0x20, RZ ;  /* 0x00000020160f7824 */ /* 0x000fe200078e00ff */
[----:B------:R-:W-:-:S05]  /*0610*/  SHF.R.S32.HI R246, RZ, 0x2, R246 ;  /* 0x00000002fff67819 */ /* 0x000fca00000114f6 */
[----:B------:R-:W-:Y:S01]  /*0620*/  IMAD R246, R21, 0x10, R246 ;  /* 0x0000001015f67824 */ /* 0x000fe200078e02f6 */
[----:B-1----:R-:W-:Y:S02]  /*0630*/  LOP3.LUT R5, R3, 0x7fffffe, RZ, 0xc0, !PT ;  /* 0x07fffffe03057812 */ /* 0x002fe400078ec0ff */
[----:B------:R-:W-:-:S03]  /*0640*/  LOP3.LUT R3, R10, 0xfffffff8, RZ, 0xc0, !PT ;  /* 0xfffffff80a037812 */ /* 0x000fc600078ec0ff */
[C---:B------:R-:W-:Y:S02]  /*0650*/  IMAD.IADD R16, R8.reuse, 0x1, -R5 ;  /* 0x0000000108107824 */ /* 0x040fe400078e0a05 */
[----:B------:R-:W-:Y:S01]  /*0660*/  IMAD.IADD R14, R8, 0x1, -R3 ;  /* 0x00000001080e7824 */ /* 0x000fe200078e0a03 */
[----:B------:R-:W-:Y:S01]  /*0670*/  SHF.R.S32.HI R3, RZ, 0x1, R9 ;  /* 0x00000001ff037819 */ /* 0x000fe20000011409 */
[----:B------:R-:W-:Y:S01]  /*0680*/  IMAD.SHL.U32 R9, R20, 0x2, RZ ;  /* 0x0000000214097824 */ /* 0x000fe200078e00ff */
[----:B------:R-:W-:Y:S02]  /*0690*/  LOP3.LUT R8, R4, 0x1c0, RZ, 0xc0, !PT ;  /* 0x000001c004087812 */ /* 0x000fe400078ec0ff */
[C---:B------:R-:W-:Y:S01]  /*06a0*/  LOP3.LUT P6, RZ, R3.reuse, 0x2, RZ, 0xc0, !PT ;  /* 0x0000000203ff7812 */ /* 0x040fe200078cc0ff */
[----:B------:R-:W-:Y:S01]  /*06b0*/  IMAD.SHL.U32 R5, R3, 0x40, RZ ;  /* 0x0000004003057824 */ /* 0x000fe200078e00ff */
[----:B------:R-:W-:Y:S02]  /*06c0*/  LOP3.LUT R3, R13, 0x3fffffe, RZ, 0xc0, !PT ;  /* 0x03fffffe0d037812 */ /* 0x000fe400078ec0ff */
[----:B------:R-:W-:-:S02]  /*06d0*/  SHF.R.S32.HI R4, RZ, 0x3, R10 ;  /* 0x00000003ff047819 */ /* 0x000fc4000001140a */
[----:B------:R-:W-:Y:S01]  /*06e0*/  R2P PR, R14, 0x6 ;  /* 0x000000060e007804 */ /* 0x000fe20000000000 */
[C---:B------:R-:W-:Y:S01]  /*06f0*/  IMAD.IADD R20, R2.reuse, 0x1, -R3 ;  /* 0x0000000102147824 */ /* 0x040fe200078e0a03 */
[----:B------:R-:W-:Y:S01]  /*0700*/  LOP3.LUT R3, R5, 0xc0, RZ, 0xc0, !PT ;  /* 0x000000c005037812 */ /* 0x000fe200078ec0ff */
[----:B------:R-:W-:Y:S01]  /*0710*/  IMAD.SHL.U32 R2, R2, 0x40, RZ ;  /* 0x0000004002027824 */ /* 0x000fe200078e00ff */
[----:B------:R-:W-:Y:S01]  /*0720*/  LOP3.LUT R5, R8, 0x30, R6, 0xf8, !PT ;  /* 0x0000003008057812 */ /* 0x000fe200078ef806 */
[----:B------:R-:W-:Y:S01]  /*0730*/  IMAD R16, R4, 0x8, R16 ;  /* 0x0000000804107824 */ /* 0x000fe200078e0210 */
[----:B------:R-:W-:Y:S01]  /*0740*/  LOP3.LUT R7, R3, 0x8, R18, 0xf8, !PT ;  /* 0x0000000803077812 */ /* 0x000fe200078ef812 */
[C---:B------:R-:W-:Y:S01]  /*0750*/  IMAD R223, R11.reuse, 0x2, R4 ;  /* 0x000000020bdf7824 */ /* 0x040fe200078e0204 */
[----:B------:R-:W-:Y:S01]  /*0760*/  LOP3.LUT R2, R2, 0x1c0, RZ, 0xc0, !PT ;  /* 0x000001c002027812 */ /* 0x000fe200078ec0ff */
[----:B------:R-:W-:Y:S01]  /*0770*/  IMAD R11, R11, 0x200, R9 ;  /* 0x000002000b0b7824 */ /* 0x000fe200078e0209 */
[----:B------:R-:W-:-:S02]  /*0780*/  LOP3.LUT R10, R5, 0x8, R18, 0xf8, !PT ;  /* 0x00000008050a7812 */ /* 0x000fc400078ef812 */
[----:B------:R-:W-:Y:S01]  /*0790*/  SHF.R.U32.HI R5, RZ, 0x3, R3 ;  /* 0x00000003ff057819 */ /* 0x000fe20000011603 */
[----:B------:R-:W-:Y:S01]  /*07a0*/  IMAD R3, R12, 0x1000, R9 ;  /* 0x000010000c037824 */ /* 0x000fe200078e0209 */
[----:B------:R-:W-:Y:S01]  /*07b0*/  LOP3.LUT R6, R2, 0x20, R15, 0xf8, !PT ;  /* 0x0000002002067812 */ /* 0x000fe200078ef80f */
[----:B------:R-:W-:Y:S01]  /*07c0*/  IMAD.SHL.U32 R9, R17, 0x10, RZ ;  /* 0x0000001011097824 */ /* 0x000fe200078e00ff */
[----:B------:R-:W-:Y:S01]  /*07d0*/  SHF.R.U32.HI R4, RZ, 0x3, R2 ;  /* 0x00000003ff047819 */ /* 0x000fe20000011602 */
[----:B------:R-:W-:Y:S01]  /*07e0*/  IMAD R3, R21, 0x400, R3 ;  /* 0x0000040015037824 */ /* 0x000fe200078e0203 */
[----:B------:R-:W-:Y:S01]  /*07f0*/  LOP3.LUT R2, R7, R5, RZ, 0x3c, !PT ;  /* 0x0000000507027212 */ /* 0x000fe200078e3cff */
[----:B------:R-:W-:Y:S01]  /*0800*/  IMAD.SHL.U32 R5, R17, 0x8, RZ ;  /* 0x0000000811057824 */ /* 0x000fe200078e00ff */
[----:B------:R-:W-:Y:S01]  /*0810*/  LOP3.LUT R4, R6, R4, RZ, 0x3c, !PT ;  /* 0x0000000406047212 */ /* 0x000fe200078e3cff */
[----:B------:R-:W-:Y:S01]  /*0820*/  IMAD R11, R20, 0x20, R11 ;  /* 0x00000020140b7824 */ /* 0x000fe200078e020b */
[----:B------:R-:W-:Y:S01]  /*0830*/  SHF.R.U32.HI R8, RZ, 0x3, R8 ;  /* 0x00000003ff087819 */ /* 0x000fe20000011608 */
[----:B------:R-:W-:Y:S01]  /*0840*/  IMAD.U32 R230, R0, 0x20, R2 ;  /* 0x0000002000e67824 */ /* 0x000fe200078e0002 */
[----:B------:R-:W-:Y:S01]  /*0850*/  LOP3.LUT R5, R5, 0x8, RZ, 0xc0, !PT ;  /* 0x0000000805057812 */ /* 0x000fe200078ec0ff */
[----:B------:R-:W-:Y:S01]  /*0860*/  IMAD.SHL.U32 R0, R12, 0x8, RZ ;  /* 0x000000080c007824 */ /* 0x000fe200078e00ff */
[----:B------:R-:W-:Y:S01]  /*0870*/  LOP3.LUT R6, R10, R8, RZ, 0x3c, !PT ;  /* 0x000000080a067212 */ /* 0x000fe200078e3cff */
[----:B------:R-:W-:Y:S01]  /*0880*/  IMAD.IADD R236, R4, 0x1, R3 ;  /* 0x0000000104ec7824 */ /* 0x000fe200078e0203 */
[----:B------:R-:W-:Y:S01]  /*0890*/  LEA R222, R230, UR5, 0x1 ;  /* 0x00000005e6de7c11 */ /* 0x000fe2000f8e08ff */
[----:B------:R-:W-:Y:S01]  /*08a0*/  IMAD.SHL.U32 R3, R19, 0x40, RZ ;  /* 0x0000004013037824 */ /* 0x000fe200078e00ff */
[----:B------:R-:W-:Y:S01]  /*08b0*/  LOP3.LUT R4, R0, 0x8, RZ, 0xc0, !PT ;  /* 0x0000000800047812 */ /* 0x000fe200078ec0ff */
[----:B------:R-:W-:Y:S01]  /*08c0*/  IMAD.SHL.U32 R2, R14, 0x40, RZ ;  /* 0x000000400e027824 */ /* 0x000fe200078e00ff */
[----:B------:R-:W-:Y:S01]  /*08d0*/  SHF.R.S32.HI R0, RZ, 0x1, R13 ;  /* 0x00000001ff007819 */ /* 0x000fe2000001140d */
[----:B------:R-:W-:Y:S01]  /*08e0*/  IMAD R6, R17, 0x200, R6 ;  /* 0x0000020011067824 */ /* 0x000fe200078e0206 */
[----:B------:R-:W-:-:S02]  /*08f0*/  LOP3.LUT R3, R3, 0xc0, RZ, 0xc0, !PT ;  /* 0x000000c003037812 */ /* 0x000fc400078ec0ff */
[C---:B------:R-:W-:Y:S01]  /*0900*/  LOP3.LUT P3, RZ, R0.reuse, 0x2, RZ, 0xc0, !PT ;  /* 0x0000000200ff7812 */ /* 0x040fe2000786c0ff */
[----:B------:R-:W-:Y:S01]  /*0910*/  IMAD.SHL.U32 R0, R0, 0x40, RZ ;  /* 0x0000004000007824 */ /* 0x000fe200078e00ff */
[----:B------:R-:W-:Y:S02]  /*0920*/  LOP3.LUT R2, R2, 0x1c0, RZ, 0xc0, !PT ;  /* 0x000001c002027812 */ /* 0x000fe400078ec0ff */
[----:B------:R-:W-:Y:S02]  /*0930*/  LOP3.LUT R9, R4, 0x10, R9, 0xf8, !PT ;  /* 0x0000001004097812 */ /* 0x000fe400078ef809 */
[----:B------:R-:W-:Y:S02]  /*0940*/  LOP3.LUT R0, R0, 0xc0, RZ, 0xc0, !PT ;  /* 0x000000c000007812 */ /* 0x000fe400078ec0ff */
[----:B------:R-:W-:Y:S02]  /*0950*/  SHF.R.U32.HI R8, RZ, 0x3, R2 ;  /* 0x00000003ff087819 */ /* 0x000fe40000011602 */
[----:B------:R-:W-:-:S02]  /*0960*/  SHF.R.U32.HI R7, RZ, 0x3, R0 ;  /* 0x00000003ff077819 */ /* 0x000fc40000011600 */
[----:B------:R-:W-:Y:S01]  /*0970*/  LOP3.LUT R8, R8, R2, R5, 0x1e, !PT ;  /* 0x0000000208087212 */ /* 0x000fe200078e1e05 */
[----:B------:R-:W-:Y:S01]  /*0980*/  IMAD.SHL.U32 R2, R16, 0x20, RZ ;  /* 0x0000002010027824 */ /* 0x000fe200078e00ff */
[----:B------:R-:W-:Y:S02]  /*0990*/  LOP3.LUT R7, R7, R0, R4, 0x1e, !PT ;  /* 0x0000000007077212 */ /* 0x000fe400078e1e04 */
[----:B------:R-:W-:Y:S01]  /*09a0*/  SHF.R.U32.HI R0, RZ, 0x3, R3 ;  /* 0x00000003ff007819 */ /* 0x000fe20000011603 */
[----:B------:R-:W-:Y:S01]  /*09b0*/  IMAD.U32 R223, R223, 0x200, R8 ;  /* 0x00000200dfdf7824 */ /* 0x000fe200078e0008 */
[----:B------:R-:W-:Y:S01]  /*09c0*/  LEA R236, R236, UR4, 0x1 ;  /* 0x00000004ecec7c11 */ /* 0x000fe2000f8e08ff */
[----:B------:R-:W-:Y:S01]  /*09d0*/  IMAD.IADD R7, R7, 0x1, R11 ;  /* 0x0000000107077824 */ /* 0x000fe200078e020b */
[C---:B------:R-:W-:Y:S01]  /*09e0*/  LOP3.LUT R4, R0.reuse, R3, R5, 0x1e, !PT ;  /* 0x0000000300047212 */ /* 0x040fe200078e1e05 */
[----:B------:R-:W-:Y:S01]  /*09f0*/  IMAD R5, R21, 0x200, R2 ;  /* 0x0000020015057824 */ /* 0x000fe200078e0202 */
[----:B------:R-:W-:Y:S01]  /*0a00*/  LOP3.LUT R3, R0, R9, R3, 0x1e, !PT ;  /* 0x0000000900037212 */ /* 0x000fe200078e1e03 */
[----:B------:R-:W-:Y:S01]  /*0a10*/  VIADD R237, R236, 0x20 ;  /* 0x00000020eced7836 */ /* 0x000fe20000000000 */
[----:B------:R-:W-:Y:S01]  /*0a20*/  SEL R0, R227, 0xffffffe0, !P6 ;  /* 0xffffffe0e3007807 */ /* 0x000fe20007000000 */
[----:B------:R-:W-:Y:S01]  /*0a30*/  IMAD.IADD R229, R5, 0x1, R4 ;  /* 0x0000000105e57824 */ /* 0x000fe200078e0204 */
[----:B------:R-:W-:Y:S01]  /*0a40*/  SEL R224, R227, 0xffffffe0, !P1 ;  /* 0xffffffe0e3e07807 */ /* 0x000fe20004800000 */
[----:B------:R-:W-:Y:S01]  /*0a50*/  IMAD.IADD R228, R2, 0x1, R3 ;  /* 0x0000000102e47824 */ /* 0x000fe200078e0203 */
[----:B------:R-:W-:Y:S01]  /*0a60*/  LEA R223, R223, UR5, 0x1 ;  /* 0x00000005dfdf7c11 */ /* 0x000fe2000f8e08ff */
[----:B------:R-:W-:Y:S01]  /*0a70*/  IMAD.U32 R2, RZ, RZ, UR6 ;  /* 0x00000006ff027e24 */ /* 0x000fe2000f8e00ff */
[----:B------:R-:W-:Y:S01]  /*0a80*/  USHF.R.S32.HI UR6, URZ, 0x1f, UR49 ;  /* 0x0000001f3f067899 */ /* 0x000fe20008011431 */
[----:B------:R-:W-:Y:S01]  /*0a90*/  IMAD.IADD R222, R222, 0x1, R0 ;  /* 0x00000001dede7824 */ /* 0x000fe200078e0200 */
[----:B------:R-:W-:Y:S01]  /*0aa0*/  LOP3.LUT P0, RZ, R19, 0x2, RZ, 0xc0, !PT ;  /* 0x0000000213ff7812 */ /* 0x000fe2000780c0ff */
[----:B------:R-:W-:Y:S01]  /*0ab0*/  IMAD.U32 R0, RZ, RZ, UR7 ;  /* 0x00000007ff007e24 */ /* 0x000fe2000f8e00ff */
[----:B------:R-:W-:Y:S01]  /*0ac0*/  USHF.R.S32.HI UR7, URZ, 0x1f, UR59 ;  /* 0x0000001f3f077899 */ /* 0x000fe2000801143b */
[----:B------:R-:W-:Y:S01]  /*0ad0*/  IMAD.MOV.U32 R0, RZ, RZ, 0x40 ;  /* 0x00000040ff007424 */ /* 0x000fe200078e00ff */
[----:B------:R-:W-:Y:S01]  /*0ae0*/  SEL R227, R227, 0xffffffe0, !P0 ;  /* 0xffffffe0e3e37807 */ /* 0x000fe20004000000 */
[----:B------:R-:W-:Y:S01]  /*0af0*/  IMAD.U32 R2, RZ, RZ, UR6 ;  /* 0x00000006ff027e24 */ /* 0x000fe2000f8e00ff */
[----:B------:R-:W-:Y:S01]  /*0b00*/  UIADD3 UR6, UR4, 0x9000, URZ ;  /* 0x0000900004067890 */ /* 0x000fe2000fffe03f */
[----:B------:R-:W-:Y:S01]  /*0b10*/  @P4 VIADD R237, R236, 0xffffffe0 ;  /* 0xffffffe0eced4836 */ /* 0x000fe20000000000 */
[----:B------:R-:W-:Y:S01]  /*0b20*/  SEL R0, R0, 0xffffffc0, !P2 ;  /* 0xffffffc000007807 */ /* 0x000fe20005000000 */
[----:B------:R-:W-:Y:S01]  /*0b30*/  IMAD.U32 R2, RZ, RZ, UR7 ;  /* 0x00000007ff027e24 */ /* 0x000fe2000f8e00ff */
[----:B------:R-:W-:Y:S01]  /*0b40*/  LEA R3, R6, UR4, 0x1 ;  /* 0x0000000406037c11 */ /* 0x000fe2000f8e08ff */
[----:B------:R-:W-:Y:S01]  /*0b50*/  IMAD.IADD R224, R223, 0x1, R224 ;  /* 0x00000001dfe07824 */ /* 0x000fe200078e02e0 */
[----:B------:R-:W-:Y:S01]  /*0b60*/  LEA R4, R7, UR6, 0x1 ;  /* 0x0000000607047c11 */ /* 0x000fe2000f8e08ff */
[----:B------:R-:W-:Y:S01]  /*0b70*/  IMAD.IADD R238, R236, 0x1, R235 ;  /* 0x00000001ecee7824 */ /* 0x000fe200078e02eb */
[----:B------:R-:W-:Y:S01]  /*0b80*/  ULDC.64 UR6, c[0x0][0x208] ;  /* 0x0000820000067ab9 */ /* 0x000fe20000000a00 */
[----:B------:R-:W-:-:S02]  /*0b90*/  IMAD.IADD R235, R235, 0x1, R237 ;  /* 0x00000001ebeb7824 */ /* 0x000fc400078e02ed */
[C---:B------:R-:W-:Y:S01]  /*0ba0*/  VIADD R2, R4.reuse, 0x20 ;  /* 0x0000002004027836 */ /* 0x040fe20000000000 */
[----:B------:R1:W-:Y:S01]  /*0bb0*/  STL [R1+0x8], R4 ;  /* 0x0000080401007387 */ /* 0x0003e20000100800 */
[----:B------:R-:W-:Y:S02]  /*0bc0*/  @P3 VIADD R2, R4, 0xffffffe0 ;  /* 0xffffffe004023836 */ /* 0x000fe40000000000 */
[--C-:B------:R-:W-:Y:S02]  /*0bd0*/  IMAD.IADD R226, R223, 0x1, R0.reuse ;  /* 0x00000001dfe27824 */ /* 0x100fe400078e0200 */
[----:B------:R-:W-:Y:S01]  /*0be0*/  IMAD.IADD R225, R224, 0x1, R0 ;  /* 0x00000001e0e17824 */ /* 0x000fe200078e0200 */
[----:B------:R1:W-:Y:S06]  /*0bf0*/  STL [R1+0xc], R2 ;  /* 0x00000c0201007387 */ /* 0x0003ec0000100800 */
.L_x_264:
        /* <DEDUP_REMOVED lines=16> */
[----:B-1234-:R-:W-:Y:S01]  /*0d00*/  IMAD.U32 R4, RZ, RZ, UR8 ;  /* 0x00000008ff047e24 */ /* 0x01efe2000f8e00ff */
        /* <DEDUP_REMOVED lines=20> */
[----:B------:R-:W4:Y:S04]  /*0e50*/  @P3 LDG.E R7, desc[UR6][R4.64] ;  /* 0x0000000604073981 */ /* 0x000f28000c1e1900 */
[----:B------:R1:W5:Y:S02]  /*0e60*/  @P3 LDG.E R0, desc[UR6][R4.64+0x4] ;  /* 0x0000040604003981 */ /* 0x000364000c1e1900 */
        /* <DEDUP_REMOVED lines=28> */
.L_x_236:
        /* <DEDUP_REMOVED lines=29> */
[----:B------:R-:W-:-:S02]  /*1200*/  @UP0 UIADD3 UR52, UR15, UR25, URZ ;  /* 0x000000190f340290 */ /* 0x000fc4000fffe03f */
[----:B------:R-:W-:Y:S02]  /*1210*/  USHF.L.U64.HI UR18, UR49, 0x7, UR61 ;  /* 0x0000000731127899 */ /* 0x000fe4000801023d */
[----:B--2---:R-:W-:Y:S02]  /*1220*/  UIMAD.WIDE.U32 UR28, UR5, UR12, URZ ;  /* 0x0000000c051c72a5 */ /* 0x004fe4000f8e003f */
[----:B------:R-:W-:Y:S02]  /*1230*/  USEL UR60, UR16, UR14, !UP0 ;  /* 0x0000000e103c7287 */ /* 0x000fe4000c000000 */
        /* <DEDUP_REMOVED lines=17> */
[----:B------:R-:W-:Y:S02]  /*1350*/  UIMAD UR15, UR9, UR12, URZ ;  /* 0x0000000c090f72a4 */ /* 0x000fe4000f8e023f */
[----:B------:R-:W-:Y:S02]  /*1360*/  UIADD3 UR5, UR13, UR5, URZ ;  /* 0x000000050d057290 */ /* 0x000fe4000fffe03f */
[----:B------:R-:W-:Y:S01]  /*1370*/  ULOP3.LUT UR14, UR19, 0xffffffc0, URZ, 0xc0, !UPT ;  /* 0xffffffc0130e7892 */ /* 0x000fe2000f8ec03f */
[----:B------:R-:W-:Y:S01]  /*1380*/  ULDC.U8 UR20, c[0x0][0x3d8] ;  /* 0x0000f60000147ab9 */ /* 0x000fe20000000000 */
[----:B------:R-:W-:-:S02]  /*1390*/  USEL UR31, UR18, URZ, UP2 ;  /* 0x0000003f121f7287 */ /* 0x000fc40009000000 */
[----:B------:R-:W-:Y:S02]  /*13a0*/  UISETP.NE.AND UP3, UPT, UR20, URZ, UPT ;  /* 0x0000003f1400728c */ /* 0x000fe4000bf65270 */
[----:B------:R-:W-:Y:S02]  /*13b0*/  UIMAD.WIDE.U32 UR16, UR8, UR12, URZ ;  /* 0x0000000c081072a5 */ /* 0x000fe4000f8e003f */
[----:B------:R-:W-:Y:S01]  /*13c0*/  UIMAD UR5, UR8, UR5, UR15 ;  /* 0x00000005080572a4 */ /* 0x000fe2000f8e020f */
[----:B-1----:R-:W-:Y:S01]  /*13d0*/  IMAD.MOV R0, RZ, RZ, -R5 ;  /* 0x000000ffff007224 */ /* 0x002fe200078e0a05 */
[----:B------:R-:W-:Y:S01]  /*13e0*/  UIADD3 UR18, UR14, -0x40, URZ ;  /* 0xffffffc00e127890 */ /* 0x000fe2000fffe03f */
[----:B------:R-:W-:Y:S01]  /*13f0*/  IMAD.MOV.U32 R4, RZ, RZ, RZ ;  /* 0x000000ffff047224 */ /* 0x000fe200078e00ff */
[----:B------:R-:W-:Y:S01]  /*1400*/  UISETP.NE.AND UP1, UPT, UR45, -0x1, UPT ;  /* 0xffffffff2d00788c */ /* 0x000fe2000bf25270 */
[----:B------:R-:W-:Y:S01]  /*1410*/  IMAD R0, R0, R6, RZ ;  /* 0x0000000600007224 */ /* 0x000fe200078e02ff */
[----:B------:R-:W-:-:S02]  /*1420*/  UIMAD.WIDE.U32 UR12, UR8, UR11, URZ ;  /* 0x0000000b080c72a5 */ /* 0x000fc4000f8e003f */
[----:B------:R-:W-:Y:S01]  /*1430*/  UIADD3 UR51, UR17, UR5, URZ ;  /* 0x0000000511337290 */ /* 0x000fe2000fffe03f */
[----:B------:R-:W-:Y:S01]  /*1440*/  IMAD.HI.U32 R0, R5, R0, R4 ;  /* 0x0000000005007227 */ /* 0x000fe200078e0004 */
[----:B------:R-:W-:Y:S02]  /*1450*/  USHF.R.S32.HI UR29, URZ, 0x1f, UR18 ;  /* 0x0000001f3f1d7899 */ /* 0x000fe40008011412 */
[----:B------:R-:W-:Y:S02]  /*1460*/  UIADD3 UR5, UP2, UR18, UR30, URZ ;  /* 0x0000001e12057290 */ /* 0x000fe4000ff5e03f */
[----:B------:R-:W-:Y:S01]  /*1470*/  USEL UR58, UR16, UR12, !UP0 ;  /* 0x0000000c103a7287 */ /* 0x000fe2000c000000 */
[----:B------:R-:W-:Y:S01]  /*1480*/  IMAD.HI.U32 R0, R0, R2, RZ ;  /* 0x0000000200007227 */ /* 0x000fe200078e00ff */
[----:B------:R-:W-:Y:S01]  /*1490*/  ULDC UR46, c[0x0][0x2c4] ;  /* 0x0000b100002e7ab9 */ /* 0x000fe20000000800 */
[----:B------:R-:W-:Y:S02]  /*14a0*/  UIMAD UR15, UR9, UR11, URZ ;  /* 0x0000000b090f72a4 */ /* 0x000fe4000f8e023f */
[----:B------:R-:W-:Y:S01]  /*14b0*/  IMAD.MOV R4, RZ, RZ, -R0 ;  /* 0x000000ffff047224 */ /* 0x000fe200078e0a00 */
[----:B------:R-:W-:-:S02]  /*14c0*/  UIADD3.X UR12, UR29, UR31, URZ, UP2, !UPT ;  /* 0x0000001f1d0c7290 */ /* 0x000fc400097fe43f */
[----:B------:R-:W-:Y:S01]  /*14d0*/  UIMAD UR9, UR9, UR5, URZ ;  /* 0x00000005090972a4 */ /* 0x000fe2000f8e023f */
[C---:B------:R-:W-:Y:S01]  /*14e0*/  IMAD R2, R6.reuse, R4, R2 ;  /* 0x0000000406027224 */ /* 0x040fe200078e0202 */
[----:B------:R-:W-:Y:S02]  /*14f0*/  UIMAD.WIDE.U32 UR30, UR8, UR5, URZ ;  /* 0x00000005081e72a5 */ /* 0x000fe4000f8e003f */
        /* <DEDUP_REMOVED lines=9> */
[-C--:B------:R-:W-:Y:S01]  /*1590*/  @!P1 IADD3 R2, R2, -R6.reuse, RZ ;  /* 0x8000000602029210 */ /* 0x080fe20007ffe0ff */
        /* <DEDUP_REMOVED lines=12> */
[----:B------:R-:W-:Y:S01]  /*1660*/  @!UP3 UIMAD UR5, UR49, UR47, UR59 ;  /* 0x0000002f3105b2a4 */ /* 0x000fe2000f8e023b */
[----:B------:R-:W-:Y:S01]  /*1670*/  @P0 VIADD R0, R0, 0x1 ;  /* 0x0000000100000836 */ /* 0x000fe20000000000 */
[----:B------:R-:W-:Y:S01]  /*1680*/  @UP1 UIMAD UR24, UR24, UR23, URZ ;  /* 0x00000017181812a4 */ /* 0x000fe2000f8e023f */
[----:B------:R-:W-:Y:S01]  /*1690*/  PLOP3.LUT P0, PT, PT, PT, UP3, 0x80, 0x0 ;  /* 0x000000000000781c */ /* 0x000fe20003f0f038 */
[----:B------:R-:W-:-:S02]  /*16a0*/  @UP1 UIMAD UR9, UR26, UR21, URZ ;  /* 0x000000151a0912a4 */ /* 0x000fc4000f8e023f */
[----:B------:R-:W-:Y:S01]  /*16b0*/  @!UP0 UIADD3 UR53, UR33, UR38, URZ ;  /* 0x0000002621358290 */ /* 0x000fe2000fffe03f */
[----:B------:R-:W-:Y:S01]  /*16c0*/  @!P2 IADD3 R0, -R0, RZ, RZ ;  /* 0x000000ff0000a210 */ /* 0x000fe20007ffe1ff */
[----:B------:R-:W-:Y:S01]  /*16d0*/  USEL UR55, UR39, URZ, UP4 ;  /* 0x0000003f27377287 */ /* 0x000fe2000a000000 */
[----:B------:R-:W-:Y:S01]  /*16e0*/  @!P3 LOP3.LUT R0, RZ, R7, RZ, 0x33, !PT ;  /* 0x00000007ff00b212 */ /* 0x000fe200078e33ff */
[----:B------:R-:W-:Y:S02]  /*16f0*/  @!UP3 UIMAD UR17, UR5, UR46, URZ ;  /* 0x0000002e0511b2a4 */ /* 0x000fe4000f8e023f */
[----:B------:R-:W-:Y:S02]  /*1700*/  USHF.R.S32.HI UR43, URZ, 0x1f, UR42 ;  /* 0x0000001f3f2b7899 */ /* 0x000fe4000801142a */
[----:B------:R-:W-:Y:S02]  /*1710*/  USHF.R.S32.HI UR57, URZ, 0x1f, UR50 ;  /* 0x0000001f3f397899 */ /* 0x000fe40008011432 */
[----:B------:R-:W-:-:S02]  /*1720*/  USEL UR56, UR28, URZ, UP4 ;  /* 0x0000003f1c387287 */ /* 0x000fc4000a000000 */
        /* <DEDUP_REMOVED lines=19> */
.L_x_238:
        /* <DEDUP_REMOVED lines=13> */
.L_x_239:
        /* <DEDUP_REMOVED lines=12> */
.L_x_240:
[----:B------:R-:W-:Y:S01]  /*19f0*/  ULDC UR5, c[0x0][0x270] ;  /* 0x00009c0000057ab9 */ /* 0x000fe20000000800 */
[----:B------:R-:W-:Y:S01]  /*1a00*/  ULDC UR8, c[0x0][0x2d4] ;  /* 0x0000b50000087ab9 */ /* 0x000fe20000000800 */
[----:B------:R-:W-:-:S04]  /*1a10*/  UIMAD UR5, UR49, UR5, UR59 ;  /* 0x00000005310572a4 */ /* 0x000fc8000f8e023b */
[----:B------:R-:W-:-:S12]  /*1a20*/  UIMAD UR5, UR5, UR8, URZ ;  /* 0x00000008050572a4 */ /* 0x000fd8000f8e023f */
.L_x_241:
[----:B------:R-:W2:Y:S04]  /*1a30*/  LDL.64 R6, [R1+0x20] ;  /* 0x0000200001067983 */ /* 0x000ea80000100a00 */
[----:B------:R1:W2:Y:S01]  /*1a40*/  LDL.64 R12, [R1+0x20] ;  /* 0x00002000010c7983 */ /* 0x0002a20000100a00 */
[----:B------:R-:W-:Y:S01]  /*1a50*/  SHF.R.S32.HI R16, RZ, 0x1f, R252 ;  /* 0x0000001fff107819 */ /* 0x000fe200000114fc */
[----:B------:R-:W-:Y:S01]  /*1a60*/  UIADD3 UR8, UR18, UR5, URZ ;  /* 0x0000000512087290 */ /* 0x000fe2000fffe03f */
[----:B------:R-:W-:Y:S01]  /*1a70*/  IADD3 R2, P0, R252, UR18, RZ ;  /* 0x00000012fc027c10 */ /* 0x000fe2000ff1e0ff */
[----:B------:R-:W3:Y:S01]  /*1a80*/  S2R R24, SR_TID.X ;  /* 0x0000000000187919 */ /* 0x000ee20000002100 */
[----:B------:R-:W-:Y:S01]  /*1a90*/  ULDC UR11, c[0x0][0x2dc] ;  /* 0x0000b700000b7ab9 */ /* 0x000fe20000000800 */
[----:B------:R-:W-:Y:S01]  /*1aa0*/  ULDC UR12, c[0x0][0x270] ;  /* 0x00009c00000c7ab9 */ /* 0x000fe20000000800 */
[----:B------:R-:W-:Y:S01]  /*1ab0*/  IADD3.X R4, R16, UR29, RZ, P0, !PT ;  /* 0x0000001d10047c10 */ /* 0x000fe200087fe4ff */
[----:B------:R-:W-:Y:S01]  /*1ac0*/  UIMAD UR35, UR11, UR12, URZ ;  /* 0x0000000c0b2372a4 */ /* 0x000fe2000f8e023f */
[----:B------:R-:W-:Y:S01]  /*1ad0*/  BSSY B1, `(.L_x_237) ;  /* 0x000078d000017945 */ /* 0x000fe20003800000 */
[----:B------:R-:W-:Y:S01]  /*1ae0*/  ULDC.64 UR24, c[0x0][0x478] ;  /* 0x00011e0000187ab9 */ /* 0x000fe20000000a00 */
[----:B------:R-:W-:Y:S01]  /*1af0*/  UIADD3 UR11, -UR10, UR40, UR42 ;  /* 0x000000280a0b7290 */ /* 0x000fe2000fffe12a */
[----:B------:R-:W-:Y:S01]  /*1b00*/  IMAD R4, R4, UR36, RZ ;  /* 0x0000002404047c24 */ /* 0x000fe2000f8e02ff */
[----:B------:R-:W-:Y:S01]  /*1b10*/  ULDC UR12, c[0x0][0x398] ;  /* 0x0000e600000c7ab9 */ /* 0x000fe20000000800 */
[----:B------:R-:W-:-:S02]  /*1b20*/  UIMAD.WIDE UR24, UR8, 0x4, UR24 ;  /* 0x00000004081878a5 */ /* 0x000fc4000f8e0218 */
[----:B------:R-:W-:Y:S01]  /*1b30*/  IMAD R8, R2, UR37, R4 ;  /* 0x0000002502087c24 */ /* 0x000fe2000f8e0204 */
[----:B------:R-:W-:Y:S02]  /*1b40*/  USHF.R.S32.HI UR15, URZ, 0x1f, UR59 ;  /* 0x0000001f3f0f7899 */ /* 0x000fe4000801143b */
[----:B------:R-:W-:Y:S02]  /*1b50*/  UIADD3 UR28, UR18, UR17, URZ ;  /* 0x00000011121c7290 */ /* 0x000fe4000fffe03f */
[----:B------:R-:W-:Y:S01]  /*1b60*/  UIADD3 UR11, UR11, -UR12, URZ ;  /* 0x8000000c0b0b7290 */ /* 0x000fe2000fffe03f */
[----:B------:R-:W-:Y:S01]  /*1b70*/  ULDC.64 UR16, c[0x0][0x258] ;  /* 0x0000960000107ab9 */ /* 0x000fe20000000a00 */
[----:B------:R-:W-:Y:S02]  /*1b80*/  USHF.L.U32 UR26, UR35, 0x6, URZ ;  /* 0x00000006231a7899 */ /* 0x000fe4000800063f */
[----:B------:R-:W-:Y:S02]  /*1b90*/  UIMAD UR13, UR15, UR16, URZ ;  /* 0x000000100f0d72a4 */ /* 0x000fe4000f8e023f */
[----:B------:R-:W-:-:S02]  /*1ba0*/  UIADD3 UR27, UP2, UP0, UR30, UR26, UR50 ;  /* 0x0000001a1e1b7290 */ /* 0x000fc4000f85e032 */
[----:B------:R-:W-:Y:S02]  /*1bb0*/  USHF.R.S32.HI UR30, URZ, 0x1f, UR11 ;  /* 0x0000001f3f1e7899 */ /* 0x000fe4000801140b */
[----:B------:R-:W-:Y:S02]  /*1bc0*/  UIMAD UR17, UR59, UR17, UR13 ;  /* 0x000000113b1172a4 */ /* 0x000fe4000f8e020d */
[----:B------:R-:W-:Y:S01]  /*1bd0*/  ULEA.HI UR30, UR30, UR11, URZ, 0x6 ;  /* 0x0000000b1e1e7291 */ /* 0x000fe2000f8f303f */
[----:B---3--:R-:W-:Y:S01]  /*1be0*/  SHF.R.S32.HI R9, RZ, 0x1f, R24 ;  /* 0x0000001fff097819 */ /* 0x008fe20000011418 */
[----:B------:R-:W-:Y:S02]  /*1bf0*/  ULDC.64 UR32, c[0x0][0x210] ;  /* 0x0000840000207ab9 */ /* 0x000fe40000000a00 */
[----:B------:R-:W-:Y:S01]  /*1c00*/  USHF.R.S32.HI UR30, URZ, 0x6, UR30 ;  /* 0x000000063f1e7899 */ /* 0x000fe2000801141e */
[----:B------:R-:W-:Y:S01]  /*1c10*/  LEA.HI R9, R9, R24, RZ, 0x5 ;  /* 0x0000001809097211 */ /* 0x000fe200078f28ff */
[----:B------:R-:W-:Y:S01]  /*1c20*/  UIADD3 UR5, UR48, -0x1, URZ ;  /* 0xffffffff30057890 */ /* 0x000fe2000fffe03f */
[----:B--2---:R-:W-:-:S05]  /*1c30*/  IMAD.MOV.U32 R12, RZ, RZ, R6 ;  /* 0x000000ffff0c7224 */ /* 0x004fca00078e0006 */
[--C-:B------:R-:W-:Y:S02]  /*1c40*/  SHF.R.S32.HI R13, RZ, 0x1f, R12.reuse ;  /* 0x0000001fff0d7819 */ /* 0x100fe4000001140c */
[----:B------:R-:W-:Y:S01]  /*1c50*/  IADD3 R4, P0, R12, UR9, RZ ;  /* 0x000000090c047c10 */ /* 0x000fe2000ff1e0ff */
[----:B------:R-:W-:Y:S01]  /*1c60*/  ULDC.64 UR8, c[0x0][0x420] ;  /* 0x0001080000087ab9 */ /* 0x000fe20000000a00 */
[----:B------:R-:W-:Y:S02]  /*1c70*/  IMAD.WIDE.U32 R6, R2, UR36, R12 ;  /* 0x0000002402067c25 */ /* 0x000fe4000f8e000c */
[----:B------:R-:W-:Y:S01]  /*1c80*/  IADD3.X R5, R13, UR53, RZ, P0, !PT ;  /* 0x000000350d057c10 */ /* 0x000fe200087fe4ff */
[----:B------:R-:W-:Y:S01]  /*1c90*/  UIMAD UR12, UR29, UR8, URZ ;  /* 0x000000081d0c72a4 */ /* 0x000fe2000f8e023f */
[----:B------:R1:W-:Y:S01]  /*1ca0*/  STL [R1+0x24], R13 ;  /* 0x0000240d01007387 */ /* 0x0003e20000100800 */
[----:B------:R-:W-:Y:S01]  /*1cb0*/  IMAD.U32 R2, RZ, RZ, UR8 ;  /* 0x00000008ff027e24 */ /* 0x000fe2000f8e00ff */
[----:B------:R-:W-:Y:S01]  /*1cc0*/  IADD3 R6, P0, R6, UR60, RZ ;  /* 0x0000003c06067c10 */ /* 0x000fe2000ff1e0ff */
[----:B------:R-:W-:-:S02]  /*1cd0*/  UIMAD UR14, UR18, UR9, UR12 ;  /* 0x00000009120e72a4 */ /* 0x000fc4000f8e020c */
[----:B------:R-:W-:Y:S01]  /*1ce0*/  IMAD.WIDE.U32 R4, R2, UR18, R4 ;  /* 0x0000001202047c25 */ /* 0x000fe2000f8e0004 */
[----:B------:R-:W-:Y:S01]  /*1cf0*/  LOP3.LUT R2, R9, 0xffffffe0, RZ, 0xc0, !PT ;  /* 0xffffffe009027812 */ /* 0x000fe200078ec0ff */
[----:B------:R-:W-:Y:S01]  /*1d00*/  ULDC.64 UR12, c[0x0][0x428] ;  /* 0x00010a00000c7ab9 */ /* 0x000fe20000000a00 */
[----:B------:R-:W-:Y:S01]  /*1d10*/  IADD3.X R7, R7, UR52, R8, P0, !PT ;  /* 0x0000003407077c10 */ /* 0x000fe200087fe408 */
[----:B------:R-:W-:Y:S01]  /*1d20*/  VIADD R5, R5, UR14 ;  /* 0x0000000e05057c36 */ /* 0x000fe20008000000 */
[----:B------:R-:W-:Y:S01]  /*1d30*/  UIMAD UR14, UR15, UR12, URZ ;  /* 0x0000000c0f0e72a4 */ /* 0x000fe2000f8e023f */
[----:B------:R-:W-:Y:S01]  /*1d40*/  IMAD.IADD R24, R24, 0x1, -R2 ;  /* 0x0000000118187824 */ /* 0x000fe200078e0a02 */
[----:B------:R-:W-:Y:S01]  /*1d50*/  ULDC.64 UR18, c[0x0][0x3e0] ;  /* 0x0000f80000127ab9 */ /* 0x000fe20000000a00 */
[----:B------:R-:W-:Y:S01]  /*1d60*/  IMAD.U32 R2, RZ, RZ, UR12 ;  /* 0x0000000cff027e24 */ /* 0x000fe2000f8e00ff */
[----:B------:R-:W-:Y:S01]  /*1d70*/  USHF.R.S32.HI UR12, URZ, 0x1f, UR26 ;  /* 0x0000001f3f0c7899 */ /* 0x000fe2000801141a */
[----:B------:R-:W-:Y:S01]  /*1d80*/  IMAD.U32 R8, RZ, RZ, UR16 ;  /* 0x00000010ff087e24 */ /* 0x000fe2000f8e00ff */
[----:B------:R-:W-:Y:S01]  /*1d90*/  UIMAD UR13, UR59, UR13, UR14 ;  /* 0x0000000d3b0d72a4 */ /* 0x000fe2000f8e020e */
[----:B------:R-:W-:Y:S01]  /*1da0*/  IMAD.WIDE.U32 R4, R2, UR59, R4 ;  /* 0x0000003b02047c25 */ /* 0x000fe2000f8e0004 */
[----:B------:R-:W-:Y:S01]  /*1db0*/  UIADD3.X UR11, UR54, UR12, UR57, UP2, UP0 ;  /* 0x0000000c360b7290 */ /* 0x000fe200097e0439 */
[----:B------:R-:W-:Y:S01]  /*1dc0*/  SHF.R.S32.HI R2, RZ, 0x5, R9 ;  /* 0x00000005ff027819 */ /* 0x000fe20000011409 */
[----:B------:R-:W-:Y:S01]  /*1dd0*/  UISETP.LT.AND UP0, UPT, URZ, UR30, UPT ;  /* 0x0000001e3f00728c */ /* 0x000fe2000bf01270 */
[----:B------:R-:W-:Y:S01]  /*1de0*/  IMAD.WIDE.U32 R6, R8, UR59, R6 ;  /* 0x0000003b08067c25 */ /* 0x000fe2000f8e0006 */
[----:B------:R-:W-:-:S02]  /*1df0*/  UIADD3 UR12, UP3, UP2, UR56, UR27, UR58 ;  /* 0x0000001b380c7290 */ /* 0x000fc4000fa7e03a */
[----:B------:R-:W-:Y:S01]  /*1e00*/  USEL UR30, URZ, UR30, !UP0 ;  /* 0x0000001e3f1e7287 */ /* 0x000fe2000c000000 */
[----:B------:R-:W-:Y:S01]  /*1e10*/  IMAD R8, R2, UR35, R24 ;  /* 0x0000002302087c24 */ /* 0x000fe2000f8e0218 */
[----:B------:R-:W-:Y:S01]  /*1e20*/  UIADD3.X UR11, UR55, UR11, UR51, UP3, UP2 ;  /* 0x0000000b370b7290 */ /* 0x000fe20009fe4433 */
[----:B------:R-:W-:Y:S01]  /*1e30*/  VIADD R5, R5, UR13 ;  /* 0x0000000d05057c36 */ /* 0x000fe20008000000 */
[----:B------:R-:W-:Y:S01]  /*1e40*/  UISETP.GT.AND UP0, UPT, UR48, UR30, UPT ;  /* 0x0000001e3000728c */ /* 0x000fe2000bf04270 */
[----:B------:R-:W-:Y:S01]  /*1e50*/  IMAD R9, R16, UR8, RZ ;  /* 0x0000000810097c24 */ /* 0x000fe2000f8e02ff */
[----:B------:R-:W-:Y:S01]  /*1e60*/  IADD3 R2, P0, R8, UR12, RZ ;  /* 0x0000000c08027c10 */ /* 0x000fe2000ff1e0ff */
[----:B------:R-:W-:Y:S01]  /*1e70*/  IMAD.WIDE.U32 R4, R252, UR8, R4 ;  /* 0x00000008fc047c25 */ /* 0x000fe2000f8e0004 */
[----:B------:R-:W-:Y:S01]  /*1e80*/  ULDC.64 UR14, c[0x0][0x400] ;  /* 0x00010000000e7ab9 */ /* 0x000fe20000000a00 */
[----:B------:R-:W-:Y:S01]  /*1e90*/  LEA R242, P4, R6, UR32, 0x1 ;  /* 0x0000002006f27c11 */ /* 0x000fe2000f8808ff */
[----:B------:R-:W-:Y:S01]  /*1ea0*/  ULDC.64 UR36, c[0x0][0x2b0] ;  /* 0x0000ac0000247ab9 */ /* 0x000fe20000000a00 */
[----:B------:R-:W-:Y:S01]  /*1eb0*/  LEA.HI.X.SX32 R8, R8, UR11, 0x1, P0 ;  /* 0x0000000b08087c11 */ /* 0x000fe200080f0eff */
[----:B------:R-:W-:Y:S01]  /*1ec0*/  IMAD R9, R252, UR9, R9 ;  /* 0x00000009fc097c24 */ /* 0x000fe2000f8e0209 */
[----:B------:R-:W-:Y:S01]  /*1ed0*/  PLOP3.LUT P0, PT, PT, PT, UP0, 0x80, 0x0 ;  /* 0x000000000000781c */ /* 0x000fe20003f0f008 */
[----:B------:R-:W-:Y:S01]  /*1ee0*/  VIADD R7, R7, UR17 ;  /* 0x0000001107077c36 */ /* 0x000fe20008000000 */
[----:B------:R-:W-:Y:S01]  /*1ef0*/  LEA R240, P3, R4, UR18, 0x1 ;  /* 0x0000001204f07c11 */ /* 0x000fe2000f8608ff */
[----:B------:R-:W-:Y:S01]  /*1f00*/  IMAD.IADD R5, R5, 0x1, R9 ;  /* 0x0000000105057824 */ /* 0x000fe200078e0209 */
[----:B------:R-:W-:Y:S01]  /*1f10*/  LEA R245, P2, R2, UR14, 0x2 ;  /* 0x0000000e02f57c11 */ /* 0x000fe2000f8410ff */
[----:B------:R-:W-:Y:S01]  /*1f20*/  UIMAD.WIDE UR16, UR28, 0x4, UR36 ;  /* 0x000000041c1078a5 */ /* 0x000fe2000f8e0224 */
[----:B------:R-:W-:Y:S01]  /*1f30*/  LEA.HI.X R243, R6, UR33, R7, 0x1, P4 ;  /* 0x0000002106f37c11 */ /* 0x000fe2000a0f0c07 */
[----:B------:R-:W-:Y:S01]  /*1f40*/  UMOV UR18, UR25 ;  /* 0x0000001900127c82 */ /* 0x000fe20008000000 */
[----:B------:R-:W-:Y:S01]  /*1f50*/  LEA.HI.X R241, R4, UR19, R5, 0x1, P3 ;  /* 0x0000001304f17c11 */ /* 0x000fe200098f0c05 */
[----:B------:R-:W-:Y:S01]  /*1f60*/  UMOV UR19, UR24 ;  /* 0x0000001800137c82 */ /* 0x000fe20008000000 */
        /* <DEDUP_REMOVED lines=21> */
.L_x_243:
[----:B------:R-:W-:Y:S01]  /*20c0*/  @UP1 UIADD3 UR5, UR44, UR45, URZ ;  /* 0x0000002d2c051290 */ /* 0x000fe2000fffe03f */
[----:B------:R-:W-:-:S03]  /*20d0*/  @UP1 ULDC.64 UR12, c[0x0][0x458] ;  /* 0x00011600000c1ab9 */ /* 0x000fc60000000a00 */
[----:B------:R-:W-:Y:S02]  /*20e0*/  @UP1 UIMAD.WIDE.U32 UR14, UR5, UR12, URZ ;  /* 0x0000000c050e12a5 */ /* 0x000fe4000f8e003f */
[----:B------:R-:W-:-:S04]  /*20f0*/  @UP1 UIMAD UR5, UR5, UR13, URZ ;  /* 0x0000000d050512a4 */ /* 0x000fc8000f8e023f */
[----:B------:R-:W-:-:S03]  /*2100*/  @UP1 UIADD3 UR16, UR15, UR5, URZ ;  /* 0x000000050f101290 */ /* 0x000fc6000fffe03f */
[----:B------:R-:W-:Y:S01]  /*2110*/  @UP1 UMOV UR5, UR14 ;  /* 0x0000000e00051c82 */ /* 0x000fe20008000000 */
[----:B------:R-:W-:Y:S08]  /*2120*/  @P1 BRA `(.L_x_244) ;  /* 0x0000000000301947 */ /* 0x000ff00003800000 */
        /* <DEDUP_REMOVED lines=10> */
[----:B------:R-:W-:-:S03]  /*21d0*/  UIADD3 UR16, UR15, UR5, URZ ;  /* 0x000000050f107290 */ /* 0x000fc6000fffe03f */
[----:B------:R-:W-:-:S09]  /*21e0*/  UMOV UR5, UR14 ;  /* 0x0000000e00057c82 */ /* 0x000fd20008000000 */
.L_x_244:
        /* <DEDUP_REMOVED lines=32> */
.L_x_246:
[----:B------:R-:W-:Y:S05]  /*23f0*/  BSYNC B0 ;  /* 0x0000000000007941 */ /* 0x000fea0003800000 */
.L_x_245:
[----:B------:R-:W-:Y:S04]  /*2400*/  BSSY B0, `(.L_x_247) ;  /* 0x000000f000007945 */ /* 0x000fe80003800000 */
[----:B------:R-:W-:Y:S05]  /*2410*/  @P0 BRA `(.L_x_248) ;  /* 0x0000000000340947 */ /* 0x000fea0003800000 */
[----:B------:R-:W-:Y:S01]  /*2420*/  IADD3 R0, P2, R252, 0x40, RZ ;  /* 0x00000040fc007810 */ /* 0x000fe20007f5e0ff */
[----:B------:R-:W-:Y:S01]  /*2430*/  ULDC.64 UR10, c[0x0][0x3f0] ;  /* 0x0000fc00000a7ab9 */ /* 0x000fe20000000a00 */
[----:B------:R-:W-:Y:S02]  /*2440*/  MOV R7, R2 ;  /* 0x0000000200077202 */ /* 0x000fe40000000f00 */
[----:B-1----:R-:W-:Y:S01]  /*2450*/  IADD3.X R4, RZ, R16, RZ, P2, !PT ;  /* 0x00000010ff047210 */ /* 0x002fe200017fe4ff */
        /* <DEDUP_REMOVED lines=9> */
.L_x_248:
[----:B------:R-:W-:Y:S05]  /*24f0*/  BSYNC B0 ;  /* 0x0000000000007941 */ /* 0x000fea0003800000 */
.L_x_247:
[----:B-12---:R-:W-:Y:S01]  /*2500*/  IMAD.U32 R4, RZ, RZ, UR12 ;  /* 0x0000000cff047e24 */ /* 0x006fe2000f8e00ff */
[----:B------:R-:W-:Y:S01]  /*2510*/  UIMAD UR8, UR43, UR12, URZ ;  /* 0x0000000c2b0872a4 */ /* 0x000fe2000f8e023f */
[----:B------:R-:W-:Y:S01]  /*2520*/  BSSY B0, `(.L_x_249) ;  /* 0x000001a000007945 */ /* 0x000fe20003800000 */
[----:B------:R-:W-:Y:S01]  /*2530*/  USHF.R.S32.HI UR10, URZ, 0x1f, UR59 ;  /* 0x0000001f3f0a7899 */ /* 0x000fe2000801143b */
[----:B------:R-:W-:Y:S01]  /*2540*/  IMAD.WIDE.U32 R4, R4, UR42, R12 ;  /* 0x0000002a04047c25 */ /* 0x000fe2000f8e000c */
[----:B------:R-:W-:-:S03]  /*2550*/  UIMAD UR42, UR42, UR13, UR8 ;  /* 0x0000000d2a2a72a4 */ /* 0x000fc6000f8e0208 */
[----:B------:R-:W-:Y:S01]  /*2560*/  ULDC.64 UR8, c[0x0][0x470] ;  /* 0x00011c0000087ab9 */ /* 0x000fe20000000a00 */
[----:B------:R-:W-:Y:S01]  /*2570*/  IADD3 R6, P2, R4, UR5, RZ ;  /* 0x0000000504067c10 */ /* 0x000fe2000ff5e0ff */
[----:B------:R-:W-:Y:S01]  /*2580*/  UIMAD UR5, UR10, UR8, URZ ;  /* 0x000000080a0572a4 */ /* 0x000fe2000f8e023f */
[----:B------:R-:W-:-:S03]  /*2590*/  IMAD.U32 R0, RZ, RZ, UR42 ;  /* 0x0000002aff007e24 */ /* 0x000fc6000f8e00ff */
[----:B------:R-:W-:Y:S02]  /*25a0*/  UIMAD UR9, UR59, UR9, UR5 ;  /* 0x000000093b0972a4 */ /* 0x000fe4000f8e0205 */
[----:B------:R-:W-:Y:S02]  /*25b0*/  IADD3.X R7, R5, UR16, R0, P2, !PT ;  /* 0x0000001005077c10 */ /* 0x000fe400097fe400 */
        /* <DEDUP_REMOVED lines=16> */
.L_x_250:
[----:B------:R-:W-:Y:S05]  /*26c0*/  BSYNC B0 ;  /* 0x0000000000007941 */ /* 0x000fea0003800000 */
.L_x_249:
        /* <DEDUP_REMOVED lines=15> */
.L_x_242:
[----:B------:R-:W2:Y:S01]  /*27c0*/  LDL R25, [R1+0x10] ;  /* 0x0000100001197983 */ /* 0x000ea20000100800 */
[----:B------:R-:W-:Y:S01]  /*27d0*/  UIMAD UR11, UR43, UR20, URZ ;  /* 0x000000142b0b72a4 */ /* 0x000fe2000f8e023f */
[----:B------:R-:W-:Y:S01]  /*27e0*/  IMAD.U32 R6, RZ, RZ, UR20 ;  /* 0x00000014ff067e24 */ /* 0x000fe2000f8e00ff */
[----:B------:R-:W-:Y:S01]  /*27f0*/  UIMAD UR9, UR43, UR22, URZ ;  /* 0x000000162b0972a4 */ /* 0x000fe2000f8e023f */
[----:B------:R-:W-:Y:S01]  /*2800*/  IMAD.U32 R4, RZ, RZ, UR22 ;  /* 0x00000016ff047e24 */ /* 0x000fe2000f8e00ff */
[----:B------:R-:W-:Y:S01]  /*2810*/  UIMAD UR8, UR41, -0x80, UR10 ;  /* 0xffffff80290878a4 */ /* 0x000fe2000f8e020a */
[----:B------:R-:W-:Y:S01]  /*2820*/  VIADD R2, R252, 0x40 ;  /* 0x00000040fc027836 */ /* 0x000fe20000000000 */
[----:B------:R-:W-:Y:S01]  /*2830*/  UIMAD UR11, UR42, UR21, UR11 ;  /* 0x000000152a0b72a4 */ /* 0x000fe2000f8e020b */
[--C-:B------:R-:W-:Y:S01]  /*2840*/  IMAD.WIDE.U32 R6, R6, UR42, R12.reuse ;  /* 0x0000002a06067c25 */ /* 0x100fe2000f8e000c */
[----:B------:R-:W-:Y:S02]  /*2850*/  UIMAD UR9, UR42, UR23, UR9 ;  /* 0x000000172a0972a4 */ /* 0x000fe4000f8e0209 */
[----:B------:R-:W-:Y:S01]  /*2860*/  ISETP.GE.AND P2, PT, R2, UR8, PT ;  /* 0x0000000802007c0c */ /* 0x000fe2000bf46270 */
[----:B------:R-:W-:Y:S01]  /*2870*/  IMAD.WIDE.U32 R4, R4, UR42, R12 ;  /* 0x0000002a04047c25 */ /* 0x000fe2000f8e000c */
[----:B------:R-:W-:Y:S01]  /*2880*/  IADD3 R6, P1, R6, UR38, RZ ;  /* 0x0000002606067c10 */ /* 0x000fe2000ff3e0ff */
[----:B------:R-:W-:Y:S01]  /*2890*/  ULDC.64 UR12, c[0x0][0x268] ;  /* 0x00009a00000c7ab9 */ /* 0x000fe20000000a00 */
[----:B------:R-:W-:Y:S01]  /*28a0*/  ULDC UR14, c[0x0][0x270] ;  /* 0x00009c00000e7ab9 */ /* 0x000fe20000000800 */
[----:B------:R-:W-:Y:S01]  /*28b0*/  IMAD.U32 R2, RZ, RZ, UR11 ;  /* 0x0000000bff027e24 */ /* 0x000fe2000f8e00ff */
[----:B------:R-:W-:Y:S01]  /*28c0*/  IADD3 R4, P0, R4, UR39, RZ ;  /* 0x0000002704047c10 */ /* 0x000fe2000ff1e0ff */
[----:B------:R-:W-:Y:S01]  /*28d0*/  IMAD.U32 R9, RZ, RZ, UR9 ;  /* 0x00000009ff097e24 */ /* 0x000fe2000f8e00ff */
[----:B------:R-:W-:Y:S01]  /*28e0*/  ISETP.GE.AND P3, PT, R252, UR8, PT ;  /* 0x00000008fc007c0c */ /* 0x000fe2000bf66270 */
[----:B------:R-:W-:Y:S01]  /*28f0*/  ULDC.64 UR8, c[0x0][0x260] ;  /* 0x0000980000087ab9 */ /* 0x000fe20000000a00 */
[----:B------:R-:W-:Y:S01]  /*2900*/  IADD3.X R7, R7, UR47, R2, P1, !PT ;  /* 0x0000002f07077c10 */ /* 0x000fe20008ffe402 */
[C---:B------:R-:W-:Y:S01]  /*2910*/  IMAD R8, R10.reuse, UR12, RZ ;  /* 0x0000000c0a087c24 */ /* 0x040fe2000f8e02ff */
[----:B------:R-:W-:Y:S01]  /*2920*/  IADD3.X R5, R5, UR46, R9, P0, !PT ;  /* 0x0000002e05057c10 */ /* 0x000fe200087fe409 */
[----:B------:R-:W-:-:S02]  /*2930*/  IMAD R2, R10, UR8, RZ ;  /* 0x000000080a027c24 */ /* 0x000fc4000f8e02ff */
[----:B------:R-:W-:Y:S02]  /*2940*/  IMAD.MOV.U32 R249, RZ, RZ, 0x7f800000 ;  /* 0x7f800000fff97424 */ /* 0x000fe400078e00ff */
[----:B------:R-:W-:Y:S02]  /*2950*/  IMAD.MOV.U32 R250, RZ, RZ, 0x7f800000 ;  /* 0x7f800000fffa7424 */ /* 0x000fe400078e00ff */
[----:B------:R-:W-:Y:S02]  /*2960*/  IMAD.MOV.U32 R247, RZ, RZ, 0x7f800000 ;  /* 0x7f800000fff77424 */ /* 0x000fe400078e00ff */
[----:B------:R-:W-:Y:S01]  /*2970*/  IMAD.MOV.U32 R248, RZ, RZ, 0x7f800000 ;  /* 0x7f800000fff87424 */ /* 0x000fe200078e00ff */
[----:B------:R-:W1:Y:S01]  /*2980*/  @!P3 LDC.64 R20, c[0x0][0x220] ;  /* 0x00008800ff14bb82 */ /* 0x000e620000000a00 */
[----:B------:R-:W-:Y:S01]  /*2990*/  IMAD R8, R0, UR13, R8 ;  /* 0x0000000d00087c24 */ /* 0x000fe2000f8e0208 */
[----:B------:R-:W-:Y:S01]  /*29a0*/  LEA R208, R230, UR4, 0x1 ;  /* 0x00000004e6d07c11 */ /* 0x000fe2000f8e08ff */
[----:B------:R-:W-:-:S04]  /*29b0*/  IMAD.WIDE.U32 R6, R0, UR12, R6 ;  /* 0x0000000c00067c25 */ /* 0x000fc8000f8e0006 */
[----:B------:R-:W-:Y:S01]  /*29c0*/  IMAD R251, RZ, RZ, -UR26 ;  /* 0x8000001afffb7e24 */ /* 0x000fe2000f8e02ff */
[----:B------:R-:W3:Y:S01]  /*29d0*/  @!P3 LDC.64 R18, c[0x0][0x218] ;  /* 0x00008600ff12bb82 */ /* 0x000ee20000000a00 */
[C---:B------:R-:W-:Y:S01]  /*29e0*/  IMAD R9, R0.reuse, UR9, R2 ;  /* 0x0000000900097c24 */ /* 0x040fe2000f8e0202 */
[----:B------:R-:W-:Y:S01]  /*29f0*/  CS2R R126, SRZ ;  /* 0x00000000007e7805 */ /* 0x000fe2000001ff00 */
[----:B------:R-:W-:Y:S01]  /*2a00*/  IMAD.WIDE.U32 R4, R0, UR8, R4 ;  /* 0x0000000800047c25 */ /* 0x000fe2000f8e0004 */
[----:B------:R-:W-:Y:S02]  /*2a10*/  @!P2 IADD3 R0, P0, R252, 0x40, RZ ;  /* 0x00000040fc00a810 */ /* 0x000fe40007f1e0ff */
[----:B------:R-:W-:Y:S02]  /*2a20*/  CS2R R124, SRZ ;  /* 0x00000000007c7805 */ /* 0x000fe4000001ff00 */
[----:B------:R-:W-:Y:S02]  /*2a30*/  CS2R R130, SRZ ;  /* 0x0000000000827805 */ /* 0x000fe4000001ff00 */
[----:B------:R-:W-:-:S02]  /*2a40*/  CS2R R128, SRZ ;  /* 0x0000000000807805 */ /* 0x000fc4000001ff00 */
[----:B------:R-:W-:Y:S01]  /*2a50*/  CS2R R122, SRZ ;  /* 0x00000000007a7805 */ /* 0x000fe2000001ff00 */
[----:B------:R-:W-:Y:S01]  /*2a60*/  @!P2 IMAD.X R13, RZ, RZ, R16, P0 ;  /* 0x000000ffff0da224 */ /* 0x000fe200000e0610 */
[----:B------:R-:W-:Y:S02]  /*2a70*/  PLOP3.LUT P0, PT, PT, PT, UP4, 0x80, 0x0 ;  /* 0x000000000000781c */ /* 0x000fe40003f0f048 */
[----:B------:R-:W-:Y:S02]  /*2a80*/  CS2R R120, SRZ ;  /* 0x0000000000787805 */ /* 0x000fe4000001ff00 */
[----:B------:R-:W-:Y:S01]  /*2a90*/  @!P2 IADD3 R12, P1, R252, 0x40, RZ ;  /* 0x00000040fc0ca810 */ /* 0x000fe20007f3e0ff */
[----:B------:R-:W-:Y:S01]  /*2aa0*/  IMAD.IADD R5, R5, 0x1, R9 ;  /* 0x0000000105057824 */ /* 0x000fe200078e0209 */
[----:B------:R-:W-:Y:S01]  /*2ab0*/  CS2R R118, SRZ ;  /* 0x0000000000767805 */ /* 0x000fe2000001ff00 */
[----:B------:R-:W-:Y:S01]  /*2ac0*/  IMAD.IADD R7, R7, 0x1, R8 ;  /* 0x0000000107077824 */ /* 0x000fe200078e0208 */
[----:B------:R-:W-:Y:S01]  /*2ad0*/  CS2R R116, SRZ ;  /* 0x0000000000747805 */ /* 0x000fe2000001ff00 */
[----:B------:R-:W-:Y:S01]  /*2ae0*/  @!P2 IMAD.X R2, RZ, RZ, R16, P1 ;  /* 0x000000ffff02a224 */ /* 0x000fe200008e0610 */
[----:B------:R-:W-:Y:S01]  /*2af0*/  CS2R R110, SRZ ;  /* 0x00000000006e7805 */ /* 0x000fe2000001ff00 */
[----:B------:R-:W-:Y:S01]  /*2b00*/  @!P2 IMAD.MOV.U32 R10, RZ, RZ, R4 ;  /* 0x000000ffff0aa224 */ /* 0x000fe200078e0004 */
[----:B------:R-:W-:Y:S01]  /*2b10*/  CS2R R108, SRZ ;  /* 0x00000000006c7805 */ /* 0x000fe2000001ff00 */
[----:B------:R-:W-:Y:S01]  /*2b20*/  @!P2 IMAD.MOV.U32 R11, RZ, RZ, R5 ;  /* 0x000000ffff0ba224 */ /* 0x000fe200078e0005 */
[----:B------:R-:W-:Y:S01]  /*2b30*/  CS2R R114, SRZ ;  /* 0x0000000000727805 */ /* 0x000fe2000001ff00 */
[----:B------:R-:W-:Y:S01]  /*2b40*/  @!P2 IMAD R15, R13, UR22, RZ ;  /* 0x000000160d0fac24 */ /* 0x000fe2000f8e02ff */
[----:B------:R-:W-:Y:S01]  /*2b50*/  CS2R R112, SRZ ;  /* 0x0000000000707805 */ /* 0x000fe2000001ff00 */
[----:B------:R-:W-:Y:S01]  /*2b60*/  @!P2 IMAD R2, R2, UR20, RZ ;  /* 0x000000140202ac24 */ /* 0x000fe2000f8e02ff */
[----:B------:R-:W-:Y:S01]  /*2b70*/  CS2R R106, SRZ ;  /* 0x00000000006a7805 */ /* 0x000fe2000001ff00 */
[----:B------:R-:W-:Y:S01]  /*2b80*/  @!P2 IMAD.MOV.U32 R8, RZ, RZ, R6 ;  /* 0x000000ffff08a224 */ /* 0x000fe200078e0006 */
[----:B------:R-:W-:Y:S01]  /*2b90*/  CS2R R104, SRZ ;  /* 0x0000000000687805 */ /* 0x000fe2000001ff00 */
[----:B------:R-:W-:Y:S01]  /*2ba0*/  @!P2 IMAD.MOV.U32 R9, RZ, RZ, R7 ;  /* 0x000000ffff09a224 */ /* 0x000fe200078e0007 */
[----:B------:R-:W-:Y:S01]  /*2bb0*/  CS2R R102, SRZ ;  /* 0x0000000000667805 */ /* 0x000fe2000001ff00 */
[C---:B------:R-:W-:Y:S01]  /*2bc0*/  @!P2 IMAD R23, R0.reuse, UR23, R15 ;  /* 0x000000170017ac24 */ /* 0x040fe2000f8e020f */
[----:B------:R-:W-:Y:S01]  /*2bd0*/  CS2R R100, SRZ ;  /* 0x0000000000647805 */ /* 0x000fe2000001ff00 */
[----:B------:R-:W-:Y:S01]  /*2be0*/  @!P2 IMAD.WIDE.U32 R10, R0, UR22, R10 ;  /* 0x00000016000aac25 */ /* 0x000fe2000f8e000a */
[----:B------:R-:W-:-:S02]  /*2bf0*/  CS2R R94, SRZ ;  /* 0x00000000005e7805 */ /* 0x000fc4000001ff00 */
[----:B------:R-:W-:Y:S02]  /*2c00*/  CS2R R92, SRZ ;  /* 0x00000000005c7805 */ /* 0x000fe4000001ff00 */
[----:B------:R-:W-:Y:S01]  /*2c10*/  CS2R R98, SRZ ;  /* 0x0000000000627805 */ /* 0x000fe2000001ff00 */
[C---:B------:R-:W-:Y:S01]  /*2c20*/  @!P3 IMAD R14, R16.reuse, UR20, RZ ;  /* 0x00000014100ebc24 */ /* 0x040fe2000f8e02ff */
[----:B------:R-:W-:Y:S01]  /*2c30*/  CS2R R96, SRZ ;  /* 0x0000000000607805 */ /* 0x000fe2000001ff00 */
[----:B------:R-:W-:Y:S01]  /*2c40*/  @!P3 IMAD R0, R16, UR22, RZ ;  /* 0x000000161000bc24 */ /* 0x000fe2000f8e02ff */
[----:B------:R-:W-:Y:S01]  /*2c50*/  CS2R R90, SRZ ;  /* 0x00000000005a7805 */ /* 0x000fe2000001ff00 */
[----:B------:R-:W4:Y:S01]  /*2c60*/  @!P2 LDC.64 R16, c[0x0][0x220] ;  /* 0x00008800ff10ab82 */ /* 0x000f220000000a00 */
[C---:B------:R-:W-:Y:S01]  /*2c70*/  @!P2 IMAD R22, R12.reuse, UR21, R2 ;  /* 0x000000150c16ac24 */ /* 0x040fe2000f8e0202 */
[----:B------:R-:W-:Y:S01]  /*2c80*/  CS2R R88, SRZ ;  /* 0x0000000000587805 */ /* 0x000fe2000001ff00 */
[----:B------:R-:W-:Y:S01]  /*2c90*/  @!P2 IMAD.WIDE.U32 R12, R12, UR20, R8 ;  /* 0x000000140c0cac25 */ /* 0x000fe2000f8e0008 */
[----:B------:R-:W-:-:S02]  /*2ca0*/  CS2R R86, SRZ ;  /* 0x0000000000567805 */ /* 0x000fc4000001ff00 */
[----:B------:R-:W-:Y:S02]  /*2cb0*/  CS2R R84, SRZ ;  /* 0x0000000000547805 */ /* 0x000fe4000001ff00 */
[----:B------:R-:W-:Y:S01]  /*2cc0*/  CS2R R78, SRZ ;  /* 0x00000000004e7805 */ /* 0x000fe2000001ff00 */
[C---:B------:R-:W-:Y:S01]  /*2cd0*/  @!P3 IMAD R2, R252.reuse, UR21, R14 ;  /* 0x00000015fc02bc24 */ /* 0x040fe2000f8e020e */
[----:B------:R-:W-:Y:S01]  /*2ce0*/  CS2R R76, SRZ ;  /* 0x00000000004c7805 */ /* 0x000fe2000001ff00 */
[----:B------:R-:W-:Y:S01]  /*2cf0*/  @!P3 IMAD.WIDE.U32 R8, R252, UR20, R6 ;  /* 0x00000014fc08bc25 */ /* 0x000fe2000f8e0006 */
[----:B------:R-:W-:Y:S01]  /*2d00*/  ULEA.HI UR8, UR5, UR5, URZ, 0x1 ;  /* 0x0000000505087291 */ /* 0x000fe2000f8f083f */
[----:B------:R-:W3:Y:S01]  /*2d10*/  @!P2 LDC.64 R14, c[0x0][0x218] ;  /* 0x00008600ff0eab82 */ /* 0x000ee20000000a00 */
[----:B------:R-:W-:Y:S01]  /*2d20*/  CS2R R82, SRZ ;  /* 0x0000000000527805 */ /* 0x000fe2000001ff00 */
[----:B------:R-:W-:Y:S01]  /*2d30*/  @!P3 IMAD.IADD R2, R9, 0x1, R2 ;  /* 0x000000010902b824 */ /* 0x000fe200078e0202 */
[----:B-1----:R-:W-:-:S02]  /*2d40*/  @!P3 LEA R6, P1, R8, R20, 0x1 ;  /* 0x000000140806b211 */ /* 0x002fc400078208ff */
[----:B------:R-:W-:Y:S02]  /*2d50*/  CS2R R80, SRZ ;  /* 0x0000000000507805 */ /* 0x000fe4000001ff00 */
[----:B------:R-:W-:Y:S02]  /*2d60*/  CS2R R74, SRZ ;  /* 0x00000000004a7805 */ /* 0x000fe4000001ff00 */
[----:B------:R-:W-:Y:S02]  /*2d70*/  CS2R R72, SRZ ;  /* 0x0000000000487805 */ /* 0x000fe4000001ff00 */
[----:B------:R-:W-:Y:S01]  /*2d80*/  @!P3 LEA.HI.X R7, R8, R21, R2, 0x1, P1 ;  /* 0x000000150807b211 */ /* 0x000fe200008f0c02 */
[C---:B------:R-:W-:Y:S01]  /*2d90*/  @!P3 IMAD R2, R252.reuse, UR23, R0 ;  /* 0x00000017fc02bc24 */ /* 0x040fe2000f8e0200 */
[----:B------:R-:W-:Y:S01]  /*2da0*/  ULOP3.LUT UR9, UR8, 0xfffffffe, URZ, 0xc0, !UPT ;  /* 0xfffffffe08097892 */ /* 0x000fe2000f8ec03f */
[----:B------:R-:W-:Y:S01]  /*2db0*/  @!P3 IMAD.WIDE.U32 R4, R252, UR22, R4 ;  /* 0x00000016fc04bc25 */ /* 0x000fe2000f8e0004 */
[----:B------:R-:W-:-:S02]  /*2dc0*/  UIMAD UR8, UR5, -0x40, UR40 ;  /* 0xffffffc0050878a4 */ /* 0x000fc4000f8e0228 */
[----:B------:R-:W-:Y:S01]  /*2dd0*/  UIADD3 UR9, UR5, -UR9, URZ ;  /* 0x8000000905097290 */ /* 0x000fe2000fffe03f */
[----:B------:R-:W-:Y:S01]  /*2de0*/  @!P3 IMAD.IADD R5, R5, 0x1, R2 ;  /* 0x000000010505b824 */ /* 0x000fe200078e0202 */
[----:B----4-:R-:W-:Y:S02]  /*2df0*/  @!P2 LEA R8, P4, R12, R16, 0x1 ;  /* 0x000000100c08a211 */ /* 0x010fe400078808ff */
[----:B------:R-:W-:Y:S01]  /*2e00*/  CS2R R70, SRZ ;  /* 0x0000000000467805 */ /* 0x000fe2000001ff00 */
[----:B------:R-:W-:Y:S01]  /*2e10*/  UISETP.NE.AND UP0, UPT, UR9, 0x1, UPT ;  /* 0x000000010900788c */ /* 0x000fe2000bf05270 */
[----:B------:R-:W-:Y:S05]  /*2e20*/  @P0 BAR.SYNC.DEFER_BLOCKING 0x0 ;  /* 0x0000000000000b1d */ /* 0x000fea0000010000 */
[----:B------:R-:W-:-:S02]  /*2e30*/  PLOP3.LUT P0, PT, PT, PT, UP0, 0x80, 0x0 ;  /* 0x000000000000781c */ /* 0x000fc40003f0f008 */
        /* <DEDUP_REMOVED lines=17> */
[----:B------:R-:W-:Y:S02]  /*2f50*/  UIMAD UR37, UR35, 0x28, URZ ;  /* 0x00000028232578a4 */ /* 0x000fe4000f8e023f */
[----:B------:R-:W-:Y:S01]  /*2f60*/  UIMAD UR36, UR35, 0x30, URZ ;  /* 0x00000030232478a4 */ /* 0x000fe2000f8e023f */
[----:B------:R-:W-:Y:S01]  /*2f70*/  ULDC.U8 UR15, c[0x0][0x388] ;  /* 0x0000e200000f7ab9 */ /* 0x000fe20000000000 */
[----:B--2---:R-:W-:-:S05]  /*2f80*/  LEA R0, R25, UR4, 0x1 ;  /* 0x0000000419007c11 */ /* 0x004fca000f8e08ff */
        /* <DEDUP_REMOVED lines=8> */
[----:B------:R-:W-:Y:S04]  /*3010*/  @!P3 LDGSTS.E.BYPASS.LTC128B.128 [R0+0xf000], desc[UR6][R6.64] ;  /* 0x0f0000000600bfae */ /* 0x000fe8000b901d46 */
[----:B------:R-:W-:Y:S04]  /*3020*/  @!P3 LDGSTS.E.BYPASS.LTC128B.128 [R0+0x11000], desc[UR6][R6.64+0x40] ;  /* 0x110000400600bfae */ /* 0x000fe8000b901d46 */
[----:B------:R1:W-:Y:S01]  /*3030*/  @!P3 LDGSTS.E.BYPASS.LTC128B.128 [R0+0x13000], desc[UR6][R6.64+0x80] ;  /* 0x130000800600bfae */ /* 0x0003e2000b901d46 */
[----:B------:R-:W-:-:S03]  /*3040*/  VIADD R2, R25, 0x1800 ;  /* 0x0000180019027836 */ /* 0x000fc60000000000 */
[----:B------:R-:W-:Y:S04]  /*3050*/  @P2 STS.128 [R0+0x10000], RZ ;  /* 0x010000ff00002388 */ /* 0x000fe80000000c00 */
[----:B------:R-:W-:Y:S04]  /*3060*/  @P2 STS.128 [R0+0x12000], RZ ;  /* 0x012000ff00002388 */ /* 0x000fe80000000c00 */
[----:B------:R-:W-:Y:S01]  /*3070*/  @P2 STS.128 [R0+0x14000], RZ ;  /* 0x014000ff00002388 */ /* 0x000fe20000000c00 */
[----:B-1----:R-:W-:Y:S01]  /*3080*/  @!P2 IMAD.IADD R7, R13, 0x1, R22 ;  /* 0x000000010d07a824 */ /* 0x002fe200078e0216 */
[----:B---3--:R-:W-:-:S04]  /*3090*/  @!P3 LEA R6, P1, R4, R18, 0x1 ;  /* 0x000000120406b211 */ /* 0x008fc800078208ff */
[----:B------:R-:W-:Y:S02]  /*30a0*/  @!P2 LEA.HI.X R9, R12, R17, R7, 0x1, P4 ;  /* 0x000000110c09a211 */ /* 0x000fe400020f0c07 */
[----:B------:R-:W-:Y:S02]  /*30b0*/  @!P3 LEA.HI.X R7, R4, R19, R5, 0x1, P1 ;  /* 0x000000130407b211 */ /* 0x000fe400008f0c05 */
[----:B------:R-:W-:Y:S01]  /*30c0*/  ISETP.GE.AND P1, PT, R252, UR8, PT ;  /* 0x00000008fc007c0c */ /* 0x000fe2000bf26270 */
[----:B------:R-:W-:Y:S01]  /*30d0*/  @!PT LDS RZ, [RZ] ;  /* 0x00000000fffff984 */ /* 0x000fe20000000800 */
[----:B------:R-:W-:Y:S01]  /*30e0*/  @!PT LDS RZ, [RZ] ;  /* 0x00000000fffff984 */ /* 0x000fe20000000800 */
[----:B------:R-:W-:Y:S01]  /*30f0*/  @!PT LDS RZ, [RZ] ;  /* 0x00000000fffff984 */ /* 0x000fe20000000800 */
[----:B------:R-:W-:Y:S01]  /*3100*/  @!P2 LDGSTS.E.BYPASS.LTC128B.128 [R0+0x10000], desc[UR6][R8.64] ;  /* 0x100000000800afae */ /* 0x000fe2000b901d46 */
[----:B------:R-:W-:-:S03]  /*3110*/  SEL R12, R2, R25, !P0 ;  /* 0x00000019020c7207 */ /* 0x000fc60004000000 */
[----:B------:R-:W-:Y:S01]  /*3120*/  @!P2 LDGSTS.E.BYPASS.LTC128B.128 [R0+0x12000], desc[UR6][R8.64+0x40] ;  /* 0x120000400800afae */ /* 0x000fe2000b901d46 */
[----:B------:R-:W-:-:S03]  /*3130*/  LEA R239, R12, UR4, 0x1 ;  /* 0x000000040cef7c11 */ /* 0x000fc6000f8e08ff */
        /* <DEDUP_REMOVED lines=8> */
[----:B------:R-:W-:-:S03]  /*31c0*/  @!P2 LEA R4, P4, R10, R14, 0x1 ;  /* 0x0000000e0a04a211 */ /* 0x000fc600078808ff */
        /* <DEDUP_REMOVED lines=35> */
[----:B------:R2:W-:Y:S04]  /*3400*/  @!P3 LDGSTS.E.BYPASS.LTC128B.128 [R0+0xd000], desc[UR6][R6.64+0x80] ;  /* 0x0d0000800600bfae */ /* 0x0005e8000b901d46 */
[----:B------:R-:W-:Y:S04]  /*3410*/  @P2 STS.128 [R0+0xa000], RZ ;  /* 0x00a000ff00002388 */ /* 0x000fe80000000c00 */
[----:B------:R-:W-:Y:S04]  /*3420*/  @P2 STS.128 [R0+0xc000], RZ ;  /* 0x00c000ff00002388 */ /* 0x000fe80000000c00 */
[----:B------:R3:W-:Y:S04]  /*3430*/  @P2 STS.128 [R0+0xe000], RZ ;  /* 0x00e000ff00002388 */ /* 0x0007e80000000c00 */
[----:B------:R-:W-:Y:S01]  /*3440*/  @!PT LDS RZ, [RZ] ;  /* 0x00000000fffff984 */ /* 0x000fe20000000800 */
[----:B------:R-:W-:Y:S01]  /*3450*/  @!PT LDS RZ, [RZ] ;  /* 0x00000000fffff984 */ /* 0x000fe20000000800 */
[----:B------:R-:W-:Y:S01]  /*3460*/  @!PT LDS RZ, [RZ] ;  /* 0x00000000fffff984 */ /* 0x000fe20000000800 */
[----:B------:R-:W-:Y:S01]  /*3470*/  @!P2 LDGSTS.E.BYPASS.LTC128B.128 [R0+0xa000], desc[UR6][R4.64] ;  /* 0x0a0000000400afae */ /* 0x000fe2000b901d46 */
[----:B------:R-:W-:-:S03]  /*3480*/  VIADD R2, R246, 0x28 ;  /* 0x00000028f6027836 */ /* 0x000fc60000000000 */
[----:B------:R-:W-:Y:S04]  /*3490*/  @!P2 LDGSTS.E.BYPASS.LTC128B.128 [R0+0xc000], desc[UR6][R4.64+0x40] ;  /* 0x0c0000400400afae */ /* 0x000fe8000b901d46 */
[----:B------:R4:W-:Y:S04]  /*34a0*/  @!P2 LDGSTS.E.BYPASS.LTC128B.128 [R0+0xe000], desc[UR6][R4.64+0x80] ;  /* 0x0e0000800400afae */ /* 0x0009e8000b901d46 */
[----:B------:R-:W0:Y:S01]  /*34b0*/  LDGDEPBAR ;  /* 0x00000000000079af */ /* 0x000e220000000000 */
[----:B-1----:R-:W-:Y:S01]  /*34c0*/  VIADD R9, R246, 0x8 ;  /* 0x00000008f6097836 */ /* 0x002fe20000000000 */
[----:B------:R-:W-:Y:S01]  /*34d0*/  ISETP.GE.AND P1, PT, R2, UR8, PT ;  /* 0x0000000802007c0c */ /* 0x000fe2000bf26270 */
[C---:B------:R-:W-:Y:S01]  /*34e0*/  VIADD R8, R246.reuse, 0x20 ;  /* 0x00000020f6087836 */ /* 0x040fe20000000000 */
[----:B------:R-:W-:-:S02]  /*34f0*/  ISETP.GE.AND P4, PT, R246, UR8, PT ;  /* 0x00000008f6007c0c */ /* 0x000fc4000bf86270 */
[----:B------:R-:W-:Y:S02]  /*3500*/  ISETP.GE.AND P3, PT, R9, UR8, PT ;  /* 0x0000000809007c0c */ /* 0x000fe4000bf66270 */
[----:B------:R-:W-:Y:S01]  /*3510*/  ISETP.GE.AND P2, PT, R8, UR8, PT ;  /* 0x0000000808007c0c */ /* 0x000fe2000bf46270 */
[----:B--2---:R-:W-:-:S06]  /*3520*/  IMAD.MOV.U32 R6, RZ, RZ, 0x4 ;  /* 0x00000004ff067424 */ /* 0x004fcc00078e00ff */
[----:B------:R-:W-:Y:S01]  /*3530*/  @!P1 IMAD.WIDE R6, R2, R6, UR16 ;  /* 0x0000001002069e25 */ /* 0x000fe2000f8e0206 */
[----:B------:R-:W1:Y:S04]  /*3540*/  LDC.64 R10, c[0x0][0x3b8] ;  /* 0x0000ee00ff0a7b82 */ /* 0x000e680000000a00 */
[----:B------:R-:W5:Y:S01]  /*3550*/  @!P1 LDG.E R248, desc[UR6][R6.64] ;  /* 0x0000000606f89981 */ /* 0x000f62000c1e1900 */
[----:B----4-:R-:W-:Y:S01]  /*3560*/  IMAD.MOV.U32 R4, RZ, RZ, 0x4 ;  /* 0x00000004ff047424 */ /* 0x010fe200078e00ff */
[----:B------:R-:W-:-:S04]  /*3570*/  DEPBAR.LE SB0, 0x1 ;  /* 0x000080400000791a */ /* 0x000fc80000000000 */
[----:B------:R-:W-:-:S05]  /*3580*/  IMAD.WIDE R4, R246, R4, UR16 ;  /* 0x00000010f6047e25 */ /* 0x000fca000f8e0204 */
[----:B------:R-:W5:Y:S04]  /*3590*/  @!P4 LDG.E R249, desc[UR6][R4.64] ;  /* 0x0000000604f9c981 */ /* 0x000f68000c1e1900 */
[----:B------:R-:W5:Y:S04]  /*35a0*/  @!P3 LDG.E R250, desc[UR6][R4.64+0x20] ;  /* 0x0000200604fab981 */ /* 0x000f68000c1e1900 */
[----:B------:R2:W5:Y:S01]  /*35b0*/  @!P2 LDG.E R247, desc[UR6][R4.64+0x80] ;  /* 0x0000800604f7a981 */ /* 0x000562000c1e1900 */
[----:B------:R-:W-:Y:S06]  /*35c0*/  BAR.SYNC.DEFER_BLOCKING 0x0 ;  /* 0x0000000000007b1d */ /* 0x000fec0000010000 */
[----:B-1----:R-:W4:Y:S04]  /*35d0*/  LDG.E.64 R4, desc[UR6][R10.64+0x8] ;  /* 0x000008060a047981 */ /* 0x002f28000c1e1b00 */
[----:B------:R-:W2:Y:S01]  /*35e0*/  LDG.E.64 R6, desc[UR6][R10.64] ;  /* 0x000000060a067981 */ /* 0x000ea2000c1e1b00 */
[----:B------:R-:W1:Y:S01]  /*35f0*/  S2R R13, SR_TID.X ;  /* 0x00000000000d7919 */ /* 0x000e620000002100 */
[----:B------:R-:W1:Y:S01]  /*3600*/  S2R R16, SR_TID.X ;  /* 0x0000000000107919 */ /* 0x000e620000002100 */
[----:B------:R-:W-:Y:S01]  /*3610*/  UIMAD UR8, UR49, UR14, UR59 ;  /* 0x0000000e310872a4 */ /* 0x000fe2000f8e023b */
[----:B---3--:R-:W-:Y:S01]  /*3620*/  SHF.R.S32.HI R0, RZ, 0x1f, R24 ;  /* 0x0000001fff007819 */ /* 0x008fe20000011418 */
[----:B------:R-:W3:Y:S02]  /*3630*/  LDSM.16.M88.4 R172, [R208+0xf000] ;  /* 0x00f00000d0ac783b */ /* 0x000ee40000000200 */
[----:B------:R-:W-:-:S02]  /*3640*/  USHF.L.U32 UR8, UR8, 0x5, URZ ;  /* 0x0000000508087899 */ /* 0x000fc4000800063f */
[----:B------:R-:W-:Y:S01]  /*3650*/  USHF.L.U32 UR21, UR35, 0x4, URZ ;  /* 0x0000000423157899 */ /* 0x000fe2000800063f */
[----:B------:R-:W2:Y:S01]  /*3660*/  LDSM.16.M88.4 R176, [R208+0xf400] ;  /* 0x00f40000d0b0783b */ /* 0x000ea20000000200 */
[----:B------:R-:W-:-:S03]  /*3670*/  USHF.R.S32.HI UR9, URZ, 0x1f, UR8 ;  /* 0x0000001f3f097899 */ /* 0x000fc60008011408 */
[----:B------:R-:W2:Y:S04]  /*3680*/  LDSM.16.M88.4 R188, [R208+0x11000] ;  /* 0x01100000d0bc783b */ /* 0x000ea80000000200 */
[----:B------:R-:W2:Y:S04]  /*3690*/  LDSM.16.M88.4 R192, [R208+0x11400] ;  /* 0x01140000d0c0783b */ /* 0x000ea80000000200 */
[----:B------:R-:W2:Y:S01]  /*36a0*/  LDSM.16.M88.4 R204, [R208+0x13000] ;  /* 0x01300000d0cc783b */ /* 0x000ea20000000200 */
[----:B------:R-:W-:Y:S01]  /*36b0*/  USHF.L.U32 UR20, UR35, 0x3, URZ ;  /* 0x0000000323147899 */ /* 0x000fe2000800063f */
[----:B------:R-:W-:Y:S01]  /*36c0*/  VIADD R2, R228, 0x1800 ;  /* 0x00001800e4027836 */ /* 0x000fe20000000000 */
[----:B------:R-:W-:Y:S01]  /*36d0*/  UIADD3 UR43, UR40, 0x80, UR42 ;  /* 0x00000080282b7890 */ /* 0x000fe2000fffe02a */
[----:B------:R-:W2:Y:S01]  /*36e0*/  LDSM.16.M88.4 R208, [R208+0x13400] ;  /* 0x01340000d0d0783b */ /* 0x000ea20000000200 */
[----:B-1----:R-:W-:-:S03]  /*36f0*/  SHF.R.S32.HI R13, RZ, 0x1f, R13 ;  /* 0x0000001fff0d7819 */ /* 0x002fc6000001140d */
[----:B------:R-:W1:Y:S01]  /*3700*/  LDSM.16.M88.4 R180, [R222] ;  /* 0x00000000deb4783b */ /* 0x000e620000000200 */
[----:B------:R-:W-:Y:S01]  /*3710*/  UIMAD UR39, UR35, 0x18, URZ ;  /* 0x00000018232778a4 */ /* 0x000fe2000f8e023f */
[----:B------:R-:W-:Y:S02]  /*3720*/  LEA.HI R13, R13, R16, RZ, 0x6 ;  /* 0x000000100d0d7211 */ /* 0x000fe400078f30ff */
[----:B------:R-:W1:Y:S01]  /*3730*/  LDSM.16.M88.4 R184, [R222+0x400] ;  /* 0x00040000deb8783b */ /* 0x000e620000000200 */
[----:B------:R-:W-:Y:S01]  /*3740*/  USHF.L.U32 UR38, UR35, 0x5, URZ ;  /* 0x0000000523267899 */ /* 0x000fe2000800063f */
[----:B------:R-:W-:Y:S02]  /*3750*/  SHF.R.S32.HI R13, RZ, 0x6, R13 ;  /* 0x00000006ff0d7819 */ /* 0x000fe4000001140d */
[----:B------:R-:W1:Y:S04]  /*3760*/  LDSM.16.M88.4 R196, [R222+0x2000] ;  /* 0x00200000dec4783b */ /* 0x000e680000000200 */
[----:B------:R-:W1:Y:S04]  /*3770*/  LDSM.16.M88.4 R200, [R222+0x2400] ;  /* 0x00240000dec8783b */ /* 0x000e680000000200 */
[----:B------:R-:W1:Y:S04]  /*3780*/  LDSM.16.M88.4 R212, [R222+0x4000] ;  /* 0x00400000ded4783b */ /* 0x000e680000000200 */
[----:B------:R-:W1:Y:S01]  /*3790*/  LDSM.16.M88.4 R216, [R222+0x4400] ;  /* 0x00440000ded8783b */ /* 0x000e620000000200 */
[----:B------:R-:W-:-:S02]  /*37a0*/  UIADD3 UR11, UR21, 0x20, URZ ;  /* 0x00000020150b7890 */ /* 0x000fc4000fffe03f */
[----:B------:R-:W-:Y:S02]  /*37b0*/  UIADD3 UR26, UR21, 0x40, URZ ;  /* 0x00000040151a7890 */ /* 0x000fe4000fffe03f */
[----:B------:R-:W-:Y:S02]  /*37c0*/  UIADD3 UR11, UR20, UR11, URZ ;  /* 0x0000000b140b7290 */ /* 0x000fe4000fffe03f */
[----:B------:R-:W-:Y:S02]  /*37d0*/  UIADD3 UR25, UR20, UR26, URZ ;  /* 0x0000001a14197290 */ /* 0x000fe4000fffe03f */
[----:B------:R-:W-:Y:S02]  /*37e0*/  UIADD3 UR29, UR21, 0x20, URZ ;  /* 0x00000020151d7890 */ /* 0x000fe4000fffe03f */
[----:B------:R-:W-:Y:S02]  /*37f0*/  UIADD3 UR11, UR20, UR11, URZ ;  /* 0x0000000b140b7290 */ /* 0x000fe4000fffe03f */
[----:B------:R-:W-:Y:S01]  /*3800*/  UIADD3 UR24, UR20, UR25, URZ ;  /* 0x0000001914187290 */ /* 0x000fe2000fffe03f */
[----:B------:R-:W-:Y:S01]  /*3810*/  SEL R2, R2, R228, !P0 ;  /* 0x000000e402027207 */ /* 0x000fe20004000000 */
[----:B------:R-:W-:-:S02]  /*3820*/  UIADD3 UR28, UR20, UR29, URZ ;  /* 0x0000001d141c7290 */ /* 0x000fc4000fffe03f */
[----:B------:R-:W-:Y:S02]  /*3830*/  UIADD3 UR11, UR20, UR11, URZ ;  /* 0x0000000b140b7290 */ /* 0x000fe4000fffe03f */
[----:B------:R-:W-:Y:S01]  /*3840*/  UIADD3 UR23, UR20, UR24, URZ ;  /* 0x0000001814177290 */ /* 0x000fe2000fffe03f */
[----:B------:R-:W-:Y:S01]  /*3850*/  LEA R220, R2, UR4, 0x1 ;  /* 0x0000000402dc7c11 */ /* 0x000fe2000f8e08ff */
[----:B------:R-:W-:Y:S02]  /*3860*/  UIADD3 UR27, UR20, UR28, URZ ;  /* 0x0000001c141b7290 */ /* 0x000fe4000fffe03f */
[----:B------:R-:W-:Y:S02]  /*3870*/  UIADD3 UR31, UR20, UR11, URZ ;  /* 0x0000000b141f7290 */ /* 0x000fe4000fffe03f */
[----:B------:R-:W-:Y:S02]  /*3880*/  UIADD3 UR22, UR20, UR23, URZ ;  /* 0x0000001714167290 */ /* 0x000fe4000fffe03f */
[----:B------:R-:W-:-:S02]  /*3890*/  UIMAD UR35, UR35, 0x38, URZ ;  /* 0x00000038232378a4 */ /* 0x000fc4000f8e023f */
[----:B------:R-:W-:Y:S02]  /*38a0*/  UIADD3 UR43, UR43, -UR10, URZ ;  /* 0x8000000a2b2b7290 */ /* 0x000fe4000fffe03f */
[----:B------:R-:W-:Y:S02]  /*38b0*/  UIADD3 UR34, UR20, UR27, URZ ;  /* 0x0000001b14227290 */ /* 0x000fe4000fffe03f */
[----:B------:R-:W-:Y:S02]  /*38c0*/  UIADD3 UR33, UR20, UR31, URZ ;  /* 0x0000001f14217290 */ /* 0x000fe4000fffe03f */
[----:B------:R-:W-:Y:S01]  /*38d0*/  UIADD3 UR32, UR20, UR22, URZ ;  /* 0x0000001614207290 */ /* 0x000fe2000fffe03f */
[----:B------:R-:W-:Y:S01]  /*38e0*/  ULDC UR14, c[0x0][0x2ec] ;  /* 0x0000bb00000e7ab9 */ /* 0x000fe20000000800 */
[----:B----4-:R-:W-:Y:S01]  /*38f0*/  IADD3 R24, P2, P1, R4, UR8, R24 ;  /* 0x0000000804187c10 */ /* 0x010fe2000f95e018 */
[----:B--2---:R-:W-:-:S03]  /*3900*/  IMAD.SHL.U32 R4, R13, 0x20, RZ ;  /* 0x000000200d047824 */ /* 0x004fc600078e00ff */
[----:B------:R-:W-:-:S05]  /*3910*/  IADD3.X R0, R5, UR9, R0, P2, P1 ;  /* 0x0000000905007c10 */ /* 0x000fca00097e2400 */
[----:B------:R-:W-:Y:S04]  /*3920*/  STL [R1+0x14], R0 ;  /* 0x0000140001007387 */ /* 0x000fe80000100800 */
[----:B------:R2:W-:Y:S01]  /*3930*/  STL [R1+0x28], R4 ;  /* 0x0000280401007387 */ /* 0x0005e20000100800 */
[----:B------:R-:W-:Y:S02]  /*3940*/  R2UR UR8, R7 ;  /* 0x00000000070872ca */ /* 0x000fe400000e0000 */
[----:B------:R-:W-:Y:S01]  /*3950*/  R2UR UR9, R6 ;  /* 0x00000000060972ca */ /* 0x000fe200000e0000 */
[----:B--2---:R-:W-:-:S05]  /*3960*/  IMAD.WIDE.U32 R4, R24, -0x2daee0ad, RZ ;  /* 0xd2511f5318047825 */ /* 0x004fca00078e00ff */
[----:B------:R2:W-:Y:S01]  /*3970*/  STL.64 [R1], R4 ;  /* 0x0000000401007387 */ /* 0x0005e20000100a00 */
[----:B------:R-:W-:-:S05]  /*3980*/  VIADD R0, R229, 0x1800 ;  /* 0x00001800e5007836 */ /* 0x000fca0000000000 */
[----:B------:R-:W-:-:S04]  /*3990*/  SEL R0, R0, R229, !P0 ;  /* 0x000000e500007207 */ /* 0x000fc80004000000 */
[----:B-1-3--:R-:W-:-:S07]  /*39a0*/  LEA R221, R0, UR4, 0x1 ;  /* 0x0000000400dd7c11 */ /* 0x00afce000f8e08ff */
.L_x_254:
[----:B------:R-:W0:Y:S01]  /*39b0*/  LDGDEPBAR ;  /* 0x00000000000079af */ /* 0x000e220000000000 */
[----:B------:R-:W-:Y:S01]  /*39c0*/  LEA R0, R230, UR4, 0x1 ;  /* 0x00000004e6007c11 */ /* 0x000fe2000f8e08ff */
[----:B------:R-:W-:Y:S01]  /*39d0*/  IMAD.IADD R2, R227, 0x1, R221 ;  /* 0x00000001e3027824 */ /* 0x000fe200078e02dd */
[----:B------:R-:W-:Y:S05]  /*39e0*/  USHF.L.U32 UR11, UR5, 0x6, URZ ;  /* 0x00000006050b7899 */ /* 0x000fea000800063f */
[----:B------:R-:W3:Y:S01]  /*39f0*/  LDL.64 R232, [R1] ;  /* 0x0000000001e87983 */ /* 0x000ee20000100a00 */
[----:B------:R-:W-:Y:S01]  /*3a00*/  UIADD3 UR12, UR42, 0x80, URZ ;  /* 0x000000802a0c7890 */ /* 0x000fe2000fffe03f */
[----:B-----5:R-:W-:Y:S01]  /*3a10*/  FSETP.NEU.FTZ.AND P1, PT, R249, -INF , PT ;  /* 0xff800000f900780b */ /* 0x020fe20003f3d000 */
[----:B------:R-:W-:Y:S01]  /*3a20*/  UISETP.GE.AND UP0, UPT, UR11, UR43, UPT ;  /* 0x0000002b0b00728c */ /* 0x000fe2000bf06270 */
[----:B------:R-:W-:Y:S01]  /*3a30*/  FSETP.NEU.FTZ.AND P3, PT, R250, -INF , PT ;  /* 0xff800000fa00780b */ /* 0x000fe20003f7d000 */
[----:B------:R-:W-:Y:S01]  /*3a40*/  UIADD3 UR13, UR9, 0x3c6ef372, URZ ;  /* 0x3c6ef372090d7890 */ /* 0x000fe2000fffe03f */
[----:B------:R-:W4:Y:S01]  /*3a50*/  LDL R234, [R1+0x1c] ;  /* 0x00001c0001ea7983 */ /* 0x000f220000100800 */
[----:B------:R-:W-:Y:S02]  /*3a60*/  UISETP.LT.AND UP0, UPT, UR12, UR10, UP0 ;  /* 0x0000000a0c00728c */ /* 0x000fe40008701270 */
[----:B------:R-:W-:Y:S01]  /*3a70*/  UIADD3 UR12, UR9, -0x61c88647, URZ ;  /* 0x9e3779b9090c7890 */ /* 0x000fe2000fffe03f */
[----:B------:R-:W3:Y:S01]  /*3a80*/  LDL R231, [R1+0x14] ;  /* 0x0000140001e77983 */ /* 0x000ee20000100800 */
[----:B------:R-:W-:Y:S02]  /*3a90*/  UISETP.GT.AND UP3, UPT, UR5, UR30, UPT ;  /* 0x0000001e0500728c */ /* 0x000fe4000bf64270 */
        /* <DEDUP_REMOVED lines=19> */
[----:B------:R-:W1:Y:S05]  /*3bd0*/  LDSM.16.M88.4 R160, [R221+0x1800] ;  /* 0x00180000dda0783b */ /* 0x000e6a0000000200 */
        /* <DEDUP_REMOVED lines=29> */
[----:B------:R-:W-:Y:S01]  /*3db0*/  IMAD.U32 R155, RZ, RZ, UR11 ;  /* 0x0000000bff9b7e24 */ /* 0x000fe2000f8e00ff */
[----:B------:R-:W-:Y:S04]  /*3dc0*/  UIADD3 UR11, UR8, 0x76cf5d0a, URZ ;  /* 0x76cf5d0a080b7890 */ /* 0x000fe8000fffe03f */
[C---:B------:R-:W-:Y:S06]  /*3dd0*/  HMMA.16816.F32 R8, R168.reuse, R140, R8 ;  /* 0x0000008ca808723c */ /* 0x040fec0000001808 */
[-C--:B------:R-:W-:Y:S06]  /*3de0*/  HMMA.16816.F32 R12, R168, R142.reuse, R12 ;  /* 0x0000008ea80c723c */ /* 0x080fec000000180c */
[C---:B------:R-:W-:Y:S01]  /*3df0*/  HMMA.16816.F32 R16, R132.reuse, R142, R16 ;  /* 0x0000008e8410723c */ /* 0x040fe20000001810 */
[----:B------:R2:W3:Y:S05]  /*3e00*/  LDSM.16.M88.4 R140, [R0+0xd400] ;  /* 0x00d40000008c783b */ /* 0x0004ea0000000200 */
[-C--:B-1----:R-:W-:Y:S06]  /*3e10*/  HMMA.16816.F32 R20, R132, R144.reuse, R20 ;  /* 0x000000908414723c */ /* 0x082fec0000001814 */
[C---:B------:R-:W-:Y:S06]  /*3e20*/  HMMA.16816.F32 R24, R168.reuse, R144, R24 ;  /* 0x00000090a818723c */ /* 0x040fec0000001818 */
[-C--:B------:R-:W-:Y:S01]  /*3e30*/  HMMA.16816.F32 R28, R168, R146.reuse, R28 ;  /* 0x00000092a81c723c */ /* 0x080fe2000000181c */
[----:B------:R-:W4:Y:S05]  /*3e40*/  LDL R168, [R1+0x28] ;  /* 0x0000280001a87983 */ /* 0x000f2a0000100800 */
[----:B------:R-:W-:Y:S01]  /*3e50*/  HMMA.16816.F32 R32, R132, R146, R32 ;  /* 0x000000928420723c */ /* 0x000fe20000001820 */
[----:B--2---:R-:W-:Y:S01]  /*3e60*/  IMAD.U32 R0, RZ, RZ, UR41 ;  /* 0x00000029ff007e24 */ /* 0x004fe2000f8e00ff */
[----:B------:R-:W-:Y:S04]  /*3e70*/  LDSM.16.M88.4 R144, [R222+-0x2000] ;  /* 0xffe00000de90783b */ /* 0x000fe80000000200 */
[-C--:B------:R-:W-:Y:S01]  /*3e80*/  HMMA.16816.F32 R4, R136, R148.reuse, R4 ;  /* 0x000000948804723c */ /* 0x080fe20000001804 */
[----:B------:R-:W-:Y:S05]  /*3e90*/  IMAD.U32 R132, RZ, RZ, UR5 ;  /* 0x00000005ff847e24 */ /* 0x000fea000f8e00ff */
[C---:B------:R-:W-:Y:S06]  /*3ea0*/  HMMA.16816.F32 R8, R156.reuse, R148, R8 ;  /* 0x000000949c08723c */ /* 0x040fec0000001808 */
[-C--:B------:R-:W-:Y:S06]  /*3eb0*/  HMMA.16816.F32 R12, R156, R150.reuse, R12 ;  /* 0x000000969c0c723c */ /* 0x080fec000000180c */
[C---:B------:R-:W-:Y:S05]  /*3ec0*/  HMMA.16816.F32 R16, R136.reuse, R150, R16 ;  /* 0x000000968810723c */ /* 0x040fea0000001810 */
[----:B---3--:R-:W-:Y:S01]  /*3ed0*/  LOP3.LUT R152, R231, UR9, RZ, 0x3c, !PT ;  /* 0x00000009e7987c12 */ /* 0x008fe2000f8e3cff */
[-C--:B------:R-:W-:Y:S06]  /*3ee0*/  HMMA.16816.F32 R20, R136, R140.reuse, R20 ;  /* 0x0000008c8814723c */ /* 0x080fec0000001814 */
[C---:B------:R-:W-:Y:S06]  /*3ef0*/  HMMA.16816.F32 R24, R156.reuse, R140, R24 ;  /* 0x0000008c9c18723c */ /* 0x040fec0000001818 */
[-C--:B------:R-:W-:Y:S06]  /*3f00*/  HMMA.16816.F32 R28, R156, R142.reuse, R28 ;  /* 0x0000008e9c1c723c */ /* 0x080fec000000181c */
[----:B------:R-:W-:Y:S01]  /*3f10*/  HMMA.16816.F32 R32, R136, R142, R32 ;  /* 0x0000008e8820723c */ /* 0x000fe20000001820 */
[----:B------:R-:W-:Y:S06]  /*3f20*/  LDSM.16.M88.4 R136, [R222+-0x1c00] ;  /* 0xffe40000de88783b */ /* 0x000fec0000000200 */
[----:B------:R-:W-:Y:S05]  /*3f30*/  FMUL.FTZ R142, R249, 1.4426950216293334961 ;  /* 0x3fb8aa3bf98e7820 */ /* 0x000fea0000410000 */
[----:B------:R-:W-:Y:S02]  /*3f40*/  FSEL R142, R142, RZ, P1 ;  /* 0x000000ff8e8e7208 */ /* 0x000fe40000800000 */
[----:B------:R-:W-:Y:S01]  /*3f50*/  FSETP.NEU.FTZ.AND P1, PT, R247, -INF , PT ;  /* 0xff800000f700780b */ /* 0x000fe20003f3d000 */
[----:B----4-:R-:W-:Y:S02]  /*3f60*/  IMAD R134, R0, 0x4, R165 ;  /* 0x0000000400867824 */ /* 0x010fe400078e02a5 */
[----:B------:R-:W-:Y:S03]  /*3f70*/  IMAD R0, R132, 0x4, R234 ;  /* 0x0000000484007824 */ /* 0x000fe600078e02ea */
[----:B------:R-:W-:Y:S01]  /*3f80*/  LOP3.LUT R134, R233, UR8, R134, 0x96, !PT ;  /* 0x00000008e9867c12 */ /* 0x000fe2000f8e9686 */
[----:B------:R-:W-:Y:S04]  /*3f90*/  IMAD.WIDE.U32 R132, R0, -0x326172a9, RZ ;  /* 0xcd9e8d5700847825 */ /* 0x000fe800078e00ff */
[----:B------:R-:W-:Y:S01]  /*3fa0*/  IMAD.WIDE.U32 R166, R134, -0x326172a9, RZ ;  /* 0xcd9e8d5786a67825 */ /* 0x000fe200078e00ff */
[-C--:B------:R-:W-:Y:S03]  /*3fb0*/  LOP3.LUT R153, R133, R152.reuse, RZ, 0x3c, !PT ;  /* 0x0000009885997212 */ /* 0x080fe600078e3cff */
[----:B------:R-:W-:Y:S01]  /*3fc0*/  VIADD R148, R0, 0x2 ;  /* 0x0000000200947836 */ /* 0x000fe20000000000 */
[----:B------:R-:W-:Y:S01]  /*3fd0*/  LOP3.LUT R165, R166, UR13, RZ, 0x3c, !PT ;  /* 0x0000000da6a57c12 */ /* 0x000fe2000f8e3cff */
[----:B------:R-:W-:Y:S01]  /*3fe0*/  IMAD.MOV.U32 R166, RZ, RZ, 0x28 ;  /* 0x00000028ffa67424 */ /* 0x000fe200078e00ff */
[----:B------:R-:W-:Y:S01]  /*3ff0*/  LOP3.LUT R162, R167, UR12, R132, 0x96, !PT ;  /* 0x0000000ca7a27c12 */ /* 0x000fe2000f8e9684 */
[----:B------:R-:W-:Y:S01]  /*4000*/  IMAD.WIDE.U32 R148, R148, -0x326172a9, RZ ;  /* 0xcd9e8d5794947825 */ /* 0x000fe200078e00ff */
[----:B------:R-:W1:Y:S01]  /*4010*/  LDSM.16.M88.4 R132, [R2+0x2000] ;  /* 0x002000000284783b */ /* 0x000e620000000200 */
[----:B------:R-:W-:Y:S02]  /*4020*/  UIADD3 UR13, UR9, 0x1715609d, URZ ;  /* 0x1715609d090d7890 */ /* 0x000fe4000fffe03f */
[----:B------:R-:W-:Y:S01]  /*4030*/  IMAD.WIDE.U32 R162, R162, -0x2daee0ad, RZ ;  /* 0xd2511f53a2a27825 */ /* 0x000fe200078e00ff */
[----:B------:R-:W-:Y:S02]  /*4040*/  LOP3.LUT R154, R149, R152, RZ, 0x3c, !PT ;  /* 0x00000098959a7212 */ /* 0x000fe400078e3cff */
[----:B------:R-:W-:Y:S01]  /*4050*/  LOP3.LUT R160, R167, UR12, R148, 0x96, !PT ;  /* 0x0000000ca7a07c12 */ /* 0x000fe2000f8e9694 */
[----:B------:R-:W-:Y:S01]  /*4060*/  IMAD.U32 R0, RZ, RZ, UR40 ;  /* 0x00000028ff007e24 */ /* 0x000fe2000f8e00ff */
[----:B------:R2:W3:Y:S01]  /*4070*/  LDSM.16.M88.4 R148, [R2+0x2800] ;  /* 0x002800000294783b */ /* 0x0004e20000000200 */
[----:B------:R-:W-:Y:S01]  /*4080*/  UIADD3 UR12, UR8, -0x4498517b, URZ ;  /* 0xbb67ae85080c7890 */ /* 0x000fe2000fffe03f */
[----:B------:R-:W-:Y:S02]  /*4090*/  IMAD.MOV.U32 R167, RZ, RZ, 0x20 ;  /* 0x00000020ffa77424 */ /* 0x000fe400078e00ff */
[----:B------:R-:W-:Y:S01]  /*40a0*/  @!P0 IADD3 R0, -R0, 0x1, R246 ;  /* 0x0000000100008810 */ /* 0x000fe20007ffe1f6 */
[----:B------:R-:W-:Y:S03]  /*40b0*/  IMAD.WIDE.U32 R160, R160, -0x2daee0ad, RZ ;  /* 0xd2511f53a0a07825 */ /* 0x000fe600078e00ff */
[----:B------:R-:W-:Y:S01]  /*40c0*/  @!P0 IADD3 R155, R155, UR10, R0 ;  /* 0x0000000a9b9b8c10 */ /* 0x000fe2000fffe000 */
[----:B------:R-:W-:Y:S01]  /*40d0*/  IMAD.WIDE.U32 R152, R153, -0x2daee0ad, RZ ;  /* 0xd2511f5399987825 */ /* 0x000fe200078e00ff */
[----:B------:R-:W-:Y:S01]  /*40e0*/  LOP3.LUT R0, R232, UR12, RZ, 0x3c, !PT ;  /* 0x0000000ce8007c12 */ /* 0x000fe2000f8e3cff */
[----:B------:R-:W-:Y:S01]  /*40f0*/  UIADD3 UR12, UR8, 0x32370b8f, URZ ;  /* 0x32370b8f080c7890 */ /* 0x000fe2000fffe03f */
[----:B------:R-:W-:Y:S01]  /*4100*/  @!P0 VIADDMNMX R143, R155, R166, UR10, PT ;  /* 0x0000000a9b8f8e46 */ /* 0x000fe2000b8001a6 */
[----:B------:R-:W-:Y:S01]  /*4110*/  IMAD.WIDE.U32 R140, R154, -0x2daee0ad, RZ ;  /* 0xd2511f539a8c7825 */ /* 0x000fe200078e00ff */
[----:B------:R-:W-:Y:S02]  /*4120*/  LOP3.LUT R152, R163, UR11, R152, 0x96, !PT ;  /* 0x0000000ba3987c12 */ /* 0x000fe4000f8e9698 */
[C---:B------:R-:W-:Y:S02]  /*4130*/  LOP3.LUT R153, R0.reuse, R153, RZ, 0x3c, !PT ;  /* 0x0000009900997212 */ /* 0x040fe400078e3cff */
[----:B------:R-:W-:Y:S01]  /*4140*/  LOP3.LUT R154, R161, UR11, R140, 0x96, !PT ;  /* 0x0000000ba19a7c12 */ /* 0x000fe2000f8e968c */
[----:B------:R-:W-:Y:S01]  /*4150*/  UIADD3 UR11, UR9, -0x255992d5, URZ ;  /* 0xdaa66d2b090b7890 */ /* 0x000fe2000fffe03f */
[----:B------:R-:W-:Y:S01]  /*4160*/  LOP3.LUT R163, R0, R141, RZ, 0x3c, !PT ;  /* 0x0000008d00a37212 */ /* 0x000fe200078e3cff */
[----:B------:R-:W-:Y:S04]  /*4170*/  IMAD.WIDE.U32 R140, R153, -0x326172a9, RZ ;  /* 0xcd9e8d57998c7825 */ /* 0x000fe800078e00ff */
[----:B--2---:R-:W-:Y:S01]  /*4180*/  @!P0 IMAD.SHL.U32 R2, R164, 0x2, RZ ;  /* 0x00000002a4028824 */ /* 0x004fe200078e00ff */
[----:B------:R-:W-:Y:S01]  /*4190*/  LOP3.LUT R161, R165, R141, RZ, 0x3c, !PT ;  /* 0x0000008da5a17212 */ /* 0x000fe200078e3cff */
[----:B------:R-:W-:Y:S04]  /*41a0*/  IMAD.WIDE.U32 R156, R152, -0x326172a9, RZ ;  /* 0xcd9e8d57989c7825 */ /* 0x000fe800078e00ff */
[----:B------:R-:W-:Y:S01]  /*41b0*/  FMUL.FTZ R141, R250, 1.4426950216293334961 ;  /* 0x3fb8aa3bfa8d7820 */ /* 0x000fe20000410000 */
[----:B------:R-:W-:Y:S01]  /*41c0*/  @!P0 LOP3.LUT R2, R168, 0x6, R2, 0xf8, !PT ;  /* 0x00000006a8028812 */ /* 0x000fe200078ef802 */
[----:B------:R-:W-:Y:S01]  /*41d0*/  IMAD.U32 R0, RZ, RZ, UR41 ;  /* 0x00000029ff007e24 */ /* 0x000fe2000f8e00ff */
[-C--:B-1----:R-:W-:Y:S01]  /*41e0*/  HMMA.16816.F32 R4, R132, R144.reuse, R4 ;  /* 0x000000908404723c */ /* 0x082fe20000001804 */
[----:B------:R-:W-:Y:S04]  /*41f0*/  IMAD.MOV.U32 R168, RZ, RZ, 0x8 ;  /* 0x00000008ffa87424 */ /* 0x000fe800078e00ff */
[----:B------:R-:W-:Y:S01]  /*4200*/  FSEL R141, R141, RZ, P3 ;  /* 0x000000ff8d8d7208 */ /* 0x000fe20001800000 */
[----:B------:R-:W-:Y:S01]  /*4210*/  IMAD.WIDE.U32 R152, R163, -0x326172a9, RZ ;  /* 0xcd9e8d57a3987825 */ /* 0x000fe200078e00ff */
[----:B------:R-:W-:Y:S01]  /*4220*/  LOP3.LUT R163, R157, UR11, R140, 0x96, !PT ;  /* 0x0000000b9da37c12 */ /* 0x000fe2000f8e968c */
[C---:B---3--:R-:W-:Y:S04]  /*4230*/  HMMA.16816.F32 R8, R148.reuse, R144, R8 ;  /* 0x000000909408723c */ /* 0x048fe80000001808 */
[----:B------:R-:W-:Y:S01]  /*4240*/  LOP3.LUT R157, R165, R153, RZ, 0x3c, !PT ;  /* 0x00000099a59d7212 */ /* 0x000fe200078e3cff */
[----:B------:R-:W-:Y:S01]  /*4250*/  IMAD.WIDE.U32 R158, R154, -0x326172a9, RZ ;  /* 0xcd9e8d579a9e7825 */ /* 0x000fe200078e00ff */
[----:B------:R-:W-:Y:S01]  /*4260*/  @!P0 VIMNMX R154, R155, UR10, PT ;  /* 0x0000000a9b9a8c48 */ /* 0x000fe2000bfe0100 */
[-C--:B------:R-:W-:Y:S03]  /*4270*/  HMMA.16816.F32 R12, R148, R146.reuse, R12 ;  /* 0x00000092940c723c */ /* 0x080fe6000000180c */
[----:B------:R-:W-:Y:S01]  /*4280*/  FSETP.NEU.FTZ.AND P3, PT, R248, -INF , PT ;  /* 0xff800000f800780b */ /* 0x000fe20003f7d000 */
[----:B------:R-:W-:Y:S01]  /*4290*/  @!P0 IMAD R0, R0, 0x80, R2 ;  /* 0x0000008000008824 */ /* 0x000fe200078e0202 */
[----:B------:R-:W-:Y:S01]  /*42a0*/  LOP3.LUT R159, R159, UR11, R152, 0x96, !PT ;  /* 0x0000000b9f9f7c12 */ /* 0x000fe2000f8e9698 */
[----:B------:R-:W-:Y:S01]  /*42b0*/  FMUL.FTZ R140, R247, 1.4426950216293334961 ;  /* 0x3fb8aa3bf78c7820 */ /* 0x000fe20000410000 */
[C---:B------:R-:W-:Y:S01]  /*42c0*/  @!P0 VIADDMNMX R153, R155.reuse, R168, UR10, PT ;  /* 0x0000000a9b998e46 */ /* 0x040fe2000b8001a8 */
[C---:B------:R-:W-:Y:S01]  /*42d0*/  HMMA.16816.F32 R16, R132.reuse, R146, R16 ;  /* 0x000000928410723c */ /* 0x040fe20000001810 */
[----:B------:R-:W-:Y:S03]  /*42e0*/  UIADD3 UR11, UR8, -0x126145ec, URZ ;  /* 0xed9eba14080b7890 */ /* 0x000fe6000fffe03f */
[----:B------:R-:W-:Y:S01]  /*42f0*/  @!P0 VIADDMNMX R152, R155, R167, UR10, PT ;  /* 0x0000000a9b988e46 */ /* 0x000fe2000b8001a7 */
[----:B------:R-:W-:Y:S01]  /*4300*/  @!P0 VIADD R2, R0, 0x1 ;  /* 0x0000000100028836 */ /* 0x000fe20000000000 */
[----:B------:R-:W-:Y:S01]  /*4310*/  FSEL R140, R140, RZ, P1 ;  /* 0x000000ff8c8c7208 */ /* 0x000fe20000800000 */
[-C--:B------:R-:W-:Y:S03]  /*4320*/  HMMA.16816.F32 R20, R132, R136.reuse, R20 ;  /* 0x000000888414723c */ /* 0x080fe60000001814 */
[C---:B------:R-:W-:Y:S01]  /*4330*/  @!P0 ISETP.GE.AND P1, PT, R0.reuse, R154, PT ;  /* 0x0000009a0000820c */ /* 0x040fe20003f26270 */
[----:B------:R-:W-:Y:S01]  /*4340*/  @!P0 VIADD R144, R0, 0x8 ;  /* 0x0000000800908836 */ /* 0x000fe20000000000 */
[C---:B------:R-:W-:Y:S01]  /*4350*/  @!P0 ISETP.GE.AND P4, PT, R2.reuse, R152, PT ;  /* 0x000000980200820c */ /* 0x040fe20003f86270 */
[C---:B------:R-:W-:Y:S04]  /*4360*/  HMMA.16816.F32 R24, R148.reuse, R136, R24 ;  /* 0x000000889418723c */ /* 0x040fe80000001818 */
[----:B------:R-:W-:Y:S01]  /*4370*/  @!P0 ISETP.GE.AND P5, PT, R2, R154, PT ;  /* 0x0000009a0200820c */ /* 0x000fe20003fa6270 */
[----:B------:R-:W-:Y:S01]  /*4380*/  @!P0 VIADD R145, R0, 0x9 ;  /* 0x0000000900918836 */ /* 0x000fe20000000000 */
[----:B------:R-:W-:Y:S01]  /*4390*/  @!P0 FSEL R4, R4, -INF , !P1 ;  /* 0xff80000004048808 */ /* 0x000fe20004800000 */
[-C--:B------:R-:W-:Y:S03]  /*43a0*/  HMMA.16816.F32 R28, R148, R138.reuse, R28 ;  /* 0x0000008a941c723c */ /* 0x080fe6000000181c */
[----:B------:R-:W-:Y:S01]  /*43b0*/  @!P0 ISETP.GE.AND P6, PT, R2, R153, PT ;  /* 0x000000990200820c */ /* 0x000fe20003fc6270 */
[----:B------:R-:W-:Y:S01]  /*43c0*/  FFMA.FTZ R4, R4, UR14, -R142 ;  /* 0x0000000e04047c23 */ /* 0x000fe2000801088e */
[----:B------:R-:W-:Y:S01]  /*43d0*/  @!P0 FSEL R9, R9, -INF , !P4 ;  /* 0xff80000009098808 */ /* 0x000fe20006000000 */
[----:B------:R-:W-:Y:S02]  /*43e0*/  HMMA.16816.F32 R32, R132, R138, R32 ;  /* 0x0000008a8420723c */ /* 0x000fe40000001820 */
[----:B------:R1:W2:Y:S02]  /*43f0*/  MUFU.EX2 R165, R4 ;  /* 0x0000000400a57308 */ /* 0x0002a40000000800 */
[----:B------:R-:W-:Y:S01]  /*4400*/  @!P0 ISETP.GE.AND P2, PT, R2, R143, PT ;  /* 0x0000008f0200820c */ /* 0x000fe20003f46270 */
[----:B------:R-:W-:Y:S01]  /*4410*/  FMUL.FTZ R2, R248, 1.4426950216293334961 ;  /* 0x3fb8aa3bf8027820 */ /* 0x000fe20000410000 */
[----:B------:R-:W-:Y:S01]  /*4420*/  @!P0 FSEL R7, R7, -INF , !P6 ;  /* 0xff80000007078808 */ /* 0x000fe20007000000 */
[----:B------:R-:W-:Y:S01]  /*4430*/  FFMA.FTZ R9, R9, UR14, -R140 ;  /* 0x0000000e09097c23 */ /* 0x000fe2000801088c */
[----:B------:R-:W-:Y:S02]  /*4440*/  @!P0 FSEL R5, R5, -INF , !P5 ;  /* 0xff80000005058808 */ /* 0x000fe40006800000 */
[-C--:B------:R-:W-:Y:S01]  /*4450*/  @!P0 ISETP.GE.AND P1, PT, R0, R152.reuse, PT ;  /* 0x000000980000820c */ /* 0x080fe20003f26270 */
[--C-:B------:R-:W-:Y:S01]  /*4460*/  FFMA.FTZ R7, R7, UR14, -R141.reuse ;  /* 0x0000000e07077c23 */ /* 0x100fe2000801088d */
[----:B------:R-:W-:Y:S01]  /*4470*/  FSEL R2, R2, RZ, P3 ;  /* 0x000000ff02027208 */ /* 0x000fe20001800000 */
[----:B------:R-:W-:Y:S01]  /*4480*/  FFMA.FTZ R5, R5, UR14, -R142 ;  /* 0x0000000e05057c23 */ /* 0x000fe2000801088e */
[----:B------:R-:W-:Y:S01]  /*4490*/  @!P0 ISETP.GE.AND P3, PT, R0, R153, PT ;  /* 0x000000990000820c */ /* 0x000fe20003f66270 */
[----:B------:R-:W-:Y:S01]  /*44a0*/  MUFU.EX2 R168, R7 ;  /* 0x0000000700a87308 */ /* 0x000fe20000000800 */
[----:B------:R-:W-:Y:S01]  /*44b0*/  @!P0 FSEL R8, R8, -INF , !P1 ;  /* 0xff80000008088808 */ /* 0x000fe20004800000 */
[----:B------:R-:W-:Y:S01]  /*44c0*/  @!P0 VIADD R136, R0, 0x11 ;  /* 0x0000001100888836 */ /* 0x000fe20000000000 */
[----:B------:R-:W-:Y:S01]  /*44d0*/  @!P0 ISETP.GE.AND P6, PT, R144, R143, PT ;  /* 0x0000008f9000820c */ /* 0x000fe20003fc6270 */
[----:B-1----:R-:W-:Y:S01]  /*44e0*/  @!P0 VIADD R4, R0, 0x18 ;  /* 0x0000001800048836 */ /* 0x002fe20000000000 */
[----:B------:R-:W-:Y:S01]  /*44f0*/  @!P0 FSEL R6, R6, -INF , !P3 ;  /* 0xff80000006068808 */ /* 0x000fe20005800000 */
[----:B------:R-:W-:Y:S01]  /*4500*/  FFMA.FTZ R8, R8, UR14, -R140 ;  /* 0x0000000e08087c23 */ /* 0x000fe2000801088c */
[----:B------:R-:W-:Y:S03]  /*4510*/  @!P0 ISETP.GE.AND P3, PT, R144, R152, PT ;  /* 0x000000989000820c */ /* 0x000fe60003f66270 */
[----:B------:R-:W1:Y:S01]  /*4520*/  MUFU.EX2 R169, R5 ;  /* 0x0000000500a97308 */ /* 0x000e620000000800 */
[----:B------:R-:W-:Y:S01]  /*4530*/  @!P0 FSEL R14, R14, -INF , !P6 ;  /* 0xff8000000e0e8808 */ /* 0x000fe20007000000 */
[--C-:B------:R-:W-:Y:S01]  /*4540*/  FFMA.FTZ R6, R6, UR14, -R141.reuse ;  /* 0x0000000e06067c23 */ /* 0x100fe2000801088d */
[-C--:B------:R-:W-:Y:S02]  /*4550*/  @!P0 ISETP.GE.AND P1, PT, R144, R154.reuse, PT ;  /* 0x0000009a9000820c */ /* 0x080fe40003f26270 */
[----:B------:R-:W-:Y:S01]  /*4560*/  @!P0 FSEL R12, R12, -INF , !P3 ;  /* 0xff8000000c0c8808 */ /* 0x000fe20005800000 */
[----:B------:R-:W-:Y:S01]  /*4570*/  FFMA.FTZ R14, R14, UR14, -R2 ;  /* 0x0000000e0e0e7c23 */ /* 0x000fe20008010802 */
[----:B------:R-:W-:Y:S03]  /*4580*/  @!P0 ISETP.GE.AND P4, PT, R144, R153, PT ;  /* 0x000000999000820c */ /* 0x000fe60003f86270 */
[----:B------:R3:W4:Y:S01]  /*4590*/  MUFU.EX2 R170, R6 ;  /* 0x0000000600aa7308 */ /* 0x0007220000000800 */
[----:B------:R-:W-:Y:S01]  /*45a0*/  @!P0 FSEL R16, R16, -INF , !P1 ;  /* 0xff80000010108808 */ /* 0x000fe20004800000 */
[----:B------:R-:W-:Y:S01]  /*45b0*/  FFMA.FTZ R12, R12, UR14, -R140 ;  /* 0x0000000e0c0c7c23 */ /* 0x000fe2000801088c */
[----:B------:R-:W-:Y:S01]  /*45c0*/  @!P0 FSEL R11, R11, -INF , !P2 ;  /* 0xff8000000b0b8808 */ /* 0x000fe20005000000 */
[----:B------:R-:W-:Y:S01]  /*45d0*/  @!P0 VIADD R144, R0, 0x10 ;  /* 0x0000001000908836 */ /* 0x000fe20000000000 */
[----:B------:R-:W-:Y:S01]  /*45e0*/  @!P0 FSEL R18, R18, -INF , !P4 ;  /* 0xff80000012128808 */ /* 0x000fe20006000000 */
[----:B------:R-:W-:Y:S01]  /*45f0*/  FFMA.FTZ R16, R16, UR14, -R142 ;  /* 0x0000000e10107c23 */ /* 0x000fe2000801088e */
[-C--:B------:R-:W-:Y:S01]  /*4600*/  @!P0 ISETP.GE.AND P2, PT, R145, R143.reuse, PT ;  /* 0x0000008f9100820c */ /* 0x080fe20003f46270 */
[--C-:B------:R-:W-:Y:S01]  /*4610*/  FFMA.FTZ R11, R11, UR14, -R2.reuse ;  /* 0x0000000e0b0b7c23 */ /* 0x100fe20008010802 */
[-C--:B------:R-:W-:Y:S01]  /*4620*/  @!P0 ISETP.GE.AND P6, PT, R144, R154.reuse, PT ;  /* 0x0000009a9000820c */ /* 0x080fe20003fc6270 */
[--C-:B------:R-:W-:Y:S01]  /*4630*/  FFMA.FTZ R18, R18, UR14, -R141.reuse ;  /* 0x0000000e12127c23 */ /* 0x100fe2000801088d */
[C---:B------:R-:W-:Y:S01]  /*4640*/  @!P0 ISETP.GE.AND P5, PT, R0.reuse, R143, PT ;  /* 0x0000008f0000820c */ /* 0x040fe20003fa6270 */
[----:B------:R2:W4:Y:S01]  /*4650*/  MUFU.EX2 R232, R8 ;  /* 0x0000000800e87308 */ /* 0x0005220000000800 */
[----:B------:R-:W-:Y:S01]  /*4660*/  @!P0 FSEL R15, R15, -INF , !P2 ;  /* 0xff8000000f0f8808 */ /* 0x000fe20005000000 */
[----:B------:R-:W-:Y:S01]  /*4670*/  @!P0 VIADD R0, R0, 0x19 ;  /* 0x0000001900008836 */ /* 0x000fe20000000000 */
[----:B------:R-:W-:Y:S02]  /*4680*/  @!P0 ISETP.GE.AND P3, PT, R145, R154, PT ;  /* 0x0000009a9100820c */ /* 0x000fe40003f66270 */
[----:B------:R-:W-:Y:S01]  /*4690*/  @!P0 FSEL R10, R10, -INF , !P5 ;  /* 0xff8000000a0a8808 */ /* 0x000fe20006800000 */
[--C-:B------:R-:W-:Y:S01]  /*46a0*/  FFMA.FTZ R15, R15, UR14, -R2.reuse ;  /* 0x0000000e0f0f7c23 */ /* 0x100fe20008010802 */
[----:B------:R-:W-:Y:S01]  /*46b0*/  @!P0 FSEL R17, R17, -INF , !P3 ;  /* 0xff80000011118808 */ /* 0x000fe20005800000 */
[----:B---3--:R-:W-:Y:S01]  /*46c0*/  IMAD.WIDE.U32 R6, R161, -0x2daee0ad, RZ ;  /* 0xd2511f53a1067825 */ /* 0x008fe200078e00ff */
[C---:B------:R-:W-:Y:S01]  /*46d0*/  @!P0 ISETP.GE.AND P2, PT, R144.reuse, R153, PT ;  /* 0x000000999000820c */ /* 0x040fe20003f46270 */
[----:B------:R-:W3:Y:S01]  /*46e0*/  MUFU.EX2 R231, R9 ;  /* 0x0000000900e77308 */ /* 0x000ee20000000800 */
[-C--:B------:R-:W-:Y:S01]  /*46f0*/  @!P0 ISETP.GE.AND P1, PT, R144, R152.reuse, PT ;  /* 0x000000989000820c */ /* 0x080fe20003f26270 */
[----:B------:R-:W-:Y:S01]  /*4700*/  FFMA.FTZ R10, R10, UR14, -R2 ;  /* 0x0000000e0a0a7c23 */ /* 0x000fe20008010802 */
[----:B------:R-:W-:Y:S01]  /*4710*/  @!P0 ISETP.GE.AND P5, PT, R145, R152, PT ;  /* 0x000000989100820c */ /* 0x000fe20003fa6270 */
[----:B------:R-:W-:Y:S01]  /*4720*/  FFMA.FTZ R17, R17, UR14, -R142 ;  /* 0x0000000e11117c23 */ /* 0x000fe2000801088e */
[-C--:B------:R-:W-:Y:S02]  /*4730*/  @!P0 ISETP.GE.AND P3, PT, R144, R143.reuse, PT ;  /* 0x0000008f9000820c */ /* 0x080fe40003f66270 */
[----:B------:R-:W-:Y:S03]  /*4740*/  @!P0 FSEL R22, R22, -INF , !P2 ;  /* 0xff80000016168808 */ /* 0x000fe60005000000 */
[----:B------:R1:W-:Y:S01]  /*4750*/  MUFU.EX2 R234, R10 ;  /* 0x0000000a00ea7308 */ /* 0x0003e20000000800 */
[----:B------:R-:W-:Y:S02]  /*4760*/  @!P0 ISETP.GE.AND P4, PT, R136, R154, PT ;  /* 0x0000009a8800820c */ /* 0x000fe40003f86270 */
[----:B------:R-:W-:Y:S01]  /*4770*/  @!P0 ISETP.GE.AND P2, PT, R4, R152, PT ;  /* 0x000000980400820c */ /* 0x000fe20003f46270 */
[--C-:B------:R-:W-:Y:S01]  /*4780*/  FFMA.FTZ R22, R22, UR14, -R141.reuse ;  /* 0x0000000e16167c23 */ /* 0x100fe2000801088d */
[----:B------:R-:W-:Y:S02]  /*4790*/  @!P0 FSEL R24, R24, -INF , !P1 ;  /* 0xff80000018188808 */ /* 0x000fe40004800000 */
[----:B------:R-:W-:Y:S03]  /*47a0*/  @!P0 FSEL R13, R13, -INF , !P5 ;  /* 0xff8000000d0d8808 */ /* 0x000fe60006800000 */
[----:B------:R4:W3:Y:S01]  /*47b0*/  MUFU.EX2 R233, R11 ;  /* 0x0000000b00e97308 */ /* 0x0008e20000000800 */
[----:B------:R-:W-:Y:S01]  /*47c0*/  @!P0 ISETP.GE.AND P1, PT, R4, R143, PT ;  /* 0x0000008f0400820c */ /* 0x000fe20003f26270 */
[--C-:B------:R-:W-:Y:S01]  /*47d0*/  FFMA.FTZ R24, R24, UR14, -R140.reuse ;  /* 0x0000000e18187c23 */ /* 0x100fe2000801088c */
[----:B------:R-:W-:Y:S01]  /*47e0*/  @!P0 ISETP.GE.AND P5, PT, R145, R153, PT ;  /* 0x000000999100820c */ /* 0x000fe20003fa6270 */
[----:B------:R-:W-:Y:S01]  /*47f0*/  IMAD.WIDE.U32 R144, R163, -0x2daee0ad, RZ ;  /* 0xd2511f53a3907825 */ /* 0x000fe200078e00ff */
[----:B------:R-:W-:Y:S02]  /*4800*/  @!P0 FSEL R21, R21, -INF , !P4 ;  /* 0xff80000015158808 */ /* 0x000fe40006000000 */
[----:B------:R-:W-:Y:S01]  /*4810*/  @!P0 FSEL R26, R26, -INF , !P3 ;  /* 0xff8000001a1a8808 */ /* 0x000fe20005800000 */
[----:B------:R-:W-:Y:S01]  /*4820*/  FFMA.FTZ R13, R13, UR14, -R140 ;  /* 0x0000000e0d0d7c23 */ /* 0x000fe2000801088c */
[----:B------:R-:W-:Y:S01]  /*4830*/  @!P0 ISETP.GE.AND P4, PT, R136, R143, PT ;  /* 0x0000008f8800820c */ /* 0x000fe20003f86270 */
[----:B------:R-:W-:Y:S01]  /*4840*/  FFMA.FTZ R21, R21, UR14, -R142 ;  /* 0x0000000e15157c23 */ /* 0x000fe2000801088e */
[----:B------:R-:W-:Y:S01]  /*4850*/  @!P0 FSEL R28, R28, -INF , !P2 ;  /* 0xff8000001c1c8808 */ /* 0x000fe20005000000 */
[----:B------:R-:W-:Y:S01]  /*4860*/  FFMA.FTZ R26, R26, UR14, -R2 ;  /* 0x0000000e1a1a7c23 */ /* 0x000fe20008010802 */
[C---:B------:R-:W-:Y:S01]  /*4870*/  @!P0 ISETP.GE.AND P3, PT, R4.reuse, R154, PT ;  /* 0x0000009a0400820c */ /* 0x040fe20003f66270 */
[----:B------:R-:W-:Y:S01]  /*4880*/  MUFU.EX2 R166, R12 ;  /* 0x0000000c00a67308 */ /* 0x000fe20000000800 */
[-C--:B------:R-:W-:Y:S01]  /*4890*/  @!P0 ISETP.GE.AND P2, PT, R4, R153.reuse, PT ;  /* 0x000000990400820c */ /* 0x080fe20003f46270 */
[----:B------:R-:W-:Y:S01]  /*48a0*/  FFMA.FTZ R28, R28, UR14, -R140 ;  /* 0x0000000e1c1c7c23 */ /* 0x000fe2000801088c */
[----:B------:R-:W-:Y:S01]  /*48b0*/  @!P0 FSEL R19, R19, -INF , !P5 ;  /* 0xff80000013138808 */ /* 0x000fe20006800000 */
[----:B------:R-:W-:Y:S01]  /*48c0*/  IMAD.WIDE.U32 R4, R157, -0x2daee0ad, RZ ;  /* 0xd2511f539d047825 */ /* 0x000fe200078e00ff */
[----:B------:R-:W-:Y:S02]  /*48d0*/  @!P0 FSEL R20, R20, -INF , !P6 ;  /* 0xff80000014148808 */ /* 0x000fe40007000000 */
[CC--:B------:R-:W-:Y:S01]  /*48e0*/  @!P0 ISETP.GE.AND P6, PT, R136.reuse, R152.reuse, PT ;  /* 0x000000988800820c */ /* 0x0c0fe20003fc6270 */
[--C-:B------:R-:W-:Y:S01]  /*48f0*/  FFMA.FTZ R19, R19, UR14, -R141.reuse ;  /* 0x0000000e13137c23 */ /* 0x100fe2000801088d */
[----:B------:R-:W-:Y:S01]  /*4900*/  @!P0 ISETP.GE.AND P5, PT, R136, R153, PT ;  /* 0x000000998800820c */ /* 0x000fe20003fa6270 */
[----:B------:R-:W-:Y:S01]  /*4910*/  IMAD.WIDE.U32 R136, R159, -0x2daee0ad, RZ ;  /* 0xd2511f539f887825 */ /* 0x000fe200078e00ff */
[----:B------:R-:W-:Y:S01]  /*4920*/  @!P0 FSEL R25, R25, -INF , !P6 ;  /* 0xff80000019198808 */ /* 0x000fe20007000000 */
[----:B------:R3:W-:Y:S01]  /*4930*/  MUFU.EX2 R164, R13 ;  /* 0x0000000d00a47308 */ /* 0x0007e20000000800 */
[----:B------:R-:W-:Y:S01]  /*4940*/  LOP3.LUT R7, R7, UR12, R162, 0x96, !PT ;  /* 0x0000000c07077c12 */ /* 0x000fe2000f8e96a2 */
[----:B------:R-:W-:Y:S01]  /*4950*/  FFMA.FTZ R20, R20, UR14, -R142 ;  /* 0x0000000e14147c23 */ /* 0x000fe2000801088e */
[C---:B------:R-:W-:Y:S01]  /*4960*/  @!P0 ISETP.GE.AND P6, PT, R0.reuse, R143, PT ;  /* 0x0000008f0000820c */ /* 0x040fe20003fc6270 */
[----:B------:R-:W-:Y:S01]  /*4970*/  FFMA.FTZ R25, R25, UR14, -R140 ;  /* 0x0000000e19197c23 */ /* 0x000fe2000801088c */
[----:B------:R-:W-:Y:S01]  /*4980*/  LOP3.LUT R5, R5, UR12, R160, 0x96, !PT ;  /* 0x0000000c05057c12 */ /* 0x000fe2000f8e96a0 */
[----:B------:R-:W-:Y:S01]  /*4990*/  UIADD3 UR12, UR8, -0x56f99767, URZ ;  /* 0xa9066899080c7890 */ /* 0x000fe2000fffe03f */
[----:B------:R-:W-:Y:S01]  /*49a0*/  LOP3.LUT R146, R145, UR11, R6, 0x96, !PT ;  /* 0x0000000b91927c12 */ /* 0x000fe2000f8e9606 */
[----:B------:R-:W-:Y:S01]  /*49b0*/  IMAD.WIDE.U32 R6, R7, -0x326172a9, RZ ;  /* 0xcd9e8d5707067825 */ /* 0x000fe200078e00ff */
[----:B------:R-:W-:Y:S01]  /*49c0*/  LOP3.LUT R148, R137, UR11, R4, 0x96, !PT ;  /* 0x0000000b89947c12 */ /* 0x000fe2000f8e9604 */
[----:B------:R-:W-:Y:S01]  /*49d0*/  UIADD3 UR11, UR9, 0x78dde6e4, URZ ;  /* 0x78dde6e4090b7890 */ /* 0x000fe2000fffe03f */
[----:B------:R-:W-:Y:S01]  /*49e0*/  @!P0 FSEL R23, R23, -INF , !P5 ;  /* 0xff80000017178808 */ /* 0x000fe20006800000 */
[----:B------:R-:W-:Y:S01]  /*49f0*/  IMAD.WIDE.U32 R4, R5, -0x326172a9, RZ ;  /* 0xcd9e8d5705047825 */ /* 0x000fe200078e00ff */
[----:B------:R-:W-:Y:S01]  /*4a00*/  @!P0 ISETP.GE.AND P5, PT, R0, R152, PT ;  /* 0x000000980000820c */ /* 0x000fe20003fa6270 */
[----:B------:R3:W-:Y:S01]  /*4a10*/  MUFU.EX2 R171, R14 ;  /* 0x0000000e00ab7308 */ /* 0x0007e20000000800 */
[----:B------:R-:W-:Y:S01]  /*4a20*/  @!P0 FSEL R27, R27, -INF , !P4 ;  /* 0xff8000001b1b8808 */ /* 0x000fe20006000000 */
[----:B------:R-:W-:Y:S01]  /*4a30*/  IMAD.WIDE.U32 R146, R146, -0x326172a9, RZ ;  /* 0xcd9e8d5792927825 */ /* 0x000fe200078e00ff */
[----:B--2---:R-:W-:Y:S02]  /*4a40*/  LOP3.LUT R8, R7, UR11, R156, 0x96, !PT ;  /* 0x0000000b07087c12 */ /* 0x004fe4000f8e969c */
[----:B-1----:R-:W-:Y:S01]  /*4a50*/  LOP3.LUT R10, R5, UR11, R158, 0x96, !PT ;  /* 0x0000000b050a7c12 */ /* 0x002fe2000f8e969e */
[----:B------:R-:W-:Y:S01]  /*4a60*/  IMAD.WIDE.U32 R148, R148, -0x326172a9, RZ ;  /* 0xcd9e8d5794947825 */ /* 0x000fe200078e00ff */
[----:B------:R-:W-:Y:S03]  /*4a70*/  LOP3.LUT R5, R147, UR13, R6, 0x96, !PT ;  /* 0x0000000d93057c12 */ /* 0x000fe6000f8e9606 */
[----:B------:R-:W-:Y:S01]  /*4a80*/  MUFU.EX2 R167, R15 ;  /* 0x0000000f00a77308 */ /* 0x000fe20000000800 */
[----:B------:R-:W-:Y:S01]  /*4a90*/  @!P0 FSEL R29, R29, -INF , !P5 ;  /* 0xff8000001d1d8808 */ /* 0x000fe20006800000 */
[----:B----4-:R-:W-:Y:S01]  /*4aa0*/  IMAD.WIDE.U32 R10, R10, -0x2daee0ad, RZ ;  /* 0xd2511f530a0a7825 */ /* 0x010fe200078e00ff */
[----:B------:R-:W-:Y:S01]  /*4ab0*/  LOP3.LUT R6, R149, UR13, R4, 0x96, !PT ;  /* 0x0000000d95067c12 */ /* 0x000fe2000f8e9604 */
[----:B------:R-:W-:Y:S01]  /*4ac0*/  UIADD3 UR11, UR8, 0x646e171e, URZ ;  /* 0x646e171e080b7890 */ /* 0x000fe2000fffe03f */
[----:B------:R-:W-:Y:S01]  /*4ad0*/  @!P0 ISETP.GE.AND P4, PT, R0, R154, PT ;  /* 0x0000009a0000820c */ /* 0x000fe20003f86270 */
[----:B------:R-:W-:Y:S01]  /*4ae0*/  IMAD.WIDE.U32 R8, R8, -0x2daee0ad, RZ ;  /* 0xd2511f5308087825 */ /* 0x000fe200078e00ff */
[----:B------:R-:W-:Y:S03]  /*4af0*/  LOP3.LUT R136, R11, UR12, R136, 0x96, !PT ;  /* 0x0000000c0b887c12 */ /* 0x000fe6000f8e9688 */
[----:B------:R-:W-:Y:S01]  /*4b00*/  MUFU.EX2 R163, R16 ;  /* 0x0000001000a37308 */ /* 0x000fe20000000800 */
[----:B------:R-:W-:Y:S01]  /*4b10*/  @!P0 ISETP.GE.AND P5, PT, R0, R153, PT ;  /* 0x000000990000820c */ /* 0x000fe20003fa6270 */
[----:B------:R-:W-:Y:S01]  /*4b20*/  IMAD.WIDE.U32 R4, R5, -0x2daee0ad, RZ ;  /* 0xd2511f5305047825 */ /* 0x000fe200078e00ff */
[----:B------:R-:W-:Y:S02]  /*4b30*/  LOP3.LUT R144, R9, UR12, R144, 0x96, !PT ;  /* 0x0000000c09907c12 */ /* 0x000fe4000f8e9690 */
[----:B------:R-:W-:Y:S01]  /*4b40*/  @!P0 FSEL R31, R31, -INF , !P6 ;  /* 0xff8000001f1f8808 */ /* 0x000fe20007000000 */
[----:B------:R-:W-:Y:S01]  /*4b50*/  IMAD.WIDE.U32 R6, R6, -0x2daee0ad, RZ ;  /* 0xd2511f5306067825 */ /* 0x000fe200078e00ff */
[----:B------:R-:W-:Y:S03]  /*4b60*/  LOP3.LUT R9, R5, UR11, R8, 0x96, !PT ;  /* 0x0000000b05097c12 */ /* 0x000fe6000f8e9608 */
[----:B------:R-:W-:Y:S01]  /*4b70*/  MUFU.EX2 R162, R18 ;  /* 0x0000001200a27308 */ /* 0x000fe20000000800 */
[----:B------:R-:W-:Y:S01]  /*4b80*/  SHF.R.U32.HI R135, RZ, 0x10, R4 ;  /* 0x00000010ff877819 */ /* 0x000fe20000011604 */
[----:B------:R-:W-:Y:S01]  /*4b90*/  FFMA.FTZ R23, R23, UR14, -R141 ;  /* 0x0000000e17177c23 */ /* 0x000fe2000801088d */
[----:B------:R-:W-:Y:S01]  /*4ba0*/  LOP3.LUT R8, R7, UR11, R10, 0x96, !PT ;  /* 0x0000000b07087c12 */ /* 0x000fe2000f8e960a */
[----:B------:R-:W-:Y:S01]  /*4bb0*/  UIADD3 UR11, UR9, -0x4ab325aa, URZ ;  /* 0xb54cda56090b7890 */ /* 0x000fe2000fffe03f */
[C---:B------:R-:W-:Y:S01]  /*4bc0*/  LOP3.LUT R134, R4.reuse, 0xffff, RZ, 0xc0, !PT ;  /* 0x0000ffff04867812 */ /* 0x040fe200078ec0ff */
[----:B------:R-:W-:Y:S01]  /*4bd0*/  FFMA.FTZ R27, R27, UR14, -R2 ;  /* 0x0000000e1b1b7c23 */ /* 0x000fe20008010802 */
[----:B------:R-:W-:Y:S03]  /*4be0*/  LOP3.LUT R11, R4, 0xff, RZ, 0xc0, !PT ;  /* 0x000000ff040b7812 */ /* 0x000fe600078ec0ff */
[----:B------:R-:W-:Y:S01]  /*4bf0*/  MUFU.EX2 R160, R17 ;  /* 0x0000001100a07308 */ /* 0x000fe20000000800 */
[----:B------:R-:W-:Y:S01]  /*4c00*/  SHF.R.U32.HI R10, RZ, 0x18, R4 ;  /* 0x00000018ff0a7819 */ /* 0x000fe20000011604 */
[----:B------:R-:W-:Y:S01]  /*4c10*/  IMAD.WIDE.U32 R4, R144, -0x326172a9, RZ ;  /* 0xcd9e8d5790047825 */ /* 0x000fe200078e00ff */
[--C-:B------:R-:W-:Y:S02]  /*4c20*/  SHF.R.U32.HI R133, RZ, 0x18, R6.reuse ;  /* 0x00000018ff857819 */ /* 0x100fe40000011606 */
[----:B------:R-:W-:Y:S01]  /*4c30*/  SHF.R.U32.HI R137, RZ, 0x10, R6 ;  /* 0x00000010ff897819 */ /* 0x000fe20000011606 */
[----:B------:R-:W-:Y:S01]  /*4c40*/  FFMA.FTZ R140, R29, UR14, -R140 ;  /* 0x0000000e1d8c7c23 */ /* 0x000fe2000801088c */
[C---:B------:R-:W-:Y:S03]  /*4c50*/  LOP3.LUT R138, R6.reuse, 0xffff, RZ, 0xc0, !PT ;  /* 0x0000ffff068a7812 */ /* 0x040fe600078ec0ff */
[----:B------:R-:W-:Y:S01]  /*4c60*/  MUFU.EX2 R161, R19 ;  /* 0x0000001300a17308 */ /* 0x000fe20000000800 */
[----:B------:R-:W-:Y:S02]  /*4c70*/  LOP3.LUT R0, R6, 0xff, RZ, 0xc0, !PT ;  /* 0x000000ff06007812 */ /* 0x000fe400078ec0ff */
[----:B------:R-:W-:Y:S02]  /*4c80*/  LOP3.LUT R6, R5, UR11, R146, 0x96, !PT ;  /* 0x0000000b05067c12 */ /* 0x000fe4000f8e9692 */
[----:B------:R-:W-:Y:S02]  /*4c90*/  ISETP.LE.U32.AND P6, PT, R10, UR15, PT ;  /* 0x0000000f0a007c0c */ /* 0x000fe4000bfc3070 */
[C---:B------:R-:W-:Y:S03]  /*4ca0*/  LOP3.LUT R7, R6.reuse, 0xffff, RZ, 0xc0, !PT ;  /* 0x0000ffff06077812 */ /* 0x040fe600078ec0ff */
[----:B------:R-:W-:Y:S01]  /*4cb0*/  MUFU.EX2 R154, R20 ;  /* 0x00000014009a7308 */ /* 0x000fe20000000800 */
[----:B------:R-:W-:Y:S02]  /*4cc0*/  LOP3.LUT R10, R6, 0xff, RZ, 0xc0, !PT ;  /* 0x000000ff060a7812 */ /* 0x000fe400078ec0ff */
[----:B------:R-:W-:Y:S02]  /*4cd0*/  SHF.R.U32.HI R7, RZ, 0x8, R7 ;  /* 0x00000008ff077819 */ /* 0x000fe40000011607 */
[----:B------:R-:W-:Y:S02]  /*4ce0*/  @!P0 FSEL R33, R33, -INF , !P4 ;  /* 0xff80000021218808 */ /* 0x000fe40006000000 */
[----:B------:R-:W-:Y:S03]  /*4cf0*/  ISETP.LE.U32.AND P4, PT, R10, UR15, PT ;  /* 0x0000000f0a007c0c */ /* 0x000fe6000bf83070 */
[----:B------:R-:W-:Y:S01]  /*4d00*/  MUFU.EX2 R156, R22 ;  /* 0x00000016009c7308 */ /* 0x000fe20000000800 */
[----:B------:R-:W-:Y:S02]  /*4d10*/  LOP3.LUT R7, R7, 0xffff, RZ, 0xc0, !PT ;  /* 0x0000ffff07077812 */ /* 0x000fe400078ec0ff */
[--C-:B------:R-:W-:Y:S02]  /*4d20*/  SHF.R.U32.HI R132, RZ, 0x10, R4.reuse ;  /* 0x00000010ff847819 */ /* 0x100fe40000011604 */
[C---:B---3--:R-:W-:Y:S02]  /*4d30*/  LOP3.LUT R13, R4.reuse, 0xff, RZ, 0xc0, !PT ;  /* 0x000000ff040d7812 */ /* 0x048fe400078ec0ff */
[----:B------:R-:W-:Y:S03]  /*4d40*/  LOP3.LUT R12, R4, 0xffff, RZ, 0xc0, !PT ;  /* 0x0000ffff040c7812 */ /* 0x000fe600078ec0ff */
[----:B------:R-:W-:Y:S01]  /*4d50*/  MUFU.EX2 R152, R23 ;  /* 0x0000001700987308 */ /* 0x000fe20000000800 */
[----:B------:R-:W-:Y:S01]  /*4d60*/  SHF.R.U32.HI R14, RZ, 0x18, R4 ;  /* 0x00000018ff0e7819 */ /* 0x000fe20000011604 */
[----:B------:R-:W-:Y:S01]  /*4d70*/  IMAD.WIDE.U32 R4, R136, -0x326172a9, RZ ;  /* 0xcd9e8d5788047825 */ /* 0x000fe200078e00ff */
[----:B------:R-:W-:Y:S02]  /*4d80*/  SHF.R.U32.HI R10, RZ, 0x10, R6 ;  /* 0x00000010ff0a7819 */ /* 0x000fe40000011606 */
[----:B------:R-:W-:Y:S01]  /*4d90*/  @!P0 FSEL R34, R34, -INF , !P2 ;  /* 0xff80000022228808 */ /* 0x000fe20005000000 */
[----:B------:R-:W-:Y:S01]  /*4da0*/  @!P4 FADD.FTZ R165, -R165, -RZ ;  /* 0x800000ffa5a5c221 */ /* 0x000fe20000010100 */
[----:B------:R-:W-:Y:S03]  /*4db0*/  ISETP.LE.U32.AND P2, PT, R7, UR15, PT ;  /* 0x0000000f07007c0c */ /* 0x000fe6000bf43070 */
[----:B------:R-:W-:Y:S01]  /*4dc0*/  MUFU.EX2 R158, R24 ;  /* 0x00000018009e7308 */ /* 0x000fe20000000800 */
[----:B------:R-:W-:Y:S01]  /*4dd0*/  @!P0 FSEL R32, R32, -INF , !P3 ;  /* 0xff80000020208808 */ /* 0x000fe20005800000 */
[--C-:B------:R-:W-:Y:S01]  /*4de0*/  FFMA.FTZ R34, R34, UR14, -R141.reuse ;  /* 0x0000000e22227c23 */ /* 0x100fe2000801088d */
[----:B------:R-:W-:Y:S02]  /*4df0*/  LOP3.LUT R7, R10, 0xff, RZ, 0xc0, !PT ;  /* 0x000000ff0a077812 */ /* 0x000fe400078ec0ff */
[----:B------:R-:W-:Y:S01]  /*4e00*/  ISETP.LE.U32.AND P3, PT, R0, UR15, PT ;  /* 0x0000000f00007c0c */ /* 0x000fe2000bf63070 */
[----:B------:R-:W-:Y:S01]  /*4e10*/  FFMA.FTZ R32, R32, UR14, -R142 ;  /* 0x0000000e20207c23 */ /* 0x000fe2000801088e */
[----:B------:R-:W-:Y:S01]  /*4e20*/  SHF.R.U32.HI R6, RZ, 0x18, R6 ;  /* 0x00000018ff067819 */ /* 0x000fe20000011606 */
[----:B------:R-:W-:Y:S01]  /*4e30*/  FFMA.FTZ R142, R33, UR14, -R142 ;  /* 0x0000000e218e7c23 */ /* 0x000fe2000801088e */
[----:B------:R-:W-:Y:S01]  /*4e40*/  LOP3.LUT R0, R5, UR11, R148, 0x96, !PT ;  /* 0x0000000b05007c12 */ /* 0x000fe2000f8e9694 */
[----:B------:R-:W-:Y:S01]  /*4e50*/  MUFU.EX2 R150, R32 ;  /* 0x0000002000967308 */ /* 0x000fe20000000800 */
[----:B------:R-:W-:Y:S01]  /*4e60*/  @!P0 FSEL R35, R35, -INF , !P5 ;  /* 0xff80000023238808 */ /* 0x000fe20006800000 */
[----:B------:R-:W-:Y:S01]  /*4e70*/  @!P2 FADD.FTZ R169, -R169, -RZ ;  /* 0x800000ffa9a9a221 */ /* 0x000fe20000010100 */
[----:B------:R-:W-:Y:S02]  /*4e80*/  @!P0 FSEL R30, R30, -INF , !P1 ;  /* 0xff8000001e1e8808 */ /* 0x000fe40004800000 */
[----:B------:R-:W-:Y:S01]  /*4e90*/  ISETP.LE.U32.AND P5, PT, R7, UR15, PT ;  /* 0x0000000f07007c0c */ /* 0x000fe2000bfa3070 */
[----:B------:R-:W-:Y:S01]  /*4ea0*/  FFMA.FTZ R141, R35, UR14, -R141 ;  /* 0x0000000e238d7c23 */ /* 0x000fe2000801088d */
[----:B------:R-:W-:Y:S03]  /*4eb0*/  ISETP.LE.U32.AND P0, PT, R6, UR15, PT ;  /* 0x0000000f06007c0c */ /* 0x000fe6000bf03070 */
[----:B------:R-:W-:Y:S01]  /*4ec0*/  MUFU.EX2 R147, R142 ;  /* 0x0000008e00937308 */ /* 0x000fe20000000800 */
[----:B------:R-:W-:Y:S01]  /*4ed0*/  LOP3.LUT R6, R0, 0xffff, RZ, 0xc0, !PT ;  /* 0x0000ffff00067812 */ /* 0x000fe200078ec0ff */
[--C-:B------:R-:W-:Y:S01]  /*4ee0*/  FFMA.FTZ R30, R30, UR14, -R2.reuse ;  /* 0x0000000e1e1e7c23 */ /* 0x100fe20008010802 */
[----:B------:R-:W-:Y:S01]  /*4ef0*/  LOP3.LUT R7, R0, 0xff, RZ, 0xc0, !PT ;  /* 0x000000ff00077812 */ /* 0x000fe200078ec0ff */
[----:B------:R-:W-:Y:S01]  /*4f00*/  FFMA.FTZ R2, R31, UR14, -R2 ;  /* 0x0000000e1f027c23 */ /* 0x000fe20008010802 */
[----:B------:R-:W-:Y:S02]  /*4f10*/  SHF.R.U32.HI R6, RZ, 0x8, R6 ;  /* 0x00000008ff067819 */ /* 0x000fe40000011606 */
[----:B------:R-:W-:Y:S03]  /*4f20*/  ISETP.LE.U32.AND P4, PT, R7, UR15, PT ;  /* 0x0000000f07007c0c */ /* 0x000fe6000bf83070 */
[----:B------:R-:W-:Y:S01]  /*4f30*/  MUFU.EX2 R151, R34 ;  /* 0x0000002200977308 */ /* 0x000fe20000000800 */
[--C-:B------:R-:W-:Y:S01]  /*4f40*/  SHF.R.U32.HI R7, RZ, 0x18, R0.reuse ;  /* 0x00000018ff077819 */ /* 0x100fe20000011600 */
[----:B------:R-:W-:Y:S01]  /*4f50*/  @!P5 FADD.FTZ R170, -R170, -RZ ;  /* 0x800000ffaaaad221 */ /* 0x000fe20000010100 */
[----:B------:R-:W-:Y:S01]  /*4f60*/  LOP3.LUT R6, R6, 0xffff, RZ, 0xc0, !PT ;  /* 0x0000ffff06067812 */ /* 0x000fe200078ec0ff */
[----:B------:R-:W-:Y:S01]  /*4f70*/  @!P0 FADD.FTZ R168, -R168, -RZ ;  /* 0x800000ffa8a88221 */ /* 0x000fe20000010100 */
[----:B------:R-:W-:Y:S02]  /*4f80*/  SHF.R.U32.HI R0, RZ, 0x10, R0 ;  /* 0x00000010ff007819 */ /* 0x000fe40000011600 */
[----:B------:R-:W-:Y:S03]  /*4f90*/  ISETP.LE.U32.AND P5, PT, R6, UR15, PT ;  /* 0x0000000f06007c0c */ /* 0x000fe6000bfa3070 */
[----:B------:R-:W1:Y:S01]  /*4fa0*/  MUFU.EX2 R149, R141 ;  /* 0x0000008d00957308 */ /* 0x000e620000000800 */
[----:B------:R-:W-:Y:S02]  /*4fb0*/  LOP3.LUT R6, R0, 0xff, RZ, 0xc0, !PT ;  /* 0x000000ff00067812 */ /* 0x000fe400078ec0ff */
[----:B------:R-:W-:Y:S01]  /*4fc0*/  ISETP.LE.U32.AND P2, PT, R7, UR15, PT ;  /* 0x0000000f07007c0c */ /* 0x000fe2000bf43070 */
[----:B------:R-:W-:Y:S01]  /*4fd0*/  @!P4 FADD.FTZ R232, -R232, -RZ ;  /* 0x800000ffe8e8c221 */ /* 0x000fe20000010100 */
[C---:B------:R-:W-:Y:S02]  /*4fe0*/  LOP3.LUT R0, R4.reuse, 0xffff, RZ, 0xc0, !PT ;  /* 0x0000ffff04007812 */ /* 0x040fe400078ec0ff */
[----:B------:R-:W-:Y:S03]  /*4ff0*/  LOP3.LUT R5, R4, 0xff, RZ, 0xc0, !PT ;  /* 0x000000ff04057812 */ /* 0x000fe600078ec0ff */
[----:B------:R-:W2:Y:S01]  /*5000*/  MUFU.EX2 R153, R21 ;  /* 0x0000001500997308 */ /* 0x000ea20000000800 */
[----:B------:R-:W-:Y:S02]  /*5010*/  ISETP.LE.U32.AND P0, PT, R6, UR15, PT ;  /* 0x0000000f06007c0c */ /* 0x000fe4000bf03070 */
[----:B------:R-:W-:Y:S01]  /*5020*/  SHF.R.U32.HI R0, RZ, 0x8, R0 ;  /* 0x00000008ff007819 */ /* 0x000fe20000011600 */
[----:B------:R-:W-:Y:S01]  /*5030*/  @!P5 FADD.FTZ R231, -R231, -RZ ;  /* 0x800000ffe7e7d221 */ /* 0x000fe20000010100 */
[----:B------:R-:W-:Y:S02]  /*5040*/  ISETP.LE.U32.AND P4, PT, R5, UR15, PT ;  /* 0x0000000f05007c0c */ /* 0x000fe4000bf83070 */
[----:B------:R-:W-:Y:S01]  /*5050*/  LOP3.LUT R5, R0, 0xffff, RZ, 0xc0, !PT ;  /* 0x0000ffff00057812 */ /* 0x000fe200078ec0ff */
[----:B------:R-:W-:Y:S01]  /*5060*/  @!P2 FADD.FTZ R233, -R233, -RZ ;  /* 0x800000ffe9e9a221 */ /* 0x000fe20000010100 */
[--C-:B------:R-:W-:Y:S01]  /*5070*/  SHF.R.U32.HI R0, RZ, 0x10, R4.reuse ;  /* 0x00000010ff007819 */ /* 0x100fe20000011604 */
[----:B-1----:R-:W-:Y:S01]  /*5080*/  @!P6 FADD.FTZ R149, -R149, -RZ ;  /* 0x800000ff9595e221 */ /* 0x002fe20000010100 */
[----:B------:R-:W-:Y:S01]  /*5090*/  SHF.R.U32.HI R4, RZ, 0x18, R4 ;  /* 0x00000018ff047819 */ /* 0x000fe20000011604 */
[----:B------:R-:W-:Y:S01]  /*50a0*/  MUFU.EX2 R144, R2 ;  /* 0x0000000200907308 */ /* 0x000fe20000000800 */
[----:B------:R-:W-:Y:S01]  /*50b0*/  LOP3.LUT R0, R0, 0xff, RZ, 0xc0, !PT ;  /* 0x000000ff00007812 */ /* 0x000fe200078ec0ff */
[----:B------:R-:W-:Y:S01]  /*50c0*/  @!P0 FADD.FTZ R234, -R234, -RZ ;  /* 0x800000ffeaea8221 */ /* 0x000fe20000010100 */
[----:B------:R-:W-:Y:S01]  /*50d0*/  ISETP.LE.U32.AND P2, PT, R4, UR15, PT ;  /* 0x0000000f04007c0c */ /* 0x000fe2000bf43070 */
[----:B------:R-:W-:Y:S01]  /*50e0*/  IMAD.U32 R141, RZ, RZ, UR18 ;  /* 0x00000012ff8d7e24 */ /* 0x000fe2000f8e00ff */
[----:B------:R-:W-:Y:S01]  /*50f0*/  ISETP.LE.U32.AND P0, PT, R0, UR15, PT ;  /* 0x0000000f00007c0c */ /* 0x000fe2000bf03070 */
[----:B------:R-:W-:Y:S01]  /*5100*/  @!P4 FADD.FTZ R166, -R166, -RZ ;  /* 0x800000ffa6a6c221 */ /* 0x000fe20000010100 */
[----:B------:R-:W-:Y:S03]  /*5110*/  ISETP.LE.U32.AND P5, PT, R5, UR15, PT ;  /* 0x0000000f05007c0c */ /* 0x000fe6000bfa3070 */
[----:B------:R-:W-:Y:S01]  /*5120*/  MUFU.EX2 R155, R25 ;  /* 0x00000019009b7308 */ /* 0x000fe20000000800 */
[----:B------:R-:W-:Y:S02]  /*5130*/  ISETP.LE.U32.AND P4, PT, R13, UR15, PT ;  /* 0x0000000f0d007c0c */ /* 0x000fe4000bf83070 */
[----:B------:R-:W-:Y:S02]  /*5140*/  LOP3.LUT R4, R132, 0xff, RZ, 0xc0, !PT ;  /* 0x000000ff84047812 */ /* 0x000fe400078ec0ff */
[----:B------:R-:W-:Y:S02]  /*5150*/  SHF.R.U32.HI R0, RZ, 0x8, R12 ;  /* 0x00000008ff007819 */ /* 0x000fe4000001160c */
[--C-:B------:R-:W-:Y:S01]  /*5160*/  SHF.R.U32.HI R5, RZ, 0x10, R9.reuse ;  /* 0x00000010ff057819 */ /* 0x100fe20000011609 */
[----:B------:R-:W-:Y:S01]  /*5170*/  @!P2 FADD.FTZ R167, -R167, -RZ ;  /* 0x800000ffa7a7a221 */ /* 0x000fe20000010100 */
[----:B------:R-:W-:Y:S01]  /*5180*/  ISETP.LE.U32.AND P2, PT, R4, UR15, PT ;  /* 0x0000000f04007c0c */ /* 0x000fe2000bf43070 */
[----:B------:R-:W-:Y:S01]  /*5190*/  @!P0 FADD.FTZ R171, -R171, -RZ ;  /* 0x800000ffabab8221 */ /* 0x000fe20000010100 */
[----:B------:R-:W-:Y:S01]  /*51a0*/  LOP3.LUT R0, R0, 0xffff, RZ, 0xc0, !PT ;  /* 0x0000ffff00007812 */ /* 0x000fe200078ec0ff */
[----:B------:R-:W-:Y:S01]  /*51b0*/  @!P5 FADD.FTZ R164, -R164, -RZ ;  /* 0x800000ffa4a4d221 */ /* 0x000fe20000010100 */
[----:B------:R-:W-:Y:S01]  /*51c0*/  ISETP.LE.U32.AND P5, PT, R14, UR15, PT ;  /* 0x0000000f0e007c0c */ /* 0x000fe2000bfa3070 */
[----:B------:R-:W-:Y:S01]  /*51d0*/  @!P4 FADD.FTZ R163, -R163, -RZ ;  /* 0x800000ffa3a3c221 */ /* 0x000fe20000010100 */
[----:B------:R-:W-:Y:S01]  /*51e0*/  ISETP.LE.U32.AND P0, PT, R0, UR15, PT ;  /* 0x0000000f00007c0c */ /* 0x000fe2000bf03070 */
[----:B------:R-:W-:Y:S01]  /*51f0*/  MUFU.EX2 R159, R26 ;  /* 0x0000001a009f7308 */ /* 0x000fe20000000800 */
[C---:B------:R-:W-:Y:S02]  /*5200*/  LOP3.LUT R4, R9.reuse, 0xff, RZ, 0xc0, !PT ;  /* 0x000000ff09047812 */ /* 0x040fe400078ec0ff */
        /* <DEDUP_REMOVED lines=13> */
[----:B------:R-:W-:Y:S01]  /*52e0*/  @!P4 FADD.FTZ R154, -R154, -RZ ;  /* 0x800000ff9a9ac221 */ /* 0x000fe20000010100 */
[----:B------:R-:W-:Y:S02]  /*52f0*/  LOP3.LUT R0, R8, 0xff, RZ, 0xc0, !PT ;  /* 0x000000ff08007812 */ /* 0x000fe400078ec0ff */
[----:B------:R-:W-:Y:S02]  /*5300*/  ISETP.LE.U32.AND P5, PT, R9, UR15, PT ;  /* 0x0000000f09007c0c */ /* 0x000fe4000bfa3070 */
[----:B------:R-:W-:Y:S01]  /*5310*/  ISETP.LE.U32.AND P4, PT, R0, UR15, PT ;  /* 0x0000000f00007c0c */ /* 0x000fe2000bf83070 */
[----:B------:R-:W-:Y:S01]  /*5320*/  @!P2 FADD.FTZ R156, -R156, -RZ ;  /* 0x800000ff9c9ca221 */ /* 0x000fe20000010100 */
[----:B------:R-:W-:Y:S01]  /*5330*/  LOP3.LUT R0, R135, 0xff, RZ, 0xc0, !PT ;  /* 0x000000ff87007812 */ /* 0x000fe200078ec0ff */
[----:B------:R-:W3:Y:S01]  /*5340*/  MUFU.EX2 R145, R30 ;  /* 0x0000001e00917308 */ /* 0x000ee20000000800 */
[----:B------:R-:W-:Y:S02]  /*5350*/  SHF.R.U32.HI R4, RZ, 0x8, R134 ;  /* 0x00000008ff047819 */ /* 0x000fe40000011686 */
[----:B------:R-:W-:Y:S01]  /*5360*/  ISETP.LE.U32.AND P2, PT, R0, UR15, PT ;  /* 0x0000000f00007c0c */ /* 0x000fe2000bf43070 */
[----:B--2---:R-:W-:Y:S01]  /*5370*/  @!P0 FADD.FTZ R153, -R153, -RZ ;  /* 0x800000ff99998221 */ /* 0x004fe20000010100 */
[----:B------:R-:W-:Y:S02]  /*5380*/  ISETP.LE.U32.AND P1, PT, R11, UR15, PT ;  /* 0x0000000f0b007c0c */ /* 0x000fe4000bf23070 */
[----:B------:R-:W-:Y:S01]  /*5390*/  LOP3.LUT R0, R4, 0xffff, RZ, 0xc0, !PT ;  /* 0x0000ffff04007812 */ /* 0x000fe200078ec0ff */
[----:B------:R-:W-:Y:S01]  /*53a0*/  @!P5 FADD.FTZ R152, -R152, -RZ ;  /* 0x800000ff9898d221 */ /* 0x000fe20000010100 */
[--C-:B------:R-:W-:Y:S01]  /*53b0*/  SHF.R.U32.HI R4, RZ, 0x18, R8.reuse ;  /* 0x00000018ff047819 */ /* 0x100fe20000011608 */
[----:B------:R-:W-:Y:S01]  /*53c0*/  @!P4 FADD.FTZ R158, -R158, -RZ ;  /* 0x800000ff9e9ec221 */ /* 0x000fe20000010100 */
[----:B------:R-:W-:Y:S01]  /*53d0*/  ISETP.LE.U32.AND P5, PT, R0, UR15, PT ;  /* 0x0000000f00007c0c */ /* 0x000fe2000bfa3070 */
[----:B------:R2:W4:Y:S01]  /*53e0*/  MUFU.EX2 R146, R140 ;  /* 0x0000008c00927308 */ /* 0x0005220000000800 */
[----:B------:R-:W-:Y:S01]  /*53f0*/  ISETP.LE.U32.AND P4, PT, R4, UR15, PT ;  /* 0x0000000f04007c0c */ /* 0x000fe2000bf83070 */
[----:B-1----:R-:W-:Y:S01]  /*5400*/  @!P3 FADD.FTZ R148, -R148, -RZ ;  /* 0x800000ff9494b221 */ /* 0x002fe20000010100 */
        /* <DEDUP_REMOVED lines=9> */
[----:B------:R-:W-:Y:S01]  /*54a0*/  @!P4 FADD.FTZ R157, -R157, -RZ ;  /* 0x800000ff9d9dc221 */ /* 0x000fe20000010100 */
[----:B------:R-:W-:Y:S02]  /*54b0*/  ISETP.LE.U32.AND P5, PT, R0, UR15, PT ;  /* 0x0000000f00007c0c */ /* 0x000fe4000bfa3070 */
[----:B------:R-:W-:Y:S01]  /*54c0*/  LOP3.LUT R4, R4, 0xffff, RZ, 0xc0, !PT ;  /* 0x0000ffff04047812 */ /* 0x000fe200078ec0ff */
[----:B--2---:R-:W-:Y:S01]  /*54d0*/  IMAD.U32 R140, RZ, RZ, UR19 ;  /* 0x00000013ff8c7e24 */ /* 0x004fe2000f8e00ff */
[----:B------:R-:W-:Y:S01]  /*54e0*/  SHF.R.U32.HI R0, RZ, 0x8, R8 ;  /* 0x00000008ff007819 */ /* 0x000fe20000011608 */
[----:B---3--:R-:W-:Y:S01]  /*54f0*/  @!P1 FADD.FTZ R145, -R145, -RZ ;  /* 0x800000ff91919221 */ /* 0x008fe20000010100 */
        /* <DEDUP_REMOVED lines=10> */
[----:B------:R-:W-:Y:S01]  /*55a0*/  F2FP.RELU.F16.F32.PACK_AB R2, R152, R156 ;  /* 0x0000009c9802723e */ /* 0x000fe200000008ff */
[----:B----4-:R-:W-:Y:S01]  /*55b0*/  @!P2 FADD.FTZ R146, -R146, -RZ ;  /* 0x800000ff9292a221 */ /* 0x010fe20000010100 */
[----:B------:R-:W-:Y:S02]  /*55c0*/  ISETP.LE.U32.AND P0, PT, R133, UR15, PT ;  /* 0x0000000f85007c0c */ /* 0x000fe4000bf03070 */
[----:B------:R-:W-:Y:S02]  /*55d0*/  FSETP.GE.FTZ.AND P1, PT, R153, RZ, PT ;  /* 0x000000ff9900720b */ /* 0x000fe40003f36000 */
[----:B------:R-:W-:Y:S01]  /*55e0*/  FSETP.GE.FTZ.AND P5, PT, R169, RZ, PT ;  /* 0x000000ffa900720b */ /* 0x000fe20003fb6000 */
[----:B------:R-:W-:Y:S01]  /*55f0*/  @!P6 FADD.FTZ R155, -R155, -RZ ;  /* 0x800000ff9b9be221 */ /* 0x000fe20000010100 */
[----:B------:R-:W-:Y:S02]  /*5600*/  FSETP.GE.FTZ.AND P4, PT, R163, RZ, PT ;  /* 0x000000ffa300720b */ /* 0x000fe40003f96000 */
[----:B------:R-:W-:Y:S02]  /*5610*/  FSETP.GE.FTZ.AND P3, PT, R160, RZ, PT ;  /* 0x000000ffa000720b */ /* 0x000fe40003f76000 */
[----:B------:R-:W-:Y:S03]  /*5620*/  FSETP.GE.FTZ.AND P2, PT, R154, RZ, PT ;  /* 0x000000ff9a00720b */ /* 0x000fe60003f56000 */
[----:B------:R-:W-:Y:S01]  /*5630*/  @!P0 FADD.FTZ R144, -R144, -RZ ;  /* 0x800000ff90908221 */ /* 0x000fe20000010100 */
[----:B------:R-:W-:Y:S02]  /*5640*/  LEA R142, P0, R246, R140, 0x2 ;  /* 0x0000008cf68e7211 */ /* 0x000fe400078010ff */
[----:B-1----:R-:W-:Y:S02]  /*5650*/  F2FP.RELU.F16.F32.PACK_AB R4, R160, R163 ;  /* 0x000000a3a004723e */ /* 0x002fe400000008ff */
[----:B------:R-:W-:Y:S02]  /*5660*/  LEA.HI.X.SX32 R143, R246, R141, 0x2, P0 ;  /* 0x0000008df68f7211 */ /* 0x000fe400000f16ff */
[----:B--2---:R-:W-:Y:S01]  /*5670*/  F2FP.RELU.F16.F32.PACK_AB R0, R161, R162 ;  /* 0x000000a2a100723e */ /* 0x004fe200000008ff */
        /* <DEDUP_REMOVED lines=145> */
.L_x_252:
[----:B------:R2:W-:Y:S01]  /*5f90*/  STS [R236+0xf000], R5 ;  /* 0x00f00005ec007388 */ /* 0x0005e20000000800 */
[----:B------:R-:W-:Y:S01]  /*5fa0*/  FADD.FTZ R6, -R4, R19 ;  /* 0x0000001304067221 */ /* 0x000fe20000010100 */
[C---:B------:R-:W-:Y:S01]  /*5fb0*/  FSETP.GE.FTZ.AND P4, PT, R161.reuse, RZ, PT ;  /* 0x000000ffa100720b */ /* 0x040fe20003f96000 */
[----:B------:R-:W-:Y:S01]  /*5fc0*/  FMUL.FTZ R32, R170, R32 ;  /* 0x00000020aa207220 */ /* 0x000fe20000410000 */
[----:B------:R-:W-:Y:S01]  /*5fd0*/  FSETP.GE.FTZ.AND P1, PT, R162, RZ, PT ;  /* 0x000000ffa200720b */ /* 0x000fe20003f36000 */
[----:B------:R-:W-:Y:S01]  /*5fe0*/  FMUL.FTZ R168, R168, R16 ;  /* 0x00000010a8a87220 */ /* 0x000fe20000410000 */
[----:B------:R-:W-:Y:S01]  /*5ff0*/  FSEL R6, R6, R4, P4 ;  /* 0x0000000406067208 */ /* 0x000fe20002000000 */
[----:B------:R-:W-:Y:S01]  /*6000*/  FADD.FTZ R22, -R4, R22 ;  /* 0x0000001604167221 */ /* 0x000fe20000010100 */
[----:B------:R-:W-:Y:S01]  /*6010*/  FSETP.GE.FTZ.AND P3, PT, R156, RZ, PT ;  /* 0x000000ff9c00720b */ /* 0x000fe20003f76000 */
[----:B------:R-:W-:Y:S01]  /*6020*/  FADD.FTZ R16, -R4, R23 ;  /* 0x0000001704107221 */ /* 0x000fe20000010100 */
[----:B------:R-:W-:Y:S01]  /*6030*/  FSETP.GE.FTZ.AND P2, PT, R152, RZ, PT ;  /* 0x000000ff9800720b */ /* 0x000fe20003f56000 */
[----:B------:R-:W-:Y:S01]  /*6040*/  FMUL.FTZ R161, R161, R6 ;  /* 0x00000006a1a17220 */ /* 0x000fe20000410000 */
[----:B------:R-:W-:Y:S01]  /*6050*/  F2FP.F16.F32.PACK_AB R6, R168, R32 ;  /* 0x00000020a806723e */ /* 0x000fe200000000ff */
[----:B------:R-:W-:Y:S01]  /*6060*/  FADD.FTZ R7, -R4, R34 ;  /* 0x0000002204077221 */ /* 0x000fe20000010100 */
[-C--:B------:R-:W-:Y:S01]  /*6070*/  FSEL R16, R16, R4.reuse, P2 ;  /* 0x0000000410107208 */ /* 0x080fe20001000000 */
[----:B-----5:R-:W-:Y:S01]  /*6080*/  FADD.FTZ R13, -R2, R13 ;  /* 0x0000000d020d7221 */ /* 0x020fe20000010100 */
[----:B------:R-:W-:Y:S01]  /*6090*/  FSETP.GE.FTZ.AND P2, PT, R151, RZ, PT ;  /* 0x000000ff9700720b */ /* 0x000fe20003f56000 */
[----:B------:R3:W-:Y:S01]  /*60a0*/  STS [R236+0xf400], R6 ;  /* 0x00f40006ec007388 */ /* 0x0007e20000000800 */
[----:B------:R-:W-:Y:S01]  /*60b0*/  FSETP.GE.FTZ.AND P4, PT, R158, RZ, PT ;  /* 0x000000ff9e00720b */ /* 0x000fe20003f96000 */
[C---:B------:R-:W-:Y:S01]  /*60c0*/  FADD.FTZ R10, -R0.reuse, R10 ;  /* 0x0000000a000a7221 */ /* 0x040fe20000010100 */
[-C--:B------:R-:W-:Y:S01]  /*60d0*/  FSEL R7, R7, R4.reuse, P2 ;  /* 0x0000000407077208 */ /* 0x080fe20001000000 */
[C---:B------:R-:W-:Y:S01]  /*60e0*/  FADD.FTZ R11, -R0.reuse, R11 ;  /* 0x0000000b000b7221 */ /* 0x040fe20000010100 */
[----:B------:R-:W-:Y:S01]  /*60f0*/  FSETP.GE.FTZ.AND P2, PT, R231, RZ, PT ;  /* 0x000000ffe700720b */ /* 0x000fe20003f56000 */
[----:B------:R-:W-:Y:S01]  /*6100*/  FADD.FTZ R15, -R0, R15 ;  /* 0x0000000f000f7221 */ /* 0x000fe20000010100 */
[----:B------:R-:W-:Y:S01]  /*6110*/  FSETP.GE.FTZ.AND P5, PT, R167, RZ, PT ;  /* 0x000000ffa700720b */ /* 0x000fe20003fb6000 */
[----:B--2---:R-:W-:Y:S01]  /*6120*/  FADD.FTZ R5, -R4, R18 ;  /* 0x0000001204057221 */ /* 0x004fe20000010100 */
[----:B------:R-:W-:Y:S01]  /*6130*/  FMUL.FTZ R151, R151, R7 ;  /* 0x0000000797977220 */ /* 0x000fe20000410000 */
[----:B------:R-:W-:Y:S01]  /*6140*/  FADD.FTZ R7, -R2, R8 ;  /* 0x0000000802077221 */ /* 0x000fe20000010100 */
[----:B------:R-:W-:Y:S01]  /*6150*/  STS [R238+0xf000], R17 ;  /* 0x00f00011ee007388 */ /* 0x000fe20000000800 */
[----:B------:R-:W-:Y:S01]  /*6160*/  FADD.FTZ R26, -R0, R26 ;  /* 0x0000001a001a7221 */ /* 0x000fe20000010100 */
[----:B------:R-:W-:Y:S01]  /*6170*/  FSEL R5, R5, R4, P1 ;  /* 0x0000000405057208 */ /* 0x000fe20000800000 */
[----:B------:R-:W-:Y:S01]  /*6180*/  FMUL.FTZ R16, R152, R16 ;  /* 0x0000001098107220 */ /* 0x000fe20000410000 */
[----:B------:R-:W-:Y:S01]  /*6190*/  FSETP.GE.FTZ.AND P1, PT, R149, RZ, PT ;  /* 0x000000ff9500720b */ /* 0x000fe20003f36000 */
[----:B------:R2:W5:Y:S01]  /*61a0*/  LDL R163, [R1+0x10] ;  /* 0x0000100001a37983 */ /* 0x0005620000100800 */
[----:B------:R-:W-:Y:S01]  /*61b0*/  F2FP.F16.F32.PACK_AB R20, R20, R150 ;  /* 0x000000961414723e */ /* 0x000fe200000000ff */
[----:B------:R-:W-:Y:S01]  /*61c0*/  FMUL.FTZ R162, R162, R5 ;  /* 0x00000005a2a27220 */ /* 0x000fe20000410000 */
[----:B------:R-:W-:Y:S01]  /*61d0*/  FSEL R5, R22, R4, P3 ;  /* 0x0000000416057208 */ /* 0x000fe20001800000 */
[----:B------:R-:W-:Y:S01]  /*61e0*/  IMAD.MOV.U32 R160, RZ, RZ, R245 ;  /* 0x000000ffffa07224 */ /* 0x000fe200078e00f5 */
        /* <DEDUP_REMOVED lines=14> */
[----:B------:R-:W-:Y:S01]  /*62d0*/  FSETP.GE.FTZ.AND P3, PT, R155, RZ, PT ;  /* 0x000000ff9b00720b */ /* 0x000fe20003f76000 */
[----:B------:R-:W-:Y:S01]  /*62e0*/  IMAD.MOV.U32 R161, RZ, RZ, R244 ;  /* 0x000000ffffa17224 */ /* 0x000fe200078e00f4 */
        /* <DEDUP_REMOVED lines=11> */
[----:B------:R-:W-:Y:S01]  /*63a0*/  F2FP.F16.F32.PACK_AB R7, R13, R166 ;  /* 0x000000a60d07723e */ /* 0x000fe200000000ff */
[----:B---3--:R-:W-:Y:S01]  /*63b0*/  FMUL.FTZ R5, R231, R6 ;  /* 0x00000006e7057220 */ /* 0x008fe20000410000 */
[----:B------:R-:W-:Y:S01]  /*63c0*/  FADD.FTZ R6, -R2, R25 ;  /* 0x0000001902067221 */ /* 0x000fe20000010100 */
[----:B------:R-:W-:Y:S01]  /*63d0*/  FMUL.FTZ R4, R148, R4 ;  /* 0x0000000494047220 */ /* 0x000fe20000410000 */
[----:B------:R-:W-:Y:S02]  /*63e0*/  FSETP.GE.FTZ.AND P4, PT, R159, RZ, PT ;  /* 0x000000ff9f00720b */ /* 0x000fe40003f96000 */
[----:B------:R-:W-:Y:S02]  /*63f0*/  F2FP.F16.F32.PACK_AB R5, R5, R8 ;  /* 0x000000080505723e */ /* 0x000fe400000000ff */
[----:B------:R-:W-:Y:S01]  /*6400*/  FSEL R6, R6, R2, P3 ;  /* 0x0000000206067208 */ /* 0x000fe20001800000 */
[----:B------:R-:W-:Y:S01]  /*6410*/  @P1 FADD.FTZ R2, -R2, R29 ;  /* 0x0000001d02021221 */ /* 0x000fe20000010100 */
[----:B------:R-:W-:Y:S01]  /*6420*/  FSETP.GE.FTZ.AND P1, PT, R233, RZ, PT ;  /* 0x000000ffe900720b */ /* 0x000fe20003f36000 */
[----:B------:R3:W-:Y:S01]  /*6430*/  STS [R236+0x10000], R5 ;  /* 0x01000005ec007388 */ /* 0x0007e20000000800 */
[----:B------:R-:W-:Y:S01]  /*6440*/  FSETP.GE.FTZ.AND P3, PT, R157, RZ, PT ;  /* 0x000000ff9d00720b */ /* 0x000fe20003f76000 */
[----:B------:R-:W-:Y:S01]  /*6450*/  FMUL.FTZ R8, R146, R2 ;  /* 0x0000000292087220 */ /* 0x000fe20000410000 */
[-C--:B------:R-:W-:Y:S01]  /*6460*/  FSEL R2, R10, R0.reuse, P2 ;  /* 0x000000000a027208 */ /* 0x080fe20001000000 */
[----:B------:R-:W-:Y:S01]  /*6470*/  FADD.FTZ R10, -R0, R14 ;  /* 0x0000000e000a7221 */ /* 0x000fe20000010100 */
[----:B------:R-:W-:Y:S01]  /*6480*/  FSEL R11, R11, R0, P1 ;  /* 0x000000000b0b7208 */ /* 0x000fe20000800000 */
[----:B------:R-:W-:Y:S01]  /*6490*/  FMUL.FTZ R6, R155, R6 ;  /* 0x000000069b067220 */ /* 0x000fe20000410000 */
[----:B------:R-:W-:Y:S01]  /*64a0*/  F2FP.F16.F32.PACK_AB R8, R8, R4 ;  /* 0x000000040808723e */ /* 0x000fe200000000ff */
[----:B------:R-:W-:Y:S01]  /*64b0*/  FADD.FTZ R4, -R0, R27 ;  /* 0x0000001b00047221 */ /* 0x000fe20000010100 */
[----:B------:R-:W-:Y:S01]  /*64c0*/  FSETP.GE.FTZ.AND P2, PT, R171, RZ, PT ;  /* 0x000000ffab00720b */ /* 0x000fe20003f56000 */
[----:B------:R-:W-:Y:S01]  /*64d0*/  FMUL.FTZ R14, R234, R2 ;  /* 0x00000002ea0e7220 */ /* 0x000fe20000410000 */
[----:B------:R-:W-:Y:S01]  /*64e0*/  FMUL.FTZ R13, R233, R11 ;  /* 0x0000000be90d7220 */ /* 0x000fe20000410000 */
[----:B------:R-:W-:Y:S01]  /*64f0*/  FADD.FTZ R2, -R0, R30 ;  /* 0x0000001e00027221 */ /* 0x000fe20000010100 */
[-C--:B------:R-:W-:Y:S02]  /*6500*/  FSEL R10, R10, R0.reuse, P2 ;  /* 0x000000000a0a7208 */ /* 0x080fe40001000000 */
        /* <DEDUP_REMOVED lines=9> */
[----:B------:R-:W-:Y:S01]  /*65a0*/  FSEL R10, R26, R0, P4 ;  /* 0x000000001a0a7208 */ /* 0x000fe20002000000 */
[----:B------:R-:W-:Y:S01]  /*65b0*/  FMUL.FTZ R145, R145, R2 ;  /* 0x0000000291917220 */ /* 0x000fe20000410000 */
[----:B------:R-:W-:Y:S01]  /*65c0*/  F2FP.F16.F32.PACK_AB R2, R11, R12 ;  /* 0x0000000c0b02723e */ /* 0x000fe200000000ff */
[----:B------:R-:W-:Y:S01]  /*65d0*/  STS [R236+0x10400], R4 ;  /* 0x01040004ec007388 */ /* 0x000fe20000000800 */
[----:B------:R-:W-:Y:S01]  /*65e0*/  F2FP.F16.F32.PACK_AB R16, R16, R156 ;  /* 0x0000009c1010723e */ /* 0x000fe200000000ff */
[----:B------:R-:W-:Y:S01]  /*65f0*/  FMUL.FTZ R10, R159, R10 ;  /* 0x0000000a9f0a7220 */ /* 0x000fe20000410000 */
[----:B------:R-:W-:Y:S02]  /*6600*/  F2FP.F16.F32.PACK_AB R9, R149, R151 ;  /* 0x000000979509723e */ /* 0x000fe400000000ff */
[----:B------:R-:W-:Y:S01]  /*6610*/  STS [R238+0x10000], R7 ;  /* 0x01000007ee007388 */ /* 0x000fe20000000800 */
[----:B------:R-:W-:Y:S01]  /*6620*/  @P1 FADD.FTZ R0, -R0, R31 ;  /* 0x0000001f00001221 */ /* 0x000fe20000010100 */
[----:B------:R-:W-:Y:S03]  /*6630*/  F2FP.F16.F32.PACK_AB R6, R6, R158 ;  /* 0x0000009e0606723e */ /* 0x000fe600000000ff */
[----:B------:R-:W-:Y:S01]  /*6640*/  STS [R238+0x10400], R2 ;  /* 0x01040002ee007388 */ /* 0x000fe20000000800 */
[----:B------:R-:W-:Y:S01]  /*6650*/  FMUL.FTZ R144, R144, R0 ;  /* 0x0000000090907220 */ /* 0x000fe20000410000 */
[----:B------:R-:W-:Y:S03]  /*6660*/  F2FP.F16.F32.PACK_AB R0, R157, R10 ;  /* 0x0000000a9d00723e */ /* 0x000fe600000000ff */
[----:B------:R-:W-:Y:S01]  /*6670*/  STS [R237+0xf000], R21 ;  /* 0x00f00015ed007388 */ /* 0x000fe20000000800 */
[----:B---3--:R-:W-:Y:S04]  /*6680*/  F2FP.F16.F32.PACK_AB R5, R144, R145 ;  /* 0x000000919005723e */ /* 0x008fe800000000ff */
        /* <DEDUP_REMOVED lines=8> */
[----:B---3--:R-:W-:Y:S05]  /*6710*/  LEA R0, R228, UR4, 0x1 ;  /* 0x00000004e4007c11 */ /* 0x008fea000f8e08ff */
[----:B------:R-:W-:Y:S05]  /*6720*/  LDSM.16.MT88.4 R4, [R3+0x13000] ;  /* 0x013000000304783b */ /* 0x000fea0000004200 */
[----:B------:R-:W3:Y:S05]  /*6730*/  LDSM.16.MT88.4 R8, [R0+0x6000] ;  /* 0x006000000008783b */ /* 0x000eea0000004200 */
[----:B------:R-:W4:Y:S05]  /*6740*/  LDSM.16.MT88.4 R12, [R3+0x15000] ;  /* 0x01500000030c783b */ /* 0x000f2a0000004200 */
[----:B------:R-:W1:Y:S05]  /*6750*/  LDSM.16.MT88.4 R16, [R0+0x7000] ;  /* 0x007000000010783b */ /* 0x000e6a0000004200 */
[----:B------:R-:W2:Y:S05]  /*6760*/  LDSM.16.MT88.4 R20, [R0+0x8000] ;  /* 0x008000000014783b */ /* 0x000eaa0000004200 */
[----:B------:R-:W-:Y:S05]  /*6770*/  LDSM.16.MT88.4 R24, [R3+0x13800] ;  /* 0x013800000318783b */ /* 0x000fea0000004200 */
[----:B------:R-:W2:Y:S05]  /*6780*/  LDSM.16.MT88.4 R28, [R0+0x6400] ;  /* 0x00640000001c783b */ /* 0x000eaa0000004200 */
[----:B------:R-:W2:Y:S05]  /*6790*/  LDSM.16.MT88.4 R32, [R3+0x15800] ;  /* 0x015800000320783b */ /* 0x000eaa0000004200 */
[----:B------:R-:W2:Y:S01]  /*67a0*/  LDSM.16.MT88.4 R132, [R0+0x7400] ;  /* 0x007400000084783b */ /* 0x000ea20000004200 */
[-C--:B---3--:R-:W-:Y:S04]  /*67b0*/  HMMA.16816.F32 R36, R4, R8.reuse, R36 ;  /* 0x000000080424723c */ /* 0x088fe80000001824 */
[----:B------:R-:W3:Y:S02]  /*67c0*/  LDSM.16.MT88.4 R136, [R0+0x8400] ;  /* 0x008400000088783b */ /* 0x000ee40000004200 */
[C---:B----4-:R-:W-:Y:S06]  /*67d0*/  HMMA.16816.F32 R40, R12.reuse, R8, R40 ;  /* 0x000000080c28723c */ /* 0x050fec0000001828 */
        /* <DEDUP_REMOVED lines=13> */
[----:B------:R-:W1:Y:S05]  /*68b0*/  LDSM.16.MT88.4 R4, [R3+0x14000] ;  /* 0x014000000304783b */ /* 0x000e6a0000004200 */
[-C--:B------:R-:W-:Y:S01]  /*68c0*/  HMMA.16816.F32 R36, R24, R28.reuse, R36 ;  /* 0x0000001c1824723c */ /* 0x080fe20000001824 */
[----:B------:R-:W2:Y:S05]  /*68d0*/  LDSM.16.MT88.4 R20, [R0+0x8800] ;  /* 0x008800000014783b */ /* 0x000eaa0000004200 */
        /* <DEDUP_REMOVED lines=12> */
[----:B------:R-:W3:Y:S05]  /*69a0*/  LDSM.16.MT88.4 R32, [R0+0x6c00] ;  /* 0x006c00000020783b */ /* 0x000eea0000004200 */
        /* <DEDUP_REMOVED lines=31> */
[----:B------:R-:W1:Y:S01]  /*6ba0*/  LDC R4, c[0x0][0x420] ;  /* 0x00010800ff047b82 */ /* 0x000e620000000800 */
[----:B-----5:R-:W-:Y:S01]  /*6bb0*/  LEA R2, R163, UR4, 0x1 ;  /* 0x00000004a3027c11 */ /* 0x020fe2000f8e08ff */
        /* <DEDUP_REMOVED lines=12> */
.L_x_253:
[----:B------:R-:W-:Y:S01]  /*6c80*/  LDSM.16.M88.4 R24, [R223] ;  /* 0x00000000df18783b */ /* 0x000fe20000000200 */
[C---:B------:R-:W-:Y:S01]  /*6c90*/  LEA R245, P1, R251.reuse, R160, 0x2 ;  /* 0x000000a0fbf57211 */ /* 0x040fe200078210ff */
[----:B-1----:R-:W-:Y:S01]  /*6ca0*/  IMAD.MOV.U32 R2, RZ, RZ, 0x4 ;  /* 0x00000004ff027424 */ /* 0x002fe200078e00ff */
[----:B------:R-:W-:Y:S01]  /*6cb0*/  ULOP3.LUT UR11, UR5, 0x1, URZ, 0xc0, !UPT ;  /* 0x00000001050b7892 */ /* 0x000fe2000f8ec03f */
[----:B------:R-:W1:Y:S01]  /*6cc0*/  LDSM.16.MT88.4 R8, [R0+0x9000] ;  /* 0x009000000008783b */ /* 0x000e620000004200 */
[----:B------:R-:W-:Y:S01]  /*6cd0*/  LEA.HI.X.SX32 R244, R251, R161, 0x2, P1 ;  /* 0x000000a1fbf47211 */ /* 0x000fe200008f16ff */
[----:B------:R-:W-:Y:S02]  /*6ce0*/  UISETP.GT.AND UP2, UPT, UR5, UR30, UPT ;  /* 0x0000001e0500728c */ /* 0x000fe4000bf44270 */
[----:B------:R-:W2:Y:S01]  /*6cf0*/  LDSM.16.MT88.4 R16, [R0+0xb000] ;  /* 0x00b000000010783b */ /* 0x000ea20000004200 */
[----:B------:R-:W-:Y:S02]  /*6d00*/  UISETP.NE.U32.AND UP0, UPT, UR11, 0x1, UPT ;  /* 0x000000010b00788c */ /* 0x000fe4000bf05070 */
[----:B------:R-:W-:Y:S01]  /*6d10*/  @UP3 UIADD3 UR12, UP1, UR16, -0x100, URZ ;  /* 0xffffff00100c3890 */ /* 0x000fe2000ff3e03f */
[----:B------:R-:W3:Y:S01]  /*6d20*/  LDSM.16.MT88.4 R28, [R0+0xd000] ;  /* 0x00d00000001c783b */ /* 0x000ee20000004200 */
[----:B------:R-:W-:Y:S02]  /*6d30*/  UIADD3 UR5, UR5, -0x1, URZ ;  /* 0xffffffff05057890 */ /* 0x000fe4000fffe03f */
[----:B------:R-:W-:Y:S01]  /*6d40*/  @UP3 UIADD3.X UR11, UR17, -0x1, URZ, UP1, !UPT ;  /* 0xffffffff110b3890 */ /* 0x000fe20008ffe43f */
[----:B------:R-:W-:Y:S04]  /*6d50*/  LDSM.16.M88.4 R32, [R224] ;  /* 0x00000000e020783b */ /* 0x000fe80000000200 */
[----:B------:R-:W4:Y:S04]  /*6d60*/  LDSM.16.MT88.4 R132, [R0+0x9400] ;  /* 0x009400000084783b */ /* 0x000f280000004200 */
[----:B------:R-:W4:Y:S04]  /*6d70*/  LDSM.16.MT88.4 R136, [R0+0xb400] ;  /* 0x00b400000088783b */ /* 0x000f280000004200 */
[----:B------:R-:W4:Y:S04]  /*6d80*/  LDSM.16.MT88.4 R140, [R0+0xd400] ;  /* 0x00d40000008c783b */ /* 0x000f280000004200 */
[----:B------:R-:W-:Y:S04]  /*6d90*/  LDSM.16.M88.4 R144, [R226] ;  /* 0x00000000e290783b */ /* 0x000fe80000000200 */
[----:B------:R-:W4:Y:S04]  /*6da0*/  LDSM.16.MT88.4 R148, [R0+0x9800] ;  /* 0x009800000094783b */ /* 0x000f280000004200 */
[----:B------:R-:W4:Y:S01]  /*6db0*/  LDSM.16.MT88.4 R152, [R0+0xb800] ;  /* 0x00b800000098783b */ /* 0x000f220000004200 */
[C---:B-1----:R-:W-:Y:S03]  /*6dc0*/  HMMA.16816.F32 R4, R24.reuse, R8, RZ ;  /* 0x000000081804723c */ /* 0x042fe600000018ff */
[----:B------:R-:W-:Y:S03]  /*6dd0*/  LDSM.16.MT88.4 R156, [R0+0x9c00] ;  /* 0x009c0000009c783b */ /* 0x000fe60000004200 */
[C---:B------:R-:W-:Y:S06]  /*6de0*/  HMMA.16816.F32 R8, R24.reuse, R10, RZ ;  /* 0x0000000a1808723c */ /* 0x040fec00000018ff */
[C---:B--2---:R-:W-:Y:S06]  /*6df0*/  HMMA.16816.F32 R12, R24.reuse, R16, RZ ;  /* 0x00000010180c723c */ /* 0x044fec00000018ff */
[C---:B------:R-:W-:Y:S06]  /*6e00*/  HMMA.16816.F32 R16, R24.reuse, R18, RZ ;  /* 0x000000121810723c */ /* 0x040fec00000018ff */
[C---:B---3--:R-:W-:Y:S06]  /*6e10*/  HMMA.16816.F32 R20, R24.reuse, R28, RZ ;  /* 0x0000001c1814723c */ /* 0x048fec00000018ff */
[----:B------:R-:W-:Y:S01]  /*6e20*/  HMMA.16816.F32 R24, R24, R30, RZ ;  /* 0x0000001e1818723c */ /* 0x000fe200000018ff */
[----:B------:R-:W1:Y:S05]  /*6e30*/  LDSM.16.MT88.4 R28, [R0+0xd800] ;  /* 0x00d80000001c783b */ /* 0x000e6a0000004200 */
[C---:B----4-:R-:W-:Y:S06]  /*6e40*/  HMMA.16816.F32 R4, R32.reuse, R132, R4 ;  /* 0x000000842004723c */ /* 0x050fec0000001804 */
[C---:B------:R-:W-:Y:S01]  /*6e50*/  HMMA.16816.F32 R8, R32.reuse, R134, R8 ;  /* 0x000000862008723c */ /* 0x040fe20000001808 */
[----:B------:R-:W2:Y:S05]  /*6e60*/  LDSM.16.M88.4 R132, [R225] ;  /* 0x00000000e184783b */ /* 0x000eaa0000000200 */
[C---:B------:R-:W-:Y:S06]  /*6e70*/  HMMA.16816.F32 R12, R32.reuse, R136, R12 ;  /* 0x00000088200c723c */ /* 0x040fec000000180c */
[C---:B------:R-:W-:Y:S01]  /*6e80*/  HMMA.16816.F32 R16, R32.reuse, R138, R16 ;  /* 0x0000008a2010723c */ /* 0x040fe20000001810 */
[----:B------:R-:W3:Y:S05]  /*6e90*/  LDSM.16.MT88.4 R136, [R0+0xbc00] ;  /* 0x00bc00000088783b */ /* 0x000eea0000004200 */
[C---:B------:R-:W-:Y:S06]  /*6ea0*/  HMMA.16816.F32 R20, R32.reuse, R140, R20 ;  /* 0x0000008c2014723c */ /* 0x040fec0000001814 */
        /* <DEDUP_REMOVED lines=9> */
[C---:B-1----:R-:W-:Y:S06]  /*6f40*/  HMMA.16816.F32 R20, R144.reuse, R28, R20 ;  /* 0x0000001c9014723c */ /* 0x042fec0000001814 */
[----:B------:R-:W-:Y:S01]  /*6f50*/  HMMA.16816.F32 R24, R144, R30, R24 ;  /* 0x0000001e9018723c */ /* 0x000fe20000001818 */
[----:B------:R-:W1:Y:S04]  /*6f60*/  LDSM.16.MT88.4 R28, [R0+0xe000] ;  /* 0x00e00000001c783b */ /* 0x000e680000004200 */
[----:B------:R-:W-:Y:S01]  /*6f70*/  LDSM.16.M88.4 R144, [R224+0x2000] ;  /* 0x00200000e090783b */ /* 0x000fe20000000200 */
[C---:B--2---:R-:W-:Y:S06]  /*6f80*/  HMMA.16816.F32 R4, R132.reuse, R156, R4 ;  /* 0x0000009c8404723c */ /* 0x044fec0000001804 */
[C---:B------:R-:W-:Y:S01]  /*6f90*/  HMMA.16816.F32 R8, R132.reuse, R158, R8 ;  /* 0x0000009e8408723c */ /* 0x040fe20000001808 */
[----:B------:R-:W2:Y:S05]  /*6fa0*/  LDSM.16.MT88.4 R156, [R0+0xa400] ;  /* 0x00a40000009c783b */ /* 0x000eaa0000004200 */
[C---:B---3--:R-:W-:Y:S06]  /*6fb0*/  HMMA.16816.F32 R12, R132.reuse, R136, R12 ;  /* 0x00000088840c723c */ /* 0x048fec000000180c */
[C---:B------:R-:W-:Y:S01]  /*6fc0*/  HMMA.16816.F32 R16, R132.reuse, R138, R16 ;  /* 0x0000008a8410723c */ /* 0x040fe20000001810 */
[----:B------:R-:W3:Y:S05]  /*6fd0*/  LDSM.16.MT88.4 R136, [R0+0xc400] ;  /* 0x00c400000088783b */ /* 0x000eea0000004200 */
        /* <DEDUP_REMOVED lines=22> */
[----:B------:R4:W3:Y:S04]  /*7140*/  LDSM.16.MT88.4 R32, [R0+0xec00] ;  /* 0x00ec00000020783b */ /* 0x0008e80000004200 */
[----:B------:R-:W-:Y:S01]  /*7150*/  LDSM.16.MT88.4 R144, [R220+0x1c00] ;  /* 0x001c0000dc90783b */ /* 0x000fe20000004200 */
[C---:B------:R-:W-:Y:S06]  /*7160*/  HMMA.16816.F32 R4, R132.reuse, R148, R4 ;  /* 0x000000948404723c */ /* 0x040fec0000001804 */
[C---:B------:R-:W-:Y:S06]  /*7170*/  HMMA.16816.F32 R8, R132.reuse, R150, R8 ;  /* 0x000000968408723c */ /* 0x040fec0000001808 */
[C---:B------:R-:W-:Y:S06]  /*7180*/  HMMA.16816.F32 R12, R132.reuse, R152, R12 ;  /* 0x00000098840c723c */ /* 0x040fec000000180c */
[C---:B------:R-:W-:Y:S01]  /*7190*/  HMMA.16816.F32 R16, R132.reuse, R154, R16 ;  /* 0x0000009a8410723c */ /* 0x040fe20000001810 */
[----:B----4-:R-:W-:Y:S05]  /*71a0*/  IMAD.U32 R0, RZ, RZ, UR20 ;  /* 0x00000014ff007e24 */ /* 0x010fea000f8e00ff */
[C---:B-1----:R-:W-:Y:S06]  /*71b0*/  HMMA.16816.F32 R20, R132.reuse, R28, R20 ;  /* 0x0000001c8414723c */ /* 0x042fec0000001814 */
[----:B------:R-:W-:Y:S05]  /*71c0*/  HMMA.16816.F32 R24, R132, R30, R24 ;  /* 0x0000001e8418723c */ /* 0x000fea0000001818 */
[----:B------:R-:W-:Y:S01]  /*71d0*/  IMAD.MOV.U32 R28, RZ, RZ, R245 ;  /* 0x000000ffff1c7224 */ /* 0x000fe200078e00f5 */
[C---:B--2---:R-:W-:Y:S01]  /*71e0*/  HMMA.16816.F32 R4, R140.reuse, R156, R4 ;  /* 0x0000009c8c04723c */ /* 0x044fe20000001804 */
[----:B------:R-:W-:Y:S04]  /*71f0*/  IMAD.U32 R132, RZ, RZ, UR20 ;  /* 0x00000014ff847e24 */ /* 0x000fe8000f8e00ff */
[----:B------:R-:W-:Y:S01]  /*7200*/  @P0 VIADD R30, R246, 0xffffffc0 ;  /* 0xffffffc0f61e0836 */ /* 0x000fe20000000000 */
[C---:B------:R-:W-:Y:S05]  /*7210*/  HMMA.16816.F32 R8, R140.reuse, R158, R8 ;  /* 0x0000009e8c08723c */ /* 0x040fea0000001808 */
[----:B------:R-:W-:Y:S01]  /*7220*/  @P0 IMAD.WIDE R30, R30, R2, UR16 ;  /* 0x000000101e1e0e25 */ /* 0x000fe2000f8e0202 */
[C---:B---3--:R-:W-:Y:S01]  /*7230*/  HMMA.16816.F32 R12, R140.reuse, R136, R12 ;  /* 0x000000888c0c723c */ /* 0x048fe2000000180c */
[----:B------:R-:W-:Y:S01]  /*7240*/  @UP3 UMOV UR16, UR12 ;  /* 0x0000000c00103c82 */ /* 0x000fe20008000000 */
[----:B------:R-:W-:Y:S02]  /*7250*/  @UP3 UMOV UR17, UR11 ;  /* 0x0000000b00113c82 */ /* 0x000fe40008000000 */
[----:B------:R-:W5:Y:S01]  /*7260*/  @P0 LDG.E R249, desc[UR6][R30.64] ;  /* 0x000000061ef90981 */ /* 0x000f62000c1e1900 */
[----:B------:R-:W-:Y:S01]  /*7270*/  IMAD.MOV.U32 R29, RZ, RZ, R244 ;  /* 0x000000ffff1d7224 */ /* 0x000fe200078e00f4 */
[C---:B------:R-:W-:Y:S01]  /*7280*/  HMMA.16816.F32 R16, R140.reuse, R138, R16 ;  /* 0x0000008a8c10723c */ /* 0x040fe20000001810 */
[----:B------:R-:W-:Y:S01]  /*7290*/  IMAD.U32 R2, RZ, RZ, UR21 ;  /* 0x00000015ff027e24 */ /* 0x000fe2000f8e00ff */
[----:B------:R-:W5:Y:S03]  /*72a0*/  @P0 LDG.E R250, desc[UR6][R30.64+0x20] ;  /* 0x000020061efa0981 */ /* 0x000f66000c1e1900 */
[-C--:B------:R-:W-:Y:S01]  /*72b0*/  LEA R132, P1, R132, R28.reuse, 0x2 ;  /* 0x0000001c84847211 */ /* 0x080fe200078210ff */
[C---:B------:R-:W-:Y:S01]  /*72c0*/  HMMA.16816.F32 R20, R140.reuse, R32, R20 ;  /* 0x000000208c14723c */ /* 0x040fe20000001814 */
[----:B------:R-:W5:Y:S04]  /*72d0*/  @P0 LDG.E R247, desc[UR6][R30.64+0x80] ;  /* 0x000080061ef70981 */ /* 0x000f68000c1e1900 */
[----:B------:R1:W5:Y:S01]  /*72e0*/  @P0 LDG.E R248, desc[UR6][R30.64+0xa0] ;  /* 0x0000a0061ef80981 */ /* 0x000362000c1e1900 */
[----:B------:R-:W-:Y:S01]  /*72f0*/  HMMA.16816.F32 R24, R140, R34, R24 ;  /* 0x000000228c18723c */ /* 0x000fe20000001818 */
[----:B------:R-:W-:Y:S02]  /*7300*/  IMAD.U32 R32, RZ, RZ, UR39 ;  /* 0x00000027ff207e24 */ /* 0x000fe4000f8e00ff */
[----:B------:R2:W-:Y:S02]  /*7310*/  REDG.E.ADD.F32.FTZ.RN.STRONG.GPU desc[UR6][R28.64], R4 ;  /* 0x000000041c0079a6 */ /* 0x0005e4000c10f386 */
[-C--:B------:R-:W-:Y:S01]  /*7320*/  LEA.HI.X.SX32 R133, R0, R29.reuse, 0x2, P1 ;  /* 0x0000001d00857211 */ /* 0x080fe200008f16ff */
[----:B------:R-:W-:Y:S01]  /*7330*/  IMAD.U32 R0, RZ, RZ, UR21 ;  /* 0x00000015ff007e24 */ /* 0x000fe2000f8e00ff */
[-C--:B------:R-:W-:Y:S01]  /*7340*/  LEA R34, P0, R2, R28.reuse, 0x2 ;  /* 0x0000001c02227211 */ /* 0x080fe200078010ff */
[----:B------:R-:W-:Y:S01]  /*7350*/  IMAD.U32 R2, RZ, RZ, UR38 ;  /* 0x00000026ff027e24 */ /* 0x000fe2000f8e00ff */
[----:B------:R-:W-:Y:S02]  /*7360*/  LDSM.16.MT88.4 R136, [R220+0x2400] ;  /* 0x00240000dc88783b */ /* 0x000fe40000004200 */
[-C--:B------:R-:W-:Y:S02]  /*7370*/  LEA R32, P2, R32, R28.reuse, 0x2 ;  /* 0x0000001c20207211 */ /* 0x080fe400078410ff */
[----:B------:R3:W-:Y:S01]  /*7380*/  REDG.E.ADD.F32.FTZ.RN.STRONG.GPU desc[UR6][R132.64], R5 ;  /* 0x00000005840079a6 */ /* 0x0007e2000c10f386 */
[-C--:B------:R-:W-:Y:S01]  /*7390*/  LEA.HI.X.SX32 R35, R0, R29.reuse, 0x2, P0 ;  /* 0x0000001d00237211 */ /* 0x080fe200000f16ff */
[----:B------:R-:W-:Y:S02]  /*73a0*/  IMAD.U32 R0, RZ, RZ, UR37 ;  /* 0x00000025ff007e24 */ /* 0x000fe4000f8e00ff */
[----:B------:R-:W-:Y:S04]  /*73b0*/  LDSM.16.MT88.4 R140, [R220+0x1800] ;  /* 0x00180000dc8c783b */ /* 0x000fe80000004200 */
[----:B------:R4:W-:Y:S01]  /*73c0*/  REDG.E.ADD.F32.FTZ.RN.STRONG.GPU desc[UR6][R34.64], R6 ;  /* 0x00000006220079a6 */ /* 0x0009e2000c10f386 */
[----:B-1----:R-:W-:Y:S05]  /*73d0*/  IMAD.U32 R30, RZ, RZ, UR38 ;  /* 0x00000026ff1e7e24 */ /* 0x002fea000f8e00ff */
[-C--:B------:R-:W-:Y:S01]  /*73e0*/  LEA R30, P1, R30, R28.reuse, 0x2 ;  /* 0x0000001c1e1e7211 */ /* 0x080fe200078210ff */
[----:B--2---:R-:W-:Y:S03]  /*73f0*/  IMAD.U32 R4, RZ, RZ, UR37 ;  /* 0x00000025ff047e24 */ /* 0x004fe6000f8e00ff */
[-C--:B------:R-:W-:Y:S01]  /*7400*/  LEA.HI.X.SX32 R31, R2, R29.reuse, 0x2, P1 ;  /* 0x0000001d021f7211 */ /* 0x080fe200008f16ff */
[----:B------:R-:W-:Y:S01]  /*7410*/  IMAD.U32 R2, RZ, RZ, UR36 ;  /* 0x00000024ff027e24 */ /* 0x000fe2000f8e00ff */
[-C--:B------:R-:W-:Y:S01]  /*7420*/  LEA R4, P0, R4, R28.reuse, 0x2 ;  /* 0x0000001c04047211 */ /* 0x080fe200078010ff */
[----:B---3--:R-:W-:Y:S05]  /*7430*/  IMAD.U32 R5, RZ, RZ, UR39 ;  /* 0x00000027ff057e24 */ /* 0x008fea000f8e00ff */
[-C--:B------:R-:W-:Y:S02]  /*7440*/  LEA.HI.X.SX32 R33, R5, R29.reuse, 0x2, P2 ;  /* 0x0000001d05217211 */ /* 0x080fe400010f16ff */
[-C--:B------:R-:W-:Y:S01]  /*7450*/  LEA.HI.X.SX32 R5, R0, R29.reuse, 0x2, P0 ;  /* 0x0000001d00057211 */ /* 0x080fe200000f16ff */
[----:B------:R-:W-:Y:S02]  /*7460*/  IMAD.U32 R0, RZ, RZ, UR36 ;  /* 0x00000024ff007e24 */ /* 0x000fe4000f8e00ff */
[----:B------:R1:W-:Y:S01]  /*7470*/  REDG.E.ADD.F32.FTZ.RN.STRONG.GPU desc[UR6][R32.64], R7 ;  /* 0x00000007200079a6 */ /* 0x0003e2000c10f386 */
[----:B----4-:R-:W-:Y:S03]  /*7480*/  IMAD.U32 R6, RZ, RZ, UR29 ;  /* 0x0000001dff067e24 */ /* 0x010fe6000f8e00ff */
[----:B------:R2:W-:Y:S04]  /*7490*/  REDG.E.ADD.F32.FTZ.RN.STRONG.GPU desc[UR6][R30.64], R8 ;  /* 0x000000081e0079a6 */ /* 0x0005e8000c10f386 */
[----:B------:R3:W-:Y:S04]  /*74a0*/  REDG.E.ADD.F32.FTZ.RN.STRONG.GPU desc[UR6][R4.64], R9 ;  /* 0x00000009040079a6 */ /* 0x0007e8000c10f386 */
[----:B------:R-:W-:Y:S01]  /*74b0*/  LDSM.16.MT88.4 R32, [R3+0xf800] ;  /* 0x00f800000320783b */ /* 0x000fe20000004200 */
[----:B-1----:R-:W-:Y:S01]  /*74c0*/  IMAD.U32 R7, RZ, RZ, UR29 ;  /* 0x0000001dff077e24 */ /* 0x002fe2000f8e00ff */
[----:B--2---:R-:W-:Y:S02]  /*74d0*/  MOV R8, UR35 ;  /* 0x0000002300087c02 */ /* 0x004fe40008000f00 */
[-C--:B---3--:R-:W-:Y:S01]  /*74e0*/  LEA R4, P1, R0, R28.reuse, 0x2 ;  /* 0x0000001c00047211 */ /* 0x088fe200078210ff */
        /* <DEDUP_REMOVED lines=361> */
.L_x_255:
[----:B------:R-:W-:Y:S01]  /*8b80*/  @UP0 UIADD3 UR5, UR44, UR45, URZ ;  /* 0x0000002d2c050290 */ /* 0x000fe2000fffe03f */
[----:B-1---5:R-:W-:Y:S01]  /*8b90*/  LEA R0, R163, UR4, 0x1 ;  /* 0x00000004a3007c11 */ /* 0x022fe2000f8e08ff */
[----:B------:R-:W-:Y:S02]  /*8ba0*/  @UP0 ULDC.64 UR12, c[0x0][0x458] ;  /* 0x00011600000c0ab9 */ /* 0x000fe40000000a00 */
        /* <DEDUP_REMOVED lines=16> */
.L_x_256:
[----:B------:R-:W2:Y:S01]  /*8cb0*/  LDL.64 R4, [R1+0x20] ;  /* 0x0000200001047983 */ /* 0x000ea20000100a00 */
[----:B------:R-:W-:Y:S01]  /*8cc0*/  USHF.R.S32.HI UR5, URZ, 0x1f, UR42 ;  /* 0x0000001f3f057899 */ /* 0x000fe2000801142a */
[----:B------:R-:W-:Y:S01]  /*8cd0*/  IMAD.U32 R2, RZ, RZ, UR8 ;  /* 0x00000008ff027e24 */ /* 0x000fe2000f8e00ff */
[----:B------:R-:W-:Y:S01]  /*8ce0*/  UIMAD UR10, UR41, -0x80, UR10 ;  /* 0xffffff80290a78a4 */ /* 0x000fe2000f8e020a */
[----:B------:R-:W-:Y:S01]  /*8cf0*/  BAR.SYNC.DEFER_BLOCKING 0x0 ;  /* 0x0000000000007b1d */ /* 0x000fe20000010000 */
[----:B------:R-:W-:Y:S01]  /*8d00*/  UIMAD UR11, UR5, UR8, URZ ;  /* 0x00000008050b72a4 */ /* 0x000fe2000f8e023f */
[C---:B------:R-:W-:Y:S01]  /*8d10*/  IADD3 R8, R252.reuse, 0x40, RZ ;  /* 0x00000040fc087810 */ /* 0x040fe20007ffe0ff */
[----:B------:R-:W-:Y:S01]  /*8d20*/  USHF.R.S32.HI UR20, URZ, 0x1f, UR59 ;  /* 0x0000001f3f147899 */ /* 0x000fe2000801143b */
[----:B------:R-:W-:Y:S01]  /*8d30*/  SHF.R.S32.HI R25, RZ, 0x1f, R252 ;  /* 0x0000001fff197819 */ /* 0x000fe200000114fc */
[----:B------:R-:W-:Y:S01]  /*8d40*/  UIMAD UR11, UR42, UR9, UR11 ;  /* 0x000000092a0b72a4 */ /* 0x000fe2000f8e020b */
[----:B------:R-:W-:Y:S01]  /*8d50*/  ISETP.GE.AND P2, PT, R252, UR10, PT ;  /* 0x0000000afc007c0c */ /* 0x000fe2000bf46270 */
[----:B------:R-:W-:Y:S01]  /*8d60*/  ULDC.64 UR16, c[0x0][0x468] ;  /* 0x00011a0000107ab9 */ /* 0x000fe20000000a00 */
[----:B------:R-:W-:Y:S01]  /*8d70*/  ISETP.GE.AND P1, PT, R8, UR10, PT ;  /* 0x0000000a08007c0c */ /* 0x000fe2000bf26270 */
[----:B------:R-:W-:Y:S01]  /*8d80*/  BSSY B0, `(.L_x_257) ;  /* 0x0000022000007945 */ /* 0x000fe20003800000 */
[----:B------:R1:W3:Y:S04]  /*8d90*/  LDS.128 R36, [R0+0xa000] ;  /* 0x00a0000000247984 */ /* 0x0002e80000000c00 */
[----:B------:R1:W4:Y:S04]  /*8da0*/  LDS.128 R32, [R0+0xc000] ;  /* 0x00c0000000207984 */ /* 0x0003280000000c00 */
[----:B------:R1:W1:Y:S04]  /*8db0*/  LDS.128 R28, [R0+0xe000] ;  /* 0x00e00000001c7984 */ /* 0x0002680000000c00 */
[----:B------:R1:W1:Y:S04]  /*8dc0*/  LDS.128 R48, [R0+0x10000] ;  /* 0x0100000000307984 */ /* 0x0002680000000c00 */
[----:B------:R1:W1:Y:S04]  /*8dd0*/  LDS.128 R44, [R0+0x12000] ;  /* 0x01200000002c7984 */ /* 0x0002680000000c00 */
[----:B------:R1:W1:Y:S01]  /*8de0*/  LDS.128 R40, [R0+0x14000] ;  /* 0x0140000000287984 */ /* 0x0002620000000c00 */
        /* <DEDUP_REMOVED lines=9> */
[----:B------:R-:W-:-:S05]  /*8e80*/  IMAD.WIDE.U32 R8, R2, UR59, R4 ;  /* 0x0000003b02087c25 */ /* 0x000fca000f8e0004 */
[----:B------:R-:W-:Y:S01]  /*8e90*/  IADD3 R24, R9, UR17, RZ ;  /* 0x0000001109187c10 */ /* 0x000fe2000fffe0ff */
[----:B-1-34-:R-:W-:Y:S06]  /*8ea0*/  @P2 BRA `(.L_x_258) ;  /* 0x00000000003c2947 */ /* 0x01afec0003800000 */
        /* <DEDUP_REMOVED lines=15> */
.L_x_258:
[----:B------:R-:W-:Y:S05]  /*8fa0*/  BSYNC B0 ;  /* 0x0000000000007941 */ /* 0x000fea0003800000 */
.L_x_257:
[----:B------:R-:W-:Y:S04]  /*8fb0*/  BSSY B0, `(.L_x_259) ;  /* 0x0000010000007945 */ /* 0x000fe80003800000 */
[----:B------:R-:W-:Y:S05]  /*8fc0*/  @P1 BRA `(.L_x_260) ;  /* 0x0000000000381947 */ /* 0x000fea0003800000 */
[----:B------:R-:W-:Y:S01]  /*8fd0*/  IADD3 R2, P0, R252, 0x40, RZ ;  /* 0x00000040fc027810 */ /* 0x000fe20007f1e0ff */
[----:B------:R-:W-:Y:S01]  /*8fe0*/  ULDC.64 UR10, c[0x0][0x3f0] ;  /* 0x0000fc00000a7ab9 */ /* 0x000fe20000000a00 */
[----:B-1----:R-:W-:-:S03]  /*8ff0*/  MOV R5, R24 ;  /* 0x0000001800057202 */ /* 0x002fc60000000f00 */
[----:B------:R-:W-:-:S04]  /*9000*/  IMAD.X R4, RZ, RZ, R25, P0 ;  /* 0x000000ffff047224 */ /* 0x000fc800000e0619 */
[----:B------:R-:W-:Y:S02]  /*9010*/  IMAD R10, R4, UR8, RZ ;  /* 0x00000008040a7c24 */ /* 0x000fe4000f8e02ff */
[----:B------:R-:W-:-:S04]  /*9020*/  IMAD.MOV.U32 R4, RZ, RZ, R8 ;  /* 0x000000ffff047224 */ /* 0x000fc800078e0008 */
[----:B------:R-:W-:-:S04]  /*9030*/  IMAD.WIDE.U32 R8, R2, UR8, R4 ;  /* 0x0000000802087c25 */ /* 0x000fc8000f8e0004 */
[----:B------:R-:W-:Y:S01]  /*9040*/  IMAD R2, R2, UR9, R10 ;  /* 0x0000000902027c24 */ /* 0x000fe2000f8e020a */
[----:B------:R-:W-:-:S04]  /*9050*/  LEA R4, P0, R8, UR10, 0x1 ;  /* 0x0000000a08047c11 */ /* 0x000fc8000f8008ff */
[----:B------:R-:W-:-:S04]  /*9060*/  IADD3 R2, R2, R9, RZ ;  /* 0x0000000902027210 */ /* 0x000fc80007ffe0ff */
[----:B------:R-:W-:-:S05]  /*9070*/  LEA.HI.X R5, R8, UR11, R2, 0x1, P0 ;  /* 0x0000000b08057c11 */ /* 0x000fca00080f0c02 */
[----:B------:R2:W-:Y:S04]  /*9080*/  STG.E.128 desc[UR6][R4.64], R36 ;  /* 0x0000002404007986 */ /* 0x0005e8000c101d06 */
[----:B------:R2:W-:Y:S04]  /*9090*/  STG.E.128 desc[UR6][R4.64+0x40], R32 ;  /* 0x0000402004007986 */ /* 0x0005e8000c101d06 */
[----:B------:R2:W-:Y:S02]  /*90a0*/  STG.E.128 desc[UR6][R4.64+0x80], R28 ;  /* 0x0000801c04007986 */ /* 0x0005e4000c101d06 */
.L_x_260:
[----:B------:R-:W-:Y:S05]  /*90b0*/  BSYNC B0 ;  /* 0x0000000000007941 */ /* 0x000fea0003800000 */
.L_x_259:
[----:B------:R-:W-:Y:S01]  /*90c0*/  IMAD.U32 R2, RZ, RZ, UR12 ;  /* 0x0000000cff027e24 */ /* 0x000fe2000f8e00ff */
[----:B------:R-:W-:Y:S01]  /*90d0*/  UIMAD UR5, UR5, UR12, URZ ;  /* 0x0000000c050572a4 */ /* 0x000fe2000f8e023f */
[----:B-1----:R-:W1:Y:S01]  /*90e0*/  LDS.128 R20, [R0+0xf000] ;  /* 0x00f0000000147984 */ /* 0x002e620000000c00 */
[----:B------:R-:W-:Y:S01]  /*90f0*/  USHF.R.S32.HI UR10, URZ, 0x1f, UR59 ;  /* 0x0000001f3f0a7899 */ /* 0x000fe2000801143b */
[----:B------:R-:W-:Y:S01]  /*9100*/  IMAD.WIDE.U32 R6, R2, UR42, R6 ;  /* 0x0000002a02067c25 */ /* 0x000fe2000f8e0006 */
[----:B------:R-:W-:Y:S01]  /*9110*/  UIMAD UR42, UR42, UR13, UR5 ;  /* 0x0000000d2a2a72a4 */ /* 0x000fe2000f8e0205 */
[----:B------:R-:W3:Y:S01]  /*9120*/  LDS.128 R16, [R0+0x11000] ;  /* 0x0110000000107984 */ /* 0x000ee20000000c00 */
[----:B------:R-:W-:Y:S01]  /*9130*/  ULDC.64 UR8, c[0x0][0x470] ;  /* 0x00011c0000087ab9 */ /* 0x000fe20000000a00 */
[----:B------:R-:W-:Y:S01]  /*9140*/  BSSY B0, `(.L_x_261) ;  /* 0x0000017000007945 */ /* 0x000fe20003800000 */
[----:B------:R-:W-:Y:S01]  /*9150*/  IADD3 R6, P0, R6, UR14, RZ ;  /* 0x0000000e06067c10 */ /* 0x000fe2000ff1e0ff */
[----:B------:R4:W1:Y:S01]  /*9160*/  LDS.128 R12, [R0+0x13000] ;  /* 0x01300000000c7984 */ /* 0x0008620000000c00 */
[----:B------:R-:W-:-:S04]  /*9170*/  UIMAD UR5, UR10, UR8, URZ ;  /* 0x000000080a0572a4 */ /* 0x000fc8000f8e023f */
[----:B------:R-:W-:Y:S01]  /*9180*/  UIMAD UR9, UR59, UR9, UR5 ;  /* 0x000000093b0972a4 */ /* 0x000fe2000f8e0205 */
[----:B----4-:R-:W-:-:S05]  /*9190*/  IMAD.U32 R0, RZ, RZ, UR42 ;  /* 0x0000002aff007e24 */ /* 0x010fca000f8e00ff */
[----:B------:R-:W-:Y:S02]  /*91a0*/  IADD3.X R7, R7, UR15, R0, P0, !PT ;  /* 0x0000000f07077c10 */ /* 0x000fe400087fe400 */
[----:B------:R-:W-:-:S05]  /*91b0*/  MOV R0, UR8 ;  /* 0x0000000800007c02 */ /* 0x000fca0008000f00 */
[----:B------:R-:W-:-:S05]  /*91c0*/  IMAD.WIDE.U32 R6, R0, UR59, R6 ;  /* 0x0000003b00067c25 */ /* 0x000fca000f8e0006 */
[----:B------:R-:W-:Y:S01]  /*91d0*/  IADD3 R2, R7, UR9, RZ ;  /* 0x0000000907027c10 */ /* 0x000fe2000fffe0ff */
[----:B-1-3--:R-:W-:Y:S06]  /*91e0*/  @P2 BRA `(.L_x_262) ;  /* 0x0000000000302947 */ /* 0x00afec0003800000 */
        /* <DEDUP_REMOVED lines=9> */
[----:B------:R1:W-:Y:S04]  /*9280*/  STG.E.128 desc[UR6][R4.64], R20 ;  /* 0x0000001404007986 */ /* 0x0003e8000c101d06 */
[----:B------:R1:W-:Y:S04]  /*9290*/  STG.E.128 desc[UR6][R4.64+0x40], R16 ;  /* 0x0000401004007986 */ /* 0x0003e8000c101d06 */
[----:B------:R1:W-:Y:S02]  /*92a0*/  STG.E.128 desc[UR6][R4.64+0x80], R12 ;  /* 0x0000800c04007986 */ /* 0x0003e4000c101d06 */
.L_x_262:
[----:B------:R-:W-:Y:S05]  /*92b0*/  BSYNC B0 ;  /* 0x0000000000007941 */ /* 0x000fea0003800000 */
.L_x_261:
[----:B------:R-:W-:Y:S05]  /*92c0*/  @P1 BRA `(.L_x_251) ;  /* 0x0000000000341947 */ /* 0x000fea0003800000 */
[----:B------:R-:W-:Y:S01]  /*92d0*/  IADD3 R0, P0, R252, 0x40, RZ ;  /* 0x00000040fc007810 */ /* 0x000fe20007f1e0ff */
[----:B------:R-:W-:Y:S01]  /*92e0*/  ULDC.64 UR8, c[0x0][0x3f8] ;  /* 0x0000fe0000087ab9 */ /* 0x000fe20000000a00 */
[----:B------:R-:W-:Y:S02]  /*92f0*/  MOV R7, R2 ;  /* 0x0000000200077202 */ /* 0x000fe40000000f00 */
[----:B-12---:R-:W-:Y:S01]  /*9300*/  IADD3.X R4, RZ, R25, RZ, P0, !PT ;  /* 0x00000019ff047210 */ /* 0x006fe200007fe4ff */
        /* <DEDUP_REMOVED lines=9> */
.L_x_251:
[----:B------:R-:W-:Y:S05]  /*93a0*/  BSYNC B1 ;  /* 0x0000000000017941 */ /* 0x000fea0003800000 */
.L_x_237:
[----:B------:R-:W5:Y:S01]  /*93b0*/  LDL R2, [R1+0x2c] ;  /* 0x00002c0001027983 */ /* 0x000f620000100800 */
[----:B------:R-:W-:Y:S02]  /*93c0*/  ULDC UR5, c[0x0][0xc] ;  /* 0x0000030000057ab9 */ /* 0x000fe40000000800 */
[----:B------:R-:W-:Y:S01]  /*93d0*/  UIADD3 UR41, UR5, UR41, URZ ;  /* 0x0000002905297290 */ /* 0x000fe2000fffe03f */
[----:B-----5:R-:W-:-:S13]  /*93e0*/  R2UR UR8, R2 ;  /* 0x00000000020872ca */ /* 0x020fda00000e0000 */
[----:B------:R-:W-:-:S06]  /*93f0*/  UISETP.GE.AND UP0, UPT, UR41, UR8, UPT ;  /* 0x000000082900728c */ /* 0x000fcc000bf06270 */
[----:B------:R-:W-:-:S13]  /*9400*/  PLOP3.LUT P0, PT, PT, PT, UP0, 0x80, 0x0 ;  /* 0x000000000000781c */ /* 0x000fda0003f0f008 */
[----:B------:R-:W-:Y:S05]  /*9410*/  @P0 BRA `(.L_x_263) ;  /* 0x0000000000040947 */ /* 0x000fea0003800000 */
[----:B------:R-:W-:Y:S05]  /*9420*/  BRA `(.L_x_264) ;  /* 0xffffff7400f47947 */ /* 0x000fea000383ffff */
.L_x_263:
[----:B------:R-:W-:Y:S05]  /*9430*/  EXIT ;  /* 0x000000000000794d */ /* 0x000fea0003800000 */
.L_x_265:
        /* <DEDUP_REMOVED lines=12> */
.L_x_677:


//--------------------- .text._ZN5flash44flash_bwd_dq_dk_dv_loop_seqk_parallel_kernelI23Flash_bwd_kernel_traitsILi96ELi64ELi128ELi8ELi2ELi4ELi4ELb1ELb0EN7cutlass6half_tE19Flash_kernel_traitsILi96ELi64ELi128ELi8ES3_EELb0ELb1ELb0ELb0ELb0ELb1ELb1EEEvNS_16Flash_bwd_paramsE --------------------------
	.section	.text._ZN5flash44flash_bwd_dq_dk_dv_loop_seqk_parallel_kernelI23Flash_bwd_kernel_traitsILi96ELi64ELi128ELi8ELi2ELi4ELi4ELb1ELb0EN7cutlass6half_tE19Flash_kernel_traitsILi96ELi64ELi128ELi8ES3_EELb0ELb1ELb0ELb0ELb0ELb1ELb1EEEvNS_16Flash_bwd_paramsE,"ax",@progbits
	.align	128
        .global         _ZN5flash44flash_bwd_dq_dk_dv_loop_seqk_parallel_kernelI23Flash_bwd_kernel_traitsILi96ELi64ELi128ELi8ELi2ELi4ELi4ELb1ELb0EN7cutlass6half_tE19Flash_kernel_traitsILi96ELi64ELi128ELi8ES3_EELb0ELb1ELb0ELb0ELb0ELb1ELb1EEEvNS_16Flash_bwd_paramsE
        .type           _ZN5flash44flash_bwd_dq_dk_dv_loop_seqk_parallel_kernelI23Flash_bwd_kernel_traitsILi96ELi64ELi128ELi8ELi2ELi4ELi4ELb1ELb0EN7cutlass6half_tE19Flash_kernel_traitsILi96ELi64ELi128ELi8ES3_EELb0ELb1ELb0ELb0ELb0ELb1ELb1EEEvNS_16Flash_bwd_paramsE,@function
        .size           _ZN5flash44flash_bwd_dq_dk_dv_loop_seqk_parallel_kernelI23Flash_bwd_kernel_traitsILi96ELi64ELi128ELi8ELi2ELi4ELi4ELb1ELb0EN7cutlass6half_tE19Flash_kernel_traitsILi96ELi64ELi128ELi8ES3_EELb0ELb1ELb0ELb0ELb0ELb1ELb1EEEvNS_16Flash_bwd_paramsE,(.L_x_678 - _ZN5flash44flash_bwd_dq_dk_dv_loop_seqk_parallel_kernelI23Flash_bwd_kernel_traitsILi96ELi64ELi128ELi8ELi2ELi4ELi4ELb1ELb0EN7cutlass6half_tE19Flash_kernel_traitsILi96ELi64ELi128ELi8ES3_EELb0ELb1ELb0ELb0ELb0ELb1ELb1EEEvNS_16Flash_bwd_paramsE)
        .other          _ZN5flash44flash_bwd_dq_dk_dv_loop_seqk_parallel_kernelI23Flash_bwd_kernel_traitsILi96ELi64ELi128ELi8ELi2ELi4ELi4ELb1ELb0EN7cutlass6half_tE19Flash_kernel_traitsILi96ELi64ELi128ELi8ES3_EELb0ELb1ELb0ELb0ELb0ELb1ELb1EEEvNS_16Flash_bwd_paramsE,@"STO_CUDA_ENTRY STV_DEFAULT"
_ZN5flash44flash_bwd_dq_dk_dv_loop_seqk_parallel_kernelI23Flash_bwd_kernel_traitsILi96ELi64ELi128ELi8ELi2ELi4ELi4ELb1ELb0EN7cutlass6half_tE19Flash_kernel_traitsILi96ELi64ELi128ELi8ES3_EELb0ELb1ELb0ELb0ELb0ELb1ELb1EEEvNS_16Flash_bwd_paramsE:
.text._ZN5flash44flash_bwd_dq_dk_dv_loop_seqk_parallel_kernelI23Flash_bwd_kernel_traitsILi96ELi64ELi128ELi8ELi2ELi4ELi4ELb1ELb0EN7cutlass6half_tE19Flash_kernel_traitsILi96ELi64ELi128ELi8ES3_EELb0ELb1ELb0ELb0ELb0ELb1ELb1EEEvNS_16Flash_bwd_paramsE:
        /* <DEDUP_REMOVED lines=119> */
[----:B------:R-:W-:-:S03]  /*0770*/  LOP3.LUT P0, RZ, R17, 0x2, RZ, 0xc0, !PT ;  /* 0x0000000211ff7812 */ /* 0x000fc6000780c0ff */
        /* <DEDUP_REMOVED lines=33> */
[C---:B------:R-:W-:Y:S01]  /*0990*/  @P4 VIADD R237, R239.reuse, 0xffffffe0 ;  /* 0xffffffe0efed4836 */ /* 0x040fe20000000000 */
        /* <DEDUP_REMOVED lines=29> */
[----:B------:R-:W-:Y:S01]  /*0b70*/  VIADD R0, R7, 0xffffffc0 ;  /* 0xffffffc007007836 */ /* 0x000fe20000000000 */
[----:B------:R1:W-:Y:S01]  /*0b80*/  STL [R1], R3 ;  /* 0x0000000301007387 */ /* 0x0003e20000100800 */
        /* <DEDUP_REMOVED lines=11> */
[----:B-1----:R-:W-:Y:S02]  /*0c40*/  LEA R3, R5, UR4, 0x1 ;  /* 0x0000000405037c11 */ /* 0x002fe4000f8e08ff */
[----:B--2---:R-:W-:Y:S01]  /*0c50*/  LEA R2, R8, UR6, 0x1 ;  /* 0x0000000608027c11 */ /* 0x004fe2000f8e08ff */
[----:B------:R-:W-:-:S04]  /*0c60*/  ULDC.64 UR6, c[0x0][0x208] ;  /* 0x0000820000067ab9 */ /* 0x000fc80000000a00 */
[C---:B---3--:R-:W-:Y:S01]  /*0c70*/  VIADD R0, R2.reuse, 0x20 ;  /* 0x0000002002007836 */ /* 0x048fe20000000000 */
[----:B------:R1:W-:Y:S01]  /*0c80*/  STL [R1+0x20], R2 ;  /* 0x0000200201007387 */ /* 0x0003e20000100800 */
[----:B------:R-:W-:-:S05]  /*0c90*/  @P3 VIADD R0, R2, 0xffffffe0 ;  /* 0xffffffe002003836 */ /* 0x000fca0000000000 */
[----:B------:R1:W-:Y:S02]  /*0ca0*/  STL [R1+0x24], R0 ;  /* 0x0000240001007387 */ /* 0x0003e40000100800 */
.L_x_294:
        /* <DEDUP_REMOVED lines=34> */
[----:B---34-:R3:W4:Y:S02]  /*0ed0*/  @P0 LDG.E R6, desc[UR6][R4.64] ;  /* 0x0000000604060981 */ /* 0x018724000c1e1900 */
[----:B---3--:R-:W-:Y:S02]  /*0ee0*/  IMAD.U32 R4, RZ, RZ, UR15 ;  /* 0x0000000fff047e24 */ /* 0x008fe4000f8e00ff */
[----:B------:R-:W-:-:S05]  /*0ef0*/  IMAD.U32 R5, RZ, RZ, UR14 ;  /* 0x0000000eff057e24 */ /* 0x000fca000f8e00ff */
[----:B------:R-:W3:Y:S04]  /*0f00*/  @P3 LDG.E R7, desc[UR6][R4.64] ;  /* 0x0000000604073981 */ /* 0x000ee8000c1e1900 */
[----:B-1----:R1:W5:Y:S02]  /*0f10*/  @P3 LDG.E R0, desc[UR6][R4.64+0x4] ;  /* 0x0000040604003981 */ /* 0x002364000c1e1900 */
        /* <DEDUP_REMOVED lines=14> */
[----:B----4-:R-:W-:Y:S02]  /*1000*/  @P0 R2UR UR11, R6 ;  /* 0x00000000060b02ca */ /* 0x010fe400000e0000 */
        /* <DEDUP_REMOVED lines=13> */
.L_x_266:
        /* <DEDUP_REMOVED lines=133> */
.L_x_268:
        /* <DEDUP_REMOVED lines=14> */
.L_x_269:
        /* <DEDUP_REMOVED lines=12> */
.L_x_270:
[----:B------:R-:W-:Y:S01]  /*1ad0*/  ULDC UR5, c[0x0][0x270] ;  /* 0x00009c0000057ab9 */ /* 0x000fe20000000800 */
[----:B------:R-:W-:Y:S01]  /*1ae0*/  ULDC UR8, c[0x0][0x2d4] ;  /* 0x0000b50000087ab9 */ /* 0x000fe20000000800 */
[----:B------:R-:W-:-:S04]  /*1af0*/  UIMAD UR5, UR50, UR5, UR60 ;  /* 0x00000005320572a4 */ /* 0x000fc8000f8e023c */
[----:B------:R-:W-:-:S12]  /*1b00*/  UIMAD UR5, UR5, UR8, URZ ;  /* 0x00000008050572a4 */ /* 0x000fd8000f8e023f */
.L_x_271:
        /* <DEDUP_REMOVED lines=16> */
[----:B------:R-:W-:-:S02]  /*1c10*/  UIADD3 UR10, UR5, -UR10, URZ ;  /* 0x8000000a050a7290 */ /* 0x000fc4000fffe03f */
[----:B------:R-:W-:Y:S02]  /*1c20*/  USHF.R.S32.HI UR8, URZ, 0x1f, UR60 ;  /* 0x0000001f3f087899 */ /* 0x000fe4000801143c */
[----:B------:R-:W-:Y:S01]  /*1c30*/  USHF.L.U32 UR24, UR25, 0x6, URZ ;  /* 0x0000000619187899 */ /* 0x000fe2000800063f */
[----:B------:R-:W-:Y:S01]  /*1c40*/  ULDC.64 UR34, c[0x0][0x478] ;  /* 0x00011e0000227ab9 */ /* 0x000fe20000000a00 */
[----:B----4-:R-:W-:-:S04]  /*1c50*/  SHF.R.S32.HI R27, RZ, 0x1f, R27 ;  /* 0x0000001fff1b7819 */ /* 0x010fc8000001141b */
[----:B-----5:R-:W-:-:S04]  /*1c60*/  LEA.HI R27, R27, R28, RZ, 0x2 ;  /* 0x0000001c1b1b7211 */ /* 0x020fc800078f10ff */
[----:B------:R-:W-:-:S04]  /*1c70*/  SHF.R.S32.HI R27, RZ, 0x2, R27 ;  /* 0x00000002ff1b7819 */ /* 0x000fc8000001141b */
[----:B------:R-:W-:Y:S02]  /*1c80*/  SHF.R.S32.HI R13, RZ, 0x1f, R27 ;  /* 0x0000001fff0d7819 */ /* 0x000fe4000001141b */
[----:B------:R-:W-:Y:S01]  /*1c90*/  IADD3 R2, P2, R27, UR20, RZ ;  /* 0x000000141b027c10 */ /* 0x000fe2000ff5e0ff */
[----:B------:R-:W-:-:S03]  /*1ca0*/  UIMAD UR5, UR18, UR12, URZ ;  /* 0x0000000c120572a4 */ /* 0x000fc6000f8e023f */
[----:B------:R-:W-:Y:S02]  /*1cb0*/  IADD3.X R6, R13, UR18, RZ, P2, !PT ;  /* 0x000000120d067c10 */ /* 0x000fe400097fe4ff */
[----:B-1----:R-:W-:Y:S01]  /*1cc0*/  SHF.R.S32.HI R11, RZ, 0x1f, R11 ;  /* 0x0000001fff0b7819 */ /* 0x002fe2000001140b */
[----:B------:R-:W-:Y:S01]  /*1cd0*/  IMAD.U32 R9, RZ, RZ, UR12 ;  /* 0x0000000cff097e24 */ /* 0x000fe2000f8e00ff */
[----:B------:R-:W-:Y:S01]  /*1ce0*/  UIMAD UR18, UR8, UR14, URZ ;  /* 0x0000000e081272a4 */ /* 0x000fe2000f8e023f */
[----:B------:R-:W-:Y:S01]  /*1cf0*/  IMAD R8, R6, UR44, RZ ;  /* 0x0000002c06087c24 */ /* 0x000fe2000f8e02ff */
[----:B------:R-:W-:Y:S01]  /*1d00*/  UIMAD UR5, UR20, UR13, UR5 ;  /* 0x0000000d140572a4 */ /* 0x000fe2000f8e0205 */
[----:B------:R-:W-:Y:S01]  /*1d10*/  LEA.HI R11, R11, R12, RZ, 0x5 ;  /* 0x0000000c0b0b7211 */ /* 0x000fe200078f28ff */
[----:B------:R-:W-:Y:S02]  /*1d20*/  UIADD3 UR19, UP2, UP1, UR32, UR24, UR53 ;  /* 0x0000001820137290 */ /* 0x000fe4000f95e035 */
[----:B------:R-:W-:Y:S01]  /*1d30*/  UIMAD UR28, UR60, UR15, UR18 ;  /* 0x0000000f3c1c72a4 */ /* 0x000fe2000f8e0212 */
[----:B------:R-:W-:Y:S01]  /*1d40*/  SHF.R.S32.HI R11, RZ, 0x5, R11 ;  /* 0x00000005ff0b7819 */ /* 0x000fe2000001140b */
[----:B------:R-:W-:Y:S01]  /*1d50*/  USHF.R.S32.HI UR18, URZ, 0x1f, UR10 ;  /* 0x0000001f3f127899 */ /* 0x000fe2000801140a */
[----:B------:R-:W-:-:S03]  /*1d60*/  ULDC.64 UR32, c[0x0][0x2b0] ;  /* 0x0000ac0000207ab9 */ /* 0x000fc60000000a00 */
[----:B------:R-:W-:-:S04]  /*1d70*/  ULEA.HI UR18, UR18, UR10, URZ, 0x6 ;  /* 0x0000000a12127291 */ /* 0x000fc8000f8f303f */
[----:B------:R-:W-:Y:S01]  /*1d80*/  USHF.R.S32.HI UR18, URZ, 0x6, UR18 ;  /* 0x000000063f127899 */ /* 0x000fe20008011412 */
[----:B------:R-:W-:Y:S01]  /*1d90*/  BSSY B1, `(.L_x_267) ;  /* 0x0000739000017945 */ /* 0x000fe20003800000 */
[----:B--2---:R-:W-:-:S05]  /*1da0*/  IMAD.MOV.U32 R14, RZ, RZ, R4 ;  /* 0x000000ffff0e7224 */ /* 0x004fca00078e0004 */
[----:B------:R-:W-:Y:S02]  /*1db0*/  SHF.R.S32.HI R15, RZ, 0x1f, R14 ;  /* 0x0000001fff0f7819 */ /* 0x000fe4000001140e */
[----:B------:R-:W-:-:S04]  /*1dc0*/  IADD3 R4, P0, R14, UR11, RZ ;  /* 0x0000000b0e047c10 */ /* 0x000fc8000ff1e0ff */
[----:B------:R-:W-:Y:S01]  /*1dd0*/  IADD3.X R5, R15, UR54, RZ, P0, !PT ;  /* 0x000000360f057c10 */ /* 0x000fe200087fe4ff */
[----:B------:R-:W-:Y:S01]  /*1de0*/  IMAD.WIDE.U32 R6, R2, UR44, R14 ;  /* 0x0000002c02067c25 */ /* 0x000fe2000f8e000e */
[----:B------:R-:W-:Y:S02]  /*1df0*/  UIMAD UR11, UR8, UR16, URZ ;  /* 0x00000010080b72a4 */ /* 0x000fe4000f8e023f */
[----:B------:R-:W-:Y:S01]  /*1e00*/  USHF.R.S32.HI UR8, URZ, 0x1f, UR24 ;  /* 0x0000001f3f087899 */ /* 0x000fe20008011418 */
[----:B------:R-:W-:Y:S01]  /*1e10*/  IMAD.WIDE.U32 R4, R9, UR20, R4 ;  /* 0x0000001409047c25 */ /* 0x000fe2000f8e0004 */
[----:B------:R-:W-:-:S03]  /*1e20*/  IADD3 R6, P0, R6, UR61, RZ ;  /* 0x0000003d06067c10 */ /* 0x000fc6000ff1e0ff */
[----:B------:R-:W-:Y:S02]  /*1e30*/  IMAD R2, R2, UR45, R8 ;  /* 0x0000002d02027c24 */ /* 0x000fe4000f8e0208 */
[----:B------:R-:W-:Y:S01]  /*1e40*/  VIADD R5, R5, UR5 ;  /* 0x0000000505057c36 */ /* 0x000fe20008000000 */
[----:B------:R-:W-:Y:S01]  /*1e50*/  UIADD3.X UR5, UR55, UR8, UR58, UP2, UP1 ;  /* 0x0000000837057290 */ /* 0x000fe200097e243a */
[----:B---3--:R-:W-:Y:S01]  /*1e60*/  IMAD R8, R11, UR25, R16 ;  /* 0x000000190b087c24 */ /* 0x008fe2000f8e0210 */
[----:B------:R-:W-:Y:S01]  /*1e70*/  IADD3.X R7, R7, UR52, R2, P0, !PT ;  /* 0x0000003407077c10 */ /* 0x000fe200087fe402 */
[----:B------:R-:W-:Y:S01]  /*1e80*/  UIADD3 UR8, UP2, UP1, UR57, UR19, UR59 ;  /* 0x0000001339087290 */ /* 0x000fe2000f95e03b */
[----:B------:R-:W-:Y:S01]  /*1e90*/  IMAD.U32 R2, RZ, RZ, UR14 ;  /* 0x0000000eff027e24 */ /* 0x000fe2000f8e00ff */
[----:B------:R-:W-:Y:S02]  /*1ea0*/  UIMAD UR17, UR60, UR17, UR11 ;  /* 0x000000113c1172a4 */ /* 0x000fe4000f8e020b */
[----:B------:R-:W-:Y:S01]  /*1eb0*/  UIADD3.X UR5, UR56, UR5, UR51, UP2, UP1 ;  /* 0x0000000538057290 */ /* 0x000fe200097e2433 */
[----:B------:R-:W-:Y:S01]  /*1ec0*/  IMAD.WIDE.U32 R6, R2, UR60, R6 ;  /* 0x0000003c02067c25 */ /* 0x000fe2000f8e0006 */
[----:B------:R-:W-:Y:S01]  /*1ed0*/  IADD3 R2, P0, R8, UR8, RZ ;  /* 0x0000000808027c10 */ /* 0x000fe2000ff1e0ff */
[----:B------:R-:W-:-:S02]  /*1ee0*/  UISETP.LT.AND UP1, UPT, URZ, UR18, UPT ;  /* 0x000000123f00728c */ /* 0x000fc4000bf21270 */
[----:B------:R-:W-:Y:S01]  /*1ef0*/  IMAD.U32 R9, RZ, RZ, UR16 ;  /* 0x00000010ff097e24 */ /* 0x000fe2000f8e00ff */
[----:B------:R-:W-:Y:S01]  /*1f00*/  ULDC.64 UR10, c[0x0][0x400] ;  /* 0x00010000000a7ab9 */ /* 0x000fe20000000a00 */
[----:B------:R-:W-:Y:S01]  /*1f10*/  LEA.HI.X.SX32 R8, R8, UR5, 0x1, P0 ;  /* 0x0000000508087c11 */ /* 0x000fe200080f0eff */
[----:B------:R-:W-:Y:S01]  /*1f20*/  ULDC.64 UR14, c[0x0][0x210] ;  /* 0x00008400000e7ab9 */ /* 0x000fe20000000a00 */
[----:B------:R-:W-:Y:S01]  /*1f30*/  IMAD.WIDE.U32 R4, R9, UR60, R4 ;  /* 0x0000003c09047c25 */ /* 0x000fe2000f8e0004 */
[C---:B------:R-:W-:Y:S01]  /*1f40*/  LEA R9, P0, R2.reuse, UR10, 0x2 ;  /* 0x0000000a02097c11 */ /* 0x040fe2000f8010ff */
[----:B------:R-:W-:Y:S02]  /*1f50*/  USEL UR18, URZ, UR18, !UP1 ;  /* 0x000000123f127287 */ /* 0x000fe4000c800000 */
[----:B------:R-:W-:Y:S01]  /*1f60*/  VIADD R7, R7, UR28 ;  /* 0x0000001c07077c36 */ /* 0x000fe20008000000 */
[----:B------:R-:W-:Y:S01]  /*1f70*/  LEA.HI.X R2, R2, UR11, R8, 0x2, P0 ;  /* 0x0000000b02027c11 */ /* 0x000fe200080f1408 */
[----:B------:R-:W-:Y:S01]  /*1f80*/  UISETP.GT.AND UP1, UPT, UR46, UR18, UPT ;  /* 0x000000122e00728c */ /* 0x000fe2000bf24270 */
[----:B------:R-:W-:Y:S01]  /*1f90*/  LEA R242, P0, R6, UR14, 0x1 ;  /* 0x0000000e06f27c11 */ /* 0x000fe2000f8008ff */
[----:B------:R-:W-:Y:S01]  /*1fa0*/  STL [R1+0x4c], R15 ;  /* 0x00004c0f01007387 */ /* 0x000fe20000100800 */
[----:B------:R-:W-:-:S03]  /*1fb0*/  VIADD R5, R5, UR17 ;  /* 0x0000001105057c36 */ /* 0x000fc60008000000 */
[----:B------:R-:W-:Y:S01]  /*1fc0*/  STL [R1+0x8], R9 ;  /* 0x0000080901007387 */ /* 0x000fe20000100800 */
[----:B------:R-:W-:Y:S01]  /*1fd0*/  LEA.HI.X R243, R6, UR15, R7, 0x1, P0 ;  /* 0x0000000f06f37c11 */ /* 0x000fe200080f0c07 */
[----:B------:R-:W-:Y:S02]  /*1fe0*/  UIADD3 UR16, UR20, UR31, URZ ;  /* 0x0000001f14107290 */ /* 0x000fe4000fffe03f */
[----:B------:R1:W-:Y:S01]  /*1ff0*/  STL [R1+0x4], R2 ;  /* 0x0000040201007387 */ /* 0x0003e20000100800 */
[----:B------:R-:W-:Y:S01]  /*2000*/  PLOP3.LUT P0, PT, PT, PT, UP1, 0x80, 0x0 ;  /* 0x000000000000781c */ /* 0x000fe20003f0f018 */
[----:B------:R-:W-:Y:S01]  /*2010*/  IMAD.WIDE.U32 R4, R27, UR12, R4 ;  /* 0x0000000c1b047c25 */ /* 0x000fe2000f8e0004 */
[----:B------:R-:W-:Y:S02]  /*2020*/  UIMAD.WIDE UR10, UR16, 0x4, UR32 ;  /* 0x00000004100a78a5 */ /* 0x000fe4000f8e0220 */
[----:B------:R-:W-:Y:S01]  /*2030*/  UIMAD.WIDE UR16, UR29, 0x4, UR34 ;  /* 0x000000041d1078a5 */ /* 0x000fe2000f8e0222 */
[----:B------:R-:W-:-:S02]  /*2040*/  ULDC.64 UR20, c[0x0][0x3e0] ;  /* 0x0000f80000147ab9 */ /* 0x000fc40000000a00 */
[----:B------:R-:W-:Y:S01]  /*2050*/  LEA R240, P2, R4, UR20, 0x1 ;  /* 0x0000001404f07c11 */ /* 0x000fe2000f8408ff */
[----:B------:R-:W-:-:S03]  /*2060*/  UIADD3 UR8, UR46, -0x1, URZ ;  /* 0xffffffff2e087890 */ /* 0x000fc6000fffe03f */
[----:B------:R-:W-:Y:S01]  /*2070*/  UMOV UR15, UR16 ;  /* 0x00000010000f7c82 */ /* 0x000fe20008000000 */
[----:B-1----:R-:W-:-:S04]  /*2080*/  IMAD R2, R13, UR12, RZ ;  /* 0x0000000c0d027c24 */ /* 0x002fc8000f8e02ff */
[----:B------:R-:W-:-:S04]  /*2090*/  IMAD R2, R27, UR13, R2 ;  /* 0x0000000d1b027c24 */ /* 0x000fc8000f8e0202 */
[----:B------:R-:W-:Y:S01]  /*20a0*/  IMAD.IADD R2, R5, 0x1, R2 ;  /* 0x0000000105027824 */ /* 0x000fe200078e0202 */
[----:B------:R-:W-:Y:S01]  /*20b0*/  UMOV UR13, UR10 ;  /* 0x0000000a000d7c82 */ /* 0x000fe20008000000 */
[----:B------:R-:W-:Y:S01]  /*20c0*/  UMOV UR12, UR11 ;  /* 0x0000000b000c7c82 */ /* 0x000fe20008000000 */
[----:B------:R-:W-:Y:S02]  /*20d0*/  UMOV UR14, UR17 ;  /* 0x00000011000e7c82 */ /* 0x000fe40008000000 */
[----:B------:R-:W-:Y:S01]  /*20e0*/  LEA.HI.X R241, R4, UR21, R2, 0x1, P2 ;  /* 0x0000001504f17c11 */ /* 0x000fe200090f0c02 */
[----:B------:R-:W-:Y:S06]  /*20f0*/  @P0 BRA `(.L_x_272) ;  /* 0x0000000800140947 */ /* 0x000fec0003800000 */
        /* <DEDUP_REMOVED lines=20> */
.L_x_273:
        /* <DEDUP_REMOVED lines=20> */
.L_x_274:
[----:B------:R-:W-:Y:S01]  /*2380*/  UIMAD UR5, UR43, UR10, URZ ;  /* 0x0000000a2b0572a4 */ /* 0x000fe2000f8e023f */
[----:B------:R-:W-:Y:S01]  /*2390*/  IMAD.U32 R4, RZ, RZ, UR10 ;  /* 0x0000000aff047e24 */ /* 0x000fe2000f8e00ff */
[----:B------:R-:W-:Y:S01]  /*23a0*/  UIMAD UR9, UR39, -0x80, UR9 ;  /* 0xffffff80270978a4 */ /* 0x000fe2000f8e0209 */
[C---:B------:R-:W-:Y:S01]  /*23b0*/  VIADD R2, R27.reuse, 0x40 ;  /* 0x000000401b027836 */ /* 0x040fe20000000000 */
        /* <DEDUP_REMOVED lines=28> */
.L_x_276:
[----:B------:R-:W-:Y:S05]  /*2580*/  BSYNC B0 ;  /* 0x0000000000007941 */ /* 0x000fea0003800000 */
.L_x_275:
        /* <DEDUP_REMOVED lines=15> */
.L_x_278:
[----:B------:R-:W-:Y:S05]  /*2680*/  BSYNC B0 ;  /* 0x0000000000007941 */ /* 0x000fea0003800000 */
.L_x_277:
        /* <DEDUP_REMOVED lines=28> */
.L_x_280:
[----:B------:R-:W-:Y:S05]  /*2850*/  BSYNC B0 ;  /* 0x0000000000007941 */ /* 0x000fea0003800000 */
.L_x_279:
        /* <DEDUP_REMOVED lines=15> */
.L_x_272:
[----:B------:R-:W2:Y:S01]  /*2950*/  LDL R24, [R1+0x40] ;  /* 0x0000400001187983 */ /* 0x000ea20000100800 */
[----:B------:R-:W-:Y:S01]  /*2960*/  UIMAD UR5, UR43, UR22, URZ ;  /* 0x000000162b0572a4 */ /* 0x000fe2000f8e023f */
[----:B------:R-:W-:Y:S02]  /*2970*/  IMAD.U32 R6, RZ, RZ, UR22 ;  /* 0x00000016ff067e24 */ /* 0x000fe4000f8e00ff */
[----:B------:R-:W3:Y:S01]  /*2980*/  LDL R25, [R1] ;  /* 0x0000000001197983 */ /* 0x000ee20000100800 */
[----:B------:R-:W-:Y:S01]  /*2990*/  UIMAD UR11, UR40, UR23, UR5 ;  /* 0x00000017280b72a4 */ /* 0x000fe2000f8e0205 */
[--C-:B------:R-:W-:Y:S02]  /*29a0*/  IMAD.WIDE.U32 R6, R6, UR40, R14.reuse ;  /* 0x0000002806067c25 */ /* 0x100fe4000f8e000e */
[----:B------:R-:W4:Y:S01]  /*29b0*/  LDL R26, [R1+0x50] ;  /* 0x00005000011a7983 */ /* 0x000f220000100800 */
[----:B------:R-:W-:Y:S01]  /*29c0*/  UIMAD UR10, UR43, UR26, URZ ;  /* 0x0000001a2b0a72a4 */ /* 0x000fe2000f8e023f */
[----:B------:R-:W-:Y:S01]  /*29d0*/  IMAD.U32 R4, RZ, RZ, UR26 ;  /* 0x0000001aff047e24 */ /* 0x000fe2000f8e00ff */
[----:B------:R-:W-:Y:S01]  /*29e0*/  UIMAD UR5, UR39, -0x80, UR9 ;  /* 0xffffff80270578a4 */ /* 0x000fe2000f8e0209 */
[----:B------:R-:W-:Y:S01]  /*29f0*/  VIADD R9, R27, 0x40 ;  /* 0x000000401b097836 */ /* 0x000fe20000000000 */
[----:B------:R-:W-:Y:S01]  /*2a00*/  UIMAD UR10, UR40, UR27, UR10 ;  /* 0x0000001b280a72a4 */ /* 0x000fe2000f8e020a */
[----:B------:R-:W-:Y:S01]  /*2a10*/  IMAD.U32 R2, RZ, RZ, UR11 ;  /* 0x0000000bff027e24 */ /* 0x000fe2000f8e00ff */
[----:B------:R-:W-:Y:S01]  /*2a20*/  IADD3 R8, P0, R6, UR42, RZ ;  /* 0x0000002a06087c10 */ /* 0x000fe2000ff1e0ff */
[----:B------:R-:W-:Y:S01]  /*2a30*/  IMAD.WIDE.U32 R4, R4, UR40, R14 ;  /* 0x0000002804047c25 */ /* 0x000fe2000f8e000e */
[----:B------:R-:W-:Y:S01]  /*2a40*/  ISETP.GE.AND P2, PT, R9, UR5, PT ;  /* 0x0000000509007c0c */ /* 0x000fe2000bf46270 */
[----:B------:R-:W-:Y:S01]  /*2a50*/  ULDC.64 UR16, c[0x0][0x268] ;  /* 0x00009a0000107ab9 */ /* 0x000fe20000000a00 */
[----:B------:R-:W-:Y:S01]  /*2a60*/  IADD3.X R9, R7, UR48, R2, P0, !PT ;  /* 0x0000003007097c10 */ /* 0x000fe200087fe402 */
[----:B------:R-:W-:Y:S01]  /*2a70*/  IMAD.U32 R2, RZ, RZ, UR10 ;  /* 0x0000000aff027e24 */ /* 0x000fe2000f8e00ff */
[----:B------:R-:W-:Y:S01]  /*2a80*/  IADD3 R6, P0, R4, UR47, RZ ;  /* 0x0000002f04067c10 */ /* 0x000fe2000ff1e0ff */
[----:B------:R-:W-:Y:S01]  /*2a90*/  ULDC.64 UR10, c[0x0][0x260] ;  /* 0x00009800000a7ab9 */ /* 0x000fe20000000a00 */
[----:B------:R-:W-:-:S02]  /*2aa0*/  IMAD R4, R10, UR16, RZ ;  /* 0x000000100a047c24 */ /* 0x000fc4000f8e02ff */
[----:B------:R-:W-:Y:S01]  /*2ab0*/  IADD3.X R7, R5, UR49, R2, P0, !PT ;  /* 0x0000003105077c10 */ /* 0x000fe200087fe402 */
[----:B------:R-:W-:Y:S01]  /*2ac0*/  IMAD R2, R10, UR10, RZ ;  /* 0x0000000a0a027c24 */ /* 0x000fe2000f8e02ff */
[C---:B------:R-:W-:Y:S01]  /*2ad0*/  ISETP.GE.AND P3, PT, R27.reuse, UR5, PT ;  /* 0x000000051b007c0c */ /* 0x040fe2000bf66270 */
[C---:B------:R-:W-:Y:S01]  /*2ae0*/  IMAD R10, R0.reuse, UR17, R4 ;  /* 0x00000011000a7c24 */ /* 0x040fe2000f8e0204 */
[----:B------:R-:W-:Y:S01]  /*2af0*/  UIMAD UR5, UR8, -0x40, UR30 ;  /* 0xffffffc0080578a4 */ /* 0x000fe2000f8e021e */
[C---:B------:R-:W-:Y:S01]  /*2b00*/  IMAD.WIDE.U32 R4, R0.reuse, UR16, R8 ;  /* 0x0000001000047c25 */ /* 0x040fe2000f8e0008 */
[----:B------:R-:W-:Y:S01]  /*2b10*/  @!P2 IADD3 R14, P0, R27, 0x40, RZ ;  /* 0x000000401b0ea810 */ /* 0x000fe20007f1e0ff */
[----:B------:R-:W1:Y:S02]  /*2b20*/  @!P2 LDC.64 R18, c[0x0][0x220] ;  /* 0x00008800ff12ab82 */ /* 0x000e640000000a00 */
[C---:B------:R-:W-:Y:S02]  /*2b30*/  IMAD R8, R0.reuse, UR11, R2 ;  /* 0x0000000b00087c24 */ /* 0x040fe4000f8e0202 */
[----:B------:R-:W-:-:S04]  /*2b40*/  IMAD.WIDE.U32 R6, R0, UR10, R6 ;  /* 0x0000000a00067c25 */ /* 0x000fc8000f8e0006 */
[----:B------:R-:W5:Y:S01]  /*2b50*/  @!P3 LDC.64 R16, c[0x0][0x220] ;  /* 0x00008800ff10bb82 */ /* 0x000f620000000a00 */
[----:B------:R-:W-:Y:S02]  /*2b60*/  IMAD.IADD R5, R5, 0x1, R10 ;  /* 0x0000000105057824 */ /* 0x000fe400078e020a */
[----:B------:R-:W-:-:S05]  /*2b70*/  IMAD.IADD R7, R7, 0x1, R8 ;  /* 0x0000000107077824 */ /* 0x000fca00078e0208 */
[----:B------:R-:W1:Y:S01]  /*2b80*/  @!P3 LDC.64 R22, c[0x0][0x218] ;  /* 0x00008600ff16bb82 */ /* 0x000e620000000a00 */
[----:B------:R-:W-:Y:S02]  /*2b90*/  @!P2 IMAD.MOV.U32 R8, RZ, RZ, R4 ;  /* 0x000000ffff08a224 */ /* 0x000fe400078e0004 */
[----:B------:R-:W-:Y:S02]  /*2ba0*/  @!P2 IMAD.MOV.U32 R9, RZ, RZ, R5 ;  /* 0x000000ffff09a224 */ /* 0x000fe400078e0005 */
[----:B------:R-:W-:Y:S02]  /*2bb0*/  @!P2 IMAD.MOV.U32 R10, RZ, RZ, R6 ;  /* 0x000000ffff0aa224 */ /* 0x000fe400078e0006 */
[----:B------:R-:W-:Y:S01]  /*2bc0*/  @!P2 IMAD.MOV.U32 R11, RZ, RZ, R7 ;  /* 0x000000ffff0ba224 */ /* 0x000fe200078e0007 */
[----:B------:R-:W-:-:S04]  /*2bd0*/  ULEA.HI UR10, UR8, UR8, URZ, 0x1 ;  /* 0x00000008080a7291 */ /* 0x000fc8000f8f083f */
[----:B------:R-:W-:-:S04]  /*2be0*/  ULOP3.LUT UR10, UR10, 0xfffffffe, URZ, 0xc0, !UPT ;  /* 0xfffffffe0a0a7892 */ /* 0x000fc8000f8ec03f */
[----:B------:R-:W-:-:S04]  /*2bf0*/  UIADD3 UR10, UR8, -UR10, URZ ;  /* 0x8000000a080a7290 */ /* 0x000fc8000fffe03f */
[----:B------:R-:W-:Y:S02]  /*2c00*/  UISETP.NE.AND UP0, UPT, UR10, 0x1, UPT ;  /* 0x000000010a00788c */ /* 0x000fe4000bf05270 */
[----:B------:R-:W-:Y:S02]  /*2c10*/  USHF.L.U32 UR17, UR25, 0x4, URZ ;  /* 0x0000000419117899 */ /* 0x000fe4000800063f */
[----:B------:R-:W-:Y:S01]  /*2c20*/  USHF.L.U32 UR16, UR25, 0x3, URZ ;  /* 0x0000000319107899 */ /* 0x000fe2000800063f */
[C---:B--2---:R-:W-:Y:S01]  /*2c30*/  VIADD R0, R24.reuse, 0x8 ;  /* 0x0000000818007836 */ /* 0x044fe20000000000 */
[----:B------:R-:W-:Y:S01]  /*2c40*/  UIADD3 UR37, UR30, 0x80, UR40 ;  /* 0x000000801e257890 */ /* 0x000fe2000fffe028 */
[----:B------:R-:W-:Y:S01]  /*2c50*/  VIADD R2, R24, 0x20 ;  /* 0x0000002018027836 */ /* 0x000fe20000000000 */
[----:B------:R-:W-:Y:S02]  /*2c60*/  CS2R R126, SRZ ;  /* 0x00000000007e7805 */ /* 0x000fe4000001ff00 */
[----:B------:R-:W-:-:S02]  /*2c70*/  CS2R R124, SRZ ;  /* 0x00000000007c7805 */ /* 0x000fc4000001ff00 */
[----:B------:R-:W-:Y:S01]  /*2c80*/  ISETP.GE.AND P6, PT, R0, UR5, PT ;  /* 0x0000000500007c0c */ /* 0x000fe2000bfc6270 */
[----:B------:R-:W-:Y:S01]  /*2c90*/  @!P2 IMAD.X R0, RZ, RZ, R13, P0 ;  /* 0x000000ffff00a224 */ /* 0x000fe200000e060d */
[----:B------:R-:W-:Y:S02]  /*2ca0*/  @!P2 IADD3 R12, P0, R27, 0x40, RZ ;  /* 0x000000401b0ca810 */ /* 0x000fe40007f1e0ff */
[----:B------:R-:W-:Y:S02]  /*2cb0*/  CS2R R130, SRZ ;  /* 0x0000000000827805 */ /* 0x000fe4000001ff00 */
[----:B------:R-:W-:Y:S01]  /*2cc0*/  CS2R R128, SRZ ;  /* 0x0000000000807805 */ /* 0x000fe2000001ff00 */
[----:B------:R-:W-:Y:S01]  /*2cd0*/  @!P2 IMAD R0, R0, UR22, RZ ;  /* 0x000000160000ac24 */ /* 0x000fe2000f8e02ff */
[----:B------:R-:W-:Y:S02]  /*2ce0*/  CS2R R122, SRZ ;  /* 0x00000000007a7805 */ /* 0x000fe4000001ff00 */
[----:B------:R-:W-:-:S02]  /*2cf0*/  CS2R R120, SRZ ;  /* 0x0000000000787805 */ /* 0x000fc4000001ff00 */
[----:B------:R-:W-:Y:S01]  /*2d00*/  CS2R R118, SRZ ;  /* 0x0000000000767805 */ /* 0x000fe2000001ff00 */
[----:B------:R-:W-:Y:S01]  /*2d10*/  @!P2 IMAD R21, R14, UR23, R0 ;  /* 0x000000170e15ac24 */ /* 0x000fe2000f8e0200 */
[----:B------:R-:W-:Y:S01]  /*2d20*/  CS2R R116, SRZ ;  /* 0x0000000000747805 */ /* 0x000fe2000001ff00 */
[----:B------:R-:W-:Y:S01]  /*2d30*/  @!P2 IMAD.X R0, RZ, RZ, R13, P0 ;  /* 0x000000ffff00a224 */ /* 0x000fe200000e060d */
[----:B------:R-:W-:Y:S02]  /*2d40*/  PLOP3.LUT P0, PT, PT, PT, UP4, 0x80, 0x0 ;  /* 0x000000000000781c */ /* 0x000fe40003f0f048 */
[----:B------:R-:W-:Y:S02]  /*2d50*/  CS2R R110, SRZ ;  /* 0x00000000006e7805 */ /* 0x000fe4000001ff00 */
[----:B------:R-:W-:Y:S01]  /*2d60*/  ISETP.GE.AND P5, PT, R2, UR5, PT ;  /* 0x0000000502007c0c */ /* 0x000fe2000bfa6270 */
[----:B------:R-:W-:Y:S01]  /*2d70*/  @!P3 IMAD R2, R13, UR22, RZ ;  /* 0x000000160d02bc24 */ /* 0x000fe2000f8e02ff */
        /* <DEDUP_REMOVED lines=9> */
[----:B------:R-:W-:Y:S01]  /*2e10*/  @P0 BAR.SYNC.DEFER_BLOCKING 0x0 ;  /* 0x0000000000000b1d */ /* 0x000fe20000010000 */
[----:B------:R-:W-:-:S04]  /*2e20*/  @!P2 IMAD.WIDE.U32 R14, R14, UR22, R8 ;  /* 0x000000160e0eac25 */ /* 0x000fc8000f8e0008 */
[C---:B------:R-:W-:Y:S01]  /*2e30*/  @!P3 IMAD R2, R27.reuse, UR23, R2 ;  /* 0x000000171b02bc24 */ /* 0x040fe2000f8e0202 */
[----:B------:R-:W-:Y:S01]  /*2e40*/  CS2R R98, SRZ ;  /* 0x0000000000627805 */ /* 0x000fe2000001ff00 */
[----:B------:R-:W-:Y:S01]  /*2e50*/  @!P3 IMAD.WIDE.U32 R8, R27, UR22, R4 ;  /* 0x000000161b08bc25 */ /* 0x000fe2000f8e0004 */
[----:B------:R-:W-:Y:S02]  /*2e60*/  CS2R R96, SRZ ;  /* 0x0000000000607805 */ /* 0x000fe4000001ff00 */
[----:B------:R-:W-:Y:S02]  /*2e70*/  CS2R R90, SRZ ;  /* 0x00000000005a7805 */ /* 0x000fe4000001ff00 */
[----:B------:R-:W-:Y:S01]  /*2e80*/  CS2R R88, SRZ ;  /* 0x0000000000587805 */ /* 0x000fe2000001ff00 */
[----:B------:R-:W-:Y:S01]  /*2e90*/  @!P2 IMAD R0, R0, UR26, RZ ;  /* 0x0000001a0000ac24 */ /* 0x000fe2000f8e02ff */
[----:B------:R-:W-:Y:S01]  /*2ea0*/  CS2R R86, SRZ ;  /* 0x0000000000567805 */ /* 0x000fe2000001ff00 */
[----:B------:R-:W-:Y:S01]  /*2eb0*/  @!P3 IMAD.IADD R5, R9, 0x1, R2 ;  /* 0x000000010905b824 */ /* 0x000fe200078e0202 */
[----:B-----5:R-:W-:Y:S01]  /*2ec0*/  @!P3 LEA R4, P1, R8, R16, 0x1 ;  /* 0x000000100804b211 */ /* 0x020fe200078208ff */
[----:B------:R-:W-:Y:S01]  /*2ed0*/  @!P3 IMAD R2, R13, UR26, RZ ;  /* 0x0000001a0d02bc24 */ /* 0x000fe2000f8e02ff */
[----:B------:R-:W-:Y:S01]  /*2ee0*/  CS2R R84, SRZ ;  /* 0x0000000000547805 */ /* 0x000fe2000001ff00 */
[C---:B------:R-:W-:Y:S01]  /*2ef0*/  @!P2 IMAD R20, R12.reuse, UR27, R0 ;  /* 0x0000001b0c14ac24 */ /* 0x040fe2000f8e0200 */
[----:B------:R-:W-:Y:S01]  /*2f00*/  CS2R R78, SRZ ;  /* 0x00000000004e7805 */ /* 0x000fe2000001ff00 */
[----:B------:R-:W-:Y:S01]  /*2f10*/  @!P2 IMAD.WIDE.U32 R12, R12, UR26, R10 ;  /* 0x0000001a0c0cac25 */ /* 0x000fe2000f8e000a */
[----:B------:R-:W-:-:S02]  /*2f20*/  @!P3 LEA.HI.X R5, R8, R17, R5, 0x1, P1 ;  /* 0x000000110805b211 */ /* 0x000fc400008f0c05 */
[----:B------:R-:W-:Y:S01]  /*2f30*/  CS2R R76, SRZ ;  /* 0x00000000004c7805 */ /* 0x000fe2000001ff00 */
[----:B------:R-:W2:Y:S01]  /*2f40*/  @!P2 LDC.64 R16, c[0x0][0x218] ;  /* 0x00008600ff10ab82 */ /* 0x000ea20000000a00 */
[C---:B------:R-:W-:Y:S01]  /*2f50*/  @!P3 IMAD R0, R27.reuse, UR27, R2 ;  /* 0x0000001b1b00bc24 */ /* 0x040fe2000f8e0202 */
[----:B---3--:R-:W-:Y:S01]  /*2f60*/  @P3 STS [R25+0xf000], RZ ;  /* 0x00f000ff19003388 */ /* 0x008fe20000000800 */
[----:B------:R-:W-:Y:S01]  /*2f70*/  @!P3 IMAD.WIDE.U32 R10, R27, UR26, R6 ;  /* 0x0000001a1b0abc25 */ /* 0x000fe2000f8e0006 */
[----:B------:R-:W-:Y:S02]  /*2f80*/  CS2R R82, SRZ ;  /* 0x0000000000527805 */ /* 0x000fe4000001ff00 */
[----:B------:R-:W-:Y:S01]  /*2f90*/  CS2R R80, SRZ ;  /* 0x0000000000507805 */ /* 0x000fe2000001ff00 */
[----:B------:R-:W-:Y:S01]  /*2fa0*/  @P3 STS [R25+0xf004], RZ ;  /* 0x00f004ff19003388 */ /* 0x000fe20000000800 */
[----:B------:R-:W-:Y:S01]  /*2fb0*/  @!P3 IMAD.IADD R2, R11, 0x1, R0 ;  /* 0x000000010b02b824 */ /* 0x000fe200078e0200 */
[----:B-1----:R-:W-:-:S02]  /*2fc0*/  @!P3 LEA R6, P1, R10, R22, 0x1 ;  /* 0x000000160a06b211 */ /* 0x002fc400078208ff */
[----:B------:R-:W-:Y:S01]  /*2fd0*/  CS2R R74, SRZ ;  /* 0x00000000004a7805 */ /* 0x000fe2000001ff00 */
[----:B------:R-:W-:Y:S01]  /*2fe0*/  @P3 STS.64 [R25+0xf008], RZ ;  /* 0x00f008ff19003388 */ /* 0x000fe20000000a00 */
[----:B------:R-:W-:Y:S02]  /*2ff0*/  CS2R R72, SRZ ;  /* 0x0000000000487805 */ /* 0x000fe4000001ff00 */
[----:B------:R-:W-:Y:S02]  /*3000*/  CS2R R70, SRZ ;  /* 0x0000000000467805 */ /* 0x000fe4000001ff00 */
[----:B------:R-:W-:Y:S01]  /*3010*/  CS2R R68, SRZ ;  /* 0x0000000000447805 */ /* 0x000fe2000001ff00 */
[----:B------:R-:W-:Y:S01]  /*3020*/  @P3 STS.128 [R25+0x11000], RZ ;  /* 0x011000ff19003388 */ /* 0x000fe20000000c00 */
[----:B------:R-:W-:Y:S02]  /*3030*/  CS2R R62, SRZ ;  /* 0x00000000003e7805 */ /* 0x000fe4000001ff00 */
[----:B------:R-:W-:-:S02]  /*3040*/  CS2R R60, SRZ ;  /* 0x00000000003c7805 */ /* 0x000fc4000001ff00 */
[----:B------:R-:W-:Y:S01]  /*3050*/  CS2R R66, SRZ ;  /* 0x0000000000427805 */ /* 0x000fe2000001ff00 */
[----:B------:R-:W-:Y:S01]  /*3060*/  @P3 STS.128 [R25+0x13000], RZ ;  /* 0x013000ff19003388 */ /* 0x000fe20000000c00 */
[----:B------:R-:W-:Y:S02]  /*3070*/  @!P3 LEA.HI.X R7, R10, R23, R2, 0x1, P1 ;  /* 0x000000170a07b211 */ /* 0x000fe400008f0c02 */
[----:B------:R-:W-:Y:S02]  /*3080*/  CS2R R64, SRZ ;  /* 0x0000000000407805 */ /* 0x000fe4000001ff00 */
[----:B------:R-:W-:Y:S01]  /*3090*/  CS2R R58, SRZ ;  /* 0x00000000003a7805 */ /* 0x000fe2000001ff00 */
[----:B------:R-:W-:Y:S01]  /*30a0*/  @!PT LDS RZ, [RZ] ;  /* 0x00000000fffff984 */ /* 0x000fe20000000800 */
[----:B------:R-:W-:Y:S01]  /*30b0*/  @!PT LDS RZ, [RZ] ;  /* 0x00000000fffff984 */ /* 0x000fe20000000800 */
[----:B------:R-:W-:Y:S01]  /*30c0*/  @!PT LDS RZ, [RZ] ;  /* 0x00000000fffff984 */ /* 0x000fe20000000800 */
[----:B------:R-:W-:Y:S01]  /*30d0*/  @!P3 LDGSTS.E.BYPASS.LTC128B.128 [R25+0xf000], desc[UR6][R4.64] ;  /* 0x0f0000000419bfae */ /* 0x000fe2000b901d46 */
[----:B------:R-:W-:Y:S02]  /*30e0*/  @!P2 LEA R8, P4, R14, R18, 0x1 ;  /* 0x000000120e08a211 */ /* 0x000fe400078808ff */
[----:B------:R-:W-:-:S02]  /*30f0*/  CS2R R56, SRZ ;  /* 0x0000000000387805 */ /* 0x000fc4000001ff00 */
[----:B------:R-:W-:Y:S01]  /*3100*/  CS2R R54, SRZ ;  /* 0x0000000000367805 */ /* 0x000fe2000001ff00 */
[----:B------:R-:W-:Y:S01]  /*3110*/  @!P3 LDGSTS.E.BYPASS.LTC128B.128 [R25+0x11000], desc[UR6][R4.64+0x40] ;  /* 0x110000400419bfae */ /* 0x000fe2000b901d46 */
[----:B------:R-:W-:Y:S02]  /*3120*/  ISETP.GE.AND P1, PT, R27, UR5, PT ;  /* 0x000000051b007c0c */ /* 0x000fe4000bf26270 */
[----:B------:R-:W-:Y:S02]  /*3130*/  CS2R R52, SRZ ;  /* 0x0000000000347805 */ /* 0x000fe4000001ff00 */
[----:B------:R-:W-:Y:S01]  /*3140*/  CS2R R46, SRZ ;  /* 0x00000000002e7805 */ /* 0x000fe2000001ff00 */
[----:B------:R1:W-:Y:S01]  /*3150*/  @!P3 LDGSTS.E.BYPASS.LTC128B.128 [R25+0x13000], desc[UR6][R4.64+0x80] ;  /* 0x130000800419bfae */ /* 0x0003e2000b901d46 */
[----:B----4-:R-:W-:Y:S01]  /*3160*/  VIADD R0, R26, 0x1800 ;  /* 0x000018001a007836 */ /* 0x010fe20000000000 */
[----:B------:R-:W-:Y:S02]  /*3170*/  PLOP3.LUT P0, PT, PT, PT, UP0, 0x80, 0x0 ;  /* 0x000000000000781c */ /* 0x000fe40003f0f008 */
[----:B------:R-:W-:Y:S01]  /*3180*/  CS2R R44, SRZ ;  /* 0x00000000002c7805 */ /* 0x000fe2000001ff00 */
[----:B------:R-:W-:Y:S01]  /*3190*/  @P2 STS.128 [R25+0x10000], RZ ;  /* 0x010000ff19002388 */ /* 0x000fe20000000c00 */
[----:B------:R-:W-:-:S02]  /*31a0*/  CS2R R50, SRZ ;  /* 0x0000000000327805 */ /* 0x000fc4000001ff00 */
[----:B------:R-:W-:Y:S02]  /*31b0*/  CS2R R48, SRZ ;  /* 0x0000000000307805 */ /* 0x000fe4000001ff00 */
[----:B------:R-:W-:Y:S01]  /*31c0*/  CS2R R42, SRZ ;  /* 0x00000000002a7805 */ /* 0x000fe2000001ff00 */
[----:B------:R-:W-:Y:S01]  /*31d0*/  @P2 STS.128 [R25+0x12000], RZ ;  /* 0x012000ff19002388 */ /* 0x000fe20000000c00 */
[----:B------:R-:W-:Y:S02]  /*31e0*/  CS2R R40, SRZ ;  /* 0x0000000000287805 */ /* 0x000fe4000001ff00 */
[----:B------:R-:W-:Y:S02]  /*31f0*/  CS2R R38, SRZ ;  /* 0x0000000000267805 */ /* 0x000fe4000001ff00 */
[----:B------:R-:W-:Y:S01]  /*3200*/  CS2R R36, SRZ ;  /* 0x0000000000247805 */ /* 0x000fe2000001ff00 */
[----:B------:R-:W-:Y:S01]  /*3210*/  @P2 STS.128 [R25+0x14000], RZ ;  /* 0x014000ff19002388 */ /* 0x000fe20000000c00 */
[----:B------:R-:W-:Y:S01]  /*3220*/  SEL R2, R0, R26, !P0 ;  /* 0x0000001a00027207 */ /* 0x000fe20004000000 */
[----:B------:R-:W-:-:S02]  /*3230*/  UIMAD UR29, UR25, 0x18, URZ ;  /* 0x00000018191d78a4 */ /* 0x000fc4000f8e023f */
[----:B------:R-:W-:Y:S02]  /*3240*/  USHF.L.U32 UR28, UR25, 0x5, URZ ;  /* 0x00000005191c7899 */ /* 0x000fe4000800063f */
[----:B------:R-:W-:Y:S01]  /*3250*/  UIADD3 UR36, UR40, 0x80, URZ ;  /* 0x0000008028247890 */ /* 0x000fe2000fffe03f */
[----:B------:R-:W-:Y:S01]  /*3260*/  ULDC UR10, c[0x0][0x2ec] ;  /* 0x0000bb00000a7ab9 */ /* 0x000fe20000000800 */
[----:B-1----:R-:W-:-:S05]  /*3270*/  @!P2 IMAD.IADD R4, R15, 0x1, R21 ;  /* 0x000000010f04a824 */ /* 0x002fca00078e0215 */
        /* <DEDUP_REMOVED lines=8> */
[----:B------:R-:W-:-:S03]  /*3300*/  LEA R246, R2, UR4, 0x1 ;  /* 0x0000000402f67c11 */ /* 0x000fc6000f8e08ff */
[----:B------:R-:W-:Y:S04]  /*3310*/  @P1 STS [R25+0x6000], RZ ;  /* 0x006000ff19001388 */ /* 0x000fe80000000800 */
[----:B------:R-:W-:Y:S01]  /*3320*/  @P1 STS [R25+0x6004], RZ ;  /* 0x006004ff19001388 */ /* 0x000fe20000000800 */
[----:B------:R-:W-:-:S03]  /*3330*/  @!P2 IMAD.IADD R0, R13, 0x1, R20 ;  /* 0x000000010d00a824 */ /* 0x000fc600078e0214 */
[----:B------:R-:W-:Y:S01]  /*3340*/  @P1 STS.64 [R25+0x6008], RZ ;  /* 0x006008ff19001388 */ /* 0x000fe20000000a00 */
[----:B--2---:R-:W-:-:S03]  /*3350*/  @!P2 LEA R4, P4, R12, R16, 0x1 ;  /* 0x000000100c04a211 */ /* 0x004fc600078808ff */
[----:B------:R-:W-:Y:S04]  /*3360*/  @P1 STS.128 [R25+0x7000], RZ ;  /* 0x007000ff19001388 */ /* 0x000fe80000000c00 */
[----:B------:R-:W-:Y:S04]  /*3370*/  @P1 STS.128 [R25+0x8000], RZ ;  /* 0x008000ff19001388 */ /* 0x000fe80000000c00 */
[----:B------:R-:W-:Y:S01]  /*3380*/  @!PT LDS RZ, [RZ] ;  /* 0x00000000fffff984 */ /* 0x000fe20000000800 */
[----:B------:R-:W-:Y:S01]  /*3390*/  @!PT LDS RZ, [RZ] ;  /* 0x00000000fffff984 */ /* 0x000fe20000000800 */
[----:B------:R-:W-:Y:S01]  /*33a0*/  @!PT LDS RZ, [RZ] ;  /* 0x00000000fffff984 */ /* 0x000fe20000000800 */
[----:B------:R-:W-:Y:S04]  /*33b0*/  @!P1 LDGSTS.E.BYPASS.LTC128B.128 [R25+0x6000], desc[UR6][R240.64] ;  /* 0x06000000f0199fae */ /* 0x000fe8000b901d46 */
[----:B------:R-:W-:Y:S01]  /*33c0*/  @!P1 LDGSTS.E.BYPASS.LTC128B.128 [R25+0x7000], desc[UR6][R240.64+0x40] ;  /* 0x07000040f0199fae */ /* 0x000fe2000b901d46 */
[----:B------:R-:W-:-:S03]  /*33d0*/  @!P2 LEA.HI.X R5, R12, R17, R0, 0x1, P4 ;  /* 0x000000110c05a211 */ /* 0x000fc600020f0c00 */
[----:B------:R-:W-:Y:S01]  /*33e0*/  @!P1 LDGSTS.E.BYPASS.LTC128B.128 [R25+0x8000], desc[UR6][R240.64+0x80] ;  /* 0x08000080f0199fae */ /* 0x000fe2000b901d46 */
[----:B------:R-:W-:-:S03]  /*33f0*/  VIADD R0, R24, 0x28 ;  /* 0x0000002818007836 */ /* 0x000fc60000000000 */
        /* <DEDUP_REMOVED lines=12> */
[----:B------:R-:W-:Y:S01]  /*34c0*/  @!PT LDS RZ, [RZ] ;  /* 0x00000000fffff984 */ /* 0x000fe20000000800 */
[----:B------:R-:W-:Y:S01]  /*34d0*/  @!PT LDS RZ, [RZ] ;  /* 0x00000000fffff984 */ /* 0x000fe20000000800 */
[----:B------:R-:W-:Y:S01]  /*34e0*/  @!PT LDS RZ, [RZ] ;  /* 0x00000000fffff984 */ /* 0x000fe20000000800 */
[----:B------:R-:W-:Y:S04]  /*34f0*/  @!P1 LDGSTS.E.BYPASS.LTC128B.128 [R246], desc[UR6][R242.64] ;  /* 0x00000000f2f69fae */ /* 0x000fe8000b901d46 */
[----:B------:R-:W-:Y:S04]  /*3500*/  @!P1 LDGSTS.E.BYPASS.LTC128B.128 [R246+0x1000], desc[UR6][R242.64+0x40] ;  /* 0x01000040f2f69fae */ /* 0x000fe8000b901d46 */
[----:B------:R-:W-:Y:S04]  /*3510*/  @!P1 LDGSTS.E.BYPASS.LTC128B.128 [R246+0x2000], desc[UR6][R242.64+0x80] ;  /* 0x02000080f2f69fae */ /* 0x000fe8000b901d46 */
[----:B------:R-:W-:Y:S01]  /*3520*/  @P3 STS [R25+0x9000], RZ ;  /* 0x009000ff19003388 */ /* 0x000fe20000000800 */
[----:B------:R-:W-:-:S03]  /*3530*/  ISETP.GE.AND P1, PT, R0, UR5, PT ;  /* 0x0000000500007c0c */ /* 0x000fc6000bf26270 */
        /* <DEDUP_REMOVED lines=8> */
[----:B------:R-:W-:-:S03]  /*35c0*/  IMAD.SHL.U32 R2, R24, 0x4, RZ ;  /* 0x0000000418027824 */ /* 0x000fc600078e00ff */
[----:B------:R-:W-:Y:S01]  /*35d0*/  @!P3 LDGSTS.E.BYPASS.LTC128B.128 [R25+0xb000], desc[UR6][R6.64+0x40] ;  /* 0x0b0000400619bfae */ /* 0x000fe2000b901d46 */
[----:B-1----:R-:W-:-:S03]  /*35e0*/  SHF.R.S32.HI R8, RZ, 0x1f, R24 ;  /* 0x0000001fff087819 */ /* 0x002fc60000011418 */
[----:B------:R1:W-:Y:S01]  /*35f0*/  @!P3 LDGSTS.E.BYPASS.LTC128B.128 [R25+0xd000], desc[UR6][R6.64+0x80] ;  /* 0x0d0000800619bfae */ /* 0x0003e2000b901d46 */
[----:B------:R-:W-:Y:S01]  /*3600*/  ISETP.GE.AND P4, PT, R24, UR5, PT ;  /* 0x0000000518007c0c */ /* 0x000fe2000bf86270 */
[----:B------:R-:W-:Y:S01]  /*3610*/  IMAD.MOV.U32 R12, RZ, RZ, 0x7f800000 ;  /* 0x7f800000ff0c7424 */ /* 0x000fe200078e00ff */
[----:B------:R-:W-:Y:S01]  /*3620*/  UIADD3 UR23, UR17, 0x20, URZ ;  /* 0x0000002011177890 */ /* 0x000fe2000fffe03f */
[----:B------:R-:W-:Y:S01]  /*3630*/  @P2 STS.128 [R25+0xa000], RZ ;  /* 0x00a000ff19002388 */ /* 0x000fe20000000c00 */
[----:B------:R-:W-:Y:S01]  /*3640*/  IMAD.MOV.U32 R11, RZ, RZ, 0x7f800000 ;  /* 0x7f800000ff0b7424 */ /* 0x000fe200078e00ff */
[----:B------:R-:W-:Y:S02]  /*3650*/  UIADD3 UR34, UR17, 0x40, URZ ;  /* 0x0000004011227890 */ /* 0x000fe4000fffe03f */
[----:B------:R-:W-:Y:S01]  /*3660*/  @P2 STS.128 [R25+0xc000], RZ ;  /* 0x00c000ff19002388 */ /* 0x000fe20000000c00 */
[----:B------:R-:W-:Y:S01]  /*3670*/  IMAD.MOV.U32 R10, RZ, RZ, 0x7f800000 ;  /* 0x7f800000ff0a7424 */ /* 0x000fe200078e00ff */
[----:B------:R-:W-:-:S02]  /*3680*/  UIMAD UR27, UR25, 0x28, URZ ;  /* 0x00000028191b78a4 */ /* 0x000fc4000f8e023f */
[----:B------:R-:W-:Y:S01]  /*3690*/  @P2 STS.128 [R25+0xe000], RZ ;  /* 0x00e000ff19002388 */ /* 0x000fe20000000c00 */
[----:B------:R-:W-:Y:S01]  /*36a0*/  IMAD.MOV.U32 R9, RZ, RZ, 0x7f800000 ;  /* 0x7f800000ff097424 */ /* 0x000fe200078e00ff */
[----:B------:R-:W-:Y:S02]  /*36b0*/  UIMAD UR26, UR25, 0x30, URZ ;  /* 0x00000030191a78a4 */ /* 0x000fe4000f8e023f */
[----:B------:R-:W-:Y:S01]  /*36c0*/  @!PT LDS RZ, [RZ] ;  /* 0x00000000fffff984 */ /* 0x000fe20000000800 */
[----:B------:R-:W-:Y:S01]  /*36d0*/  @!PT LDS RZ, [RZ] ;  /* 0x00000000fffff984 */ /* 0x000fe20000000800 */
[----:B------:R-:W-:Y:S01]  /*36e0*/  @!PT LDS RZ, [RZ] ;  /* 0x00000000fffff984 */ /* 0x000fe20000000800 */
[----:B------:R-:W-:Y:S01]  /*36f0*/  @!P2 LDGSTS.E.BYPASS.LTC128B.128 [R25+0xa000], desc[UR6][R4.64] ;  /* 0x0a0000000419afae */ /* 0x000fe2000b901d46 */
[----:B------:R-:W-:Y:S01]  /*3700*/  UIADD3 UR37, UR37, -UR9, URZ ;  /* 0x8000000925257290 */ /* 0x000fe2000fffe03f */
[----:B------:R-:W-:Y:S02]  /*3710*/  ULDC UR5, c[0x0][0x39c] ;  /* 0x0000e70000057ab9 */ /* 0x000fe40000000800 */
[----:B------:R-:W-:Y:S04]  /*3720*/  @!P2 LDGSTS.E.BYPASS.LTC128B.128 [R25+0xc000], desc[UR6][R4.64+0x40] ;  /* 0x0c0000400419afae */ /* 0x000fe8000b901d46 */
[----:B------:R2:W-:Y:S01]  /*3730*/  @!P2 LDGSTS.E.BYPASS.LTC128B.128 [R25+0xe000], desc[UR6][R4.64+0x80] ;  /* 0x0e0000800419afae */ /* 0x0005e2000b901d46 */
[----:B-1----:R-:W-:-:S03]  /*3740*/  @!P1 LEA R6, P2, R0, UR13, 0x2 ;  /* 0x0000000d00069c11 */ /* 0x002fc6000f8410ff */
[----:B------:R-:W0:Y:S01]  /*3750*/  LDGDEPBAR ;  /* 0x00000000000079af */ /* 0x000e220000000000 */
[----:B--2---:R-:W-:Y:S01]  /*3760*/  IADD3 R4, P3, R2, UR13, RZ ;  /* 0x0000000d02047c10 */ /* 0x004fe2000ff7e0ff */
[----:B------:R-:W-:-:S04]  /*3770*/  DEPBAR.LE SB0, 0x1 ;  /* 0x000080400000791a */ /* 0x000fc80000000000 */
[----:B------:R-:W-:Y:S02]  /*3780*/  SHF.L.U64.HI R5, R24, 0x2, R8 ;  /* 0x0000000218057819 */ /* 0x000fe40000010208 */
[----:B------:R-:W-:Y:S02]  /*3790*/  SHF.R.S32.HI R2, RZ, 0x1f, R0 ;  /* 0x0000001fff027819 */ /* 0x000fe40000011400 */
[----:B------:R-:W-:Y:S02]  /*37a0*/  IADD3.X R5, R5, UR12, RZ, P3, !PT ;  /* 0x0000000c05057c10 */ /* 0x000fe40009ffe4ff */
[----:B------:R-:W-:-:S03]  /*37b0*/  @!P1 LEA.HI.X R7, R0, UR12, R2, 0x2, P2 ;  /* 0x0000000c00079c11 */ /* 0x000fc600090f1402 */
[----:B------:R-:W2:Y:S04]  /*37c0*/  @!P4 LDG.E R12, desc[UR6][R4.64] ;  /* 0x00000006040cc981 */ /* 0x000ea8000c1e1900 */
[----:B------:R-:W3:Y:S04]  /*37d0*/  @!P6 LDG.E R11, desc[UR6][R4.64+0x20] ;  /* 0x00002006040be981 */ /* 0x000ee8000c1e1900 */
[----:B------:R1:W4:Y:S04]  /*37e0*/  @!P5 LDG.E R10, desc[UR6][R4.64+0x80] ;  /* 0x00008006040ad981 */ /* 0x000328000c1e1900 */
[----:B------:R-:W5:Y:S01]  /*37f0*/  @!P1 LDG.E R9, desc[UR6][R6.64] ;  /* 0x0000000606099981 */ /* 0x000f62000c1e1900 */
[----:B------:R-:W-:Y:S01]  /*3800*/  BAR.SYNC.DEFER_BLOCKING 0x0 ;  /* 0x0000000000007b1d */ /* 0x000fe20000010000 */
[----:B------:R-:W-:-:S02]  /*3810*/  VIADD R2, R24, 0x1 ;  /* 0x0000000118027836 */ /* 0x000fc40000000000 */
[----:B------:R-:W-:-:S05]  /*3820*/  IMAD.U32 R0, RZ, RZ, UR30 ;  /* 0x0000001eff007e24 */ /* 0x000fca000f8e00ff */
[----:B------:R-:W-:-:S05]  /*3830*/  IADD3 R0, R2, UR9, -R0 ;  /* 0x0000000902007c10 */ /* 0x000fca000fffe800 */
[----:B------:R1:W-:Y:S02]  /*3840*/  STL [R1+0x30], R0 ;  /* 0x0000300001007387 */ /* 0x0003e40000100800 */
[----:B-1----:R-:W-:Y:S02]  /*3850*/  IMAD R5, RZ, RZ, -UR24 ;  /* 0x80000018ff057e24 */ /* 0x002fe4000f8e02ff */
[----:B------:R-:W-:Y:S01]  /*3860*/  IMAD.SHL.U32 R4, R24, 0x4, RZ ;  /* 0x0000000418047824 */ /* 0x000fe200078e00ff */
[----:B------:R-:W1:Y:S04]  /*3870*/  LDSM.16.M88.4 R172, [R222+0xf000] ;  /* 0x00f00000deac783b */ /* 0x000e680000000200 */
        /* <DEDUP_REMOVED lines=11> */
[----:B------:R-:W-:Y:S04]  /*3930*/  STL [R1+0x1c], R5 ;  /* 0x00001c0501007387 */ /* 0x000fe80000100800 */
[----:B------:R1:W-:Y:S01]  /*3940*/  STL [R1+0x2c], R4 ;  /* 0x00002c0401007387 */ /* 0x0003e20000100800 */
[----:B------:R-:W-:-:S02]  /*3950*/  UIADD3 UR22, UR16, UR23, URZ ;  /* 0x0000001710167290 */ /* 0x000fc4000fffe03f */
[----:B------:R-:W-:Y:S01]  /*3960*/  UIADD3 UR33, UR16, UR34, URZ ;  /* 0x0000002210217290 */ /* 0x000fe2000fffe03f */
[----:B------:R-:W-:Y:S01]  /*3970*/  VIADD R2, R230, 0x1800 ;  /* 0x00001800e6027836 */ /* 0x000fe20000000000 */
[----:B------:R-:W-:Y:S01]  /*3980*/  UIADD3 UR21, UR16, UR22, URZ ;  /* 0x0000001610157290 */ /* 0x000fe2000fffe03f */
[----:B------:R-:W-:Y:S01]  /*3990*/  VIADD R0, R229, 0x1800 ;  /* 0x00001800e5007836 */ /* 0x000fe20000000000 */
[----:B------:R-:W-:Y:S01]  /*39a0*/  UIADD3 UR32, UR16, UR33, URZ ;  /* 0x0000002110207290 */ /* 0x000fe2000fffe03f */
[----:B-1----:R-:W-:Y:S01]  /*39b0*/  SHF.L.U64.HI R4, R24, 0x2, R8 ;  /* 0x0000000218047819 */ /* 0x002fe20000010208 */
        /* <DEDUP_REMOVED lines=8> */
[----:B------:R-:W-:-:S02]  /*3a40*/  UIMAD UR25, UR25, 0x38, URZ ;  /* 0x00000038191978a4 */ /* 0x000fc4000f8e023f */
[----:B------:R-:W-:Y:S02]  /*3a50*/  UIADD3 UR24, UR16, UR19, URZ ;  /* 0x0000001310187290 */ /* 0x000fe4000fffe03f */
[----:B------:R-:W-:Y:S01]  /*3a60*/  UIADD3 UR35, UR16, UR30, URZ ;  /* 0x0000001e10237290 */ /* 0x000fe2000fffe03f */
[----:B--2---:R1:W-:Y:S04]  /*3a70*/  STL [R1+0x14], R12 ;  /* 0x0000140c01007387 */ /* 0x0043e80000100800 */
[----:B---3--:R1:W-:Y:S04]  /*3a80*/  STL [R1+0x18], R11 ;  /* 0x0000180b01007387 */ /* 0x0083e80000100800 */
[----:B----4-:R1:W-:Y:S04]  /*3a90*/  STL [R1+0xc], R10 ;  /* 0x00000c0a01007387 */ /* 0x0103e80000100800 */
[----:B-----5:R1:W-:Y:S04]  /*3aa0*/  STL [R1+0x10], R9 ;  /* 0x0000100901007387 */ /* 0x0203e80000100800 */
[----:B------:R1:W-:Y:S02]  /*3ab0*/  STL [R1+0x28], R4 ;  /* 0x0000280401007387 */ /* 0x0003e40000100800 */
.L_x_284:
[----:B------:R-:W0:Y:S01]  /*3ac0*/  LDGDEPBAR ;  /* 0x00000000000079af */ /* 0x000e220000000000 */
[----:B------:R-:W-:Y:S01]  /*3ad0*/  IADD3 R0, R228, R221, RZ ;  /* 0x000000dde4007210 */ /* 0x000fe20007ffe0ff */
[----:B------:R-:W-:Y:S06]  /*3ae0*/  USHF.L.U32 UR11, UR8, 0x6, URZ ;  /* 0x00000006080b7899 */ /* 0x000fec000800063f */
[----:B------:R-:W2:Y:S01]  /*3af0*/  LDL R233, [R1+0x30] ;  /* 0x0000300001e97983 */ /* 0x000ea20000100800 */
[----:B------:R-:W-:Y:S02]  /*3b00*/  UISETP.GT.AND UP3, UPT, UR8, UR18, UPT ;  /* 0x000000120800728c */ /* 0x000fe4000bf64270 */
[----:B------:R-:W-:Y:S01]  /*3b10*/  UISETP.GE.AND UP0, UPT, UR11, UR37, UPT ;  /* 0x000000250b00728c */ /* 0x000fe2000bf06270 */
[----:B------:R-:W3:Y:S03]  /*3b20*/  LDL R232, [R1+0x3c] ;  /* 0x00003c0001e87983 */ /* 0x000ee60000100800 */
[----:B------:R-:W-:Y:S01]  /*3b30*/  UISETP.LT.AND UP0, UPT, UR36, UR9, UP0 ;  /* 0x000000092400728c */ /* 0x000fe20008701270 */
[----:B------:R-:W4:Y:S04]  /*3b40*/  LDL R231, [R1+0x14] ;  /* 0x0000140001e77983 */ /* 0x000f280000100800 */
[----:B------:R-:W2:Y:S01]  /*3b50*/  LDL R2, [R1+0x18] ;  /* 0x0000180001027983 */ /* 0x000ea20000100800 */
[----:B------:R-:W-:Y:S03]  /*3b60*/  PLOP3.LUT P0, PT, PT, PT, UP0, 0x80, 0x0 ;  /* 0x000000000000781c */ /* 0x000fe60003f0f008 */
        /* <DEDUP_REMOVED lines=108> */
[----:B------:R-:W-:Y:S01]  /*4230*/  MUFU.TANH R153, R9 ;  /* 0x0000000900997308 */ /* 0x000fe20000002400 */
[----:B------:R-:W-:Y:S01]  /*4240*/  FMUL.FTZ R15, R15, UR5 ;  /* 0x000000050f0f7c20 */ /* 0x000fe20008410000 */
[----:B------:R-:W-:Y:S01]  /*4250*/  FMUL.FTZ R14, R14, UR5 ;  /* 0x000000050e0e7c20 */ /* 0x000fe20008410000 */
[----:B------:R-:W-:Y:S01]  /*4260*/  FMUL.FTZ R13, R13, UR5 ;  /* 0x000000050d0d7c20 */ /* 0x000fe20008410000 */
[----:B------:R-:W-:Y:S01]  /*4270*/  FMUL.FTZ R12, R12, UR5 ;  /* 0x000000050c0c7c20 */ /* 0x000fe20008410000 */
[----:B------:R-:W-:Y:S01]  /*4280*/  FMUL.FTZ R17, R17, UR5 ;  /* 0x0000000511117c20 */ /* 0x000fe20008410000 */
[----:B------:R-:W-:Y:S04]  /*4290*/  FMUL.FTZ R18, R18, UR5 ;  /* 0x0000000512127c20 */ /* 0x000fe80008410000 */
[----:B------:R-:W1:Y:S01]  /*42a0*/  MUFU.TANH R56, R5 ;  /* 0x0000000500387308 */ /* 0x000e620000002400 */
[----:B------:R-:W-:Y:S01]  /*42b0*/  FMUL.FTZ R19, R19, UR5 ;  /* 0x0000000513137c20 */ /* 0x000fe20008410000 */
[----:B------:R-:W-:Y:S08]  /*42c0*/  FMUL.FTZ R16, R16, UR5 ;  /* 0x0000000510107c20 */ /* 0x000ff00008410000 */
[----:B------:R3:W-:Y:S10]  /*42d0*/  MUFU.TANH R251, R17 ;  /* 0x0000001100fb7308 */ /* 0x0007f40000002400 */
[----:B------:R-:W-:Y:S10]  /*42e0*/  MUFU.TANH R47, R6 ;  /* 0x00000006002f7308 */ /* 0x000ff40000002400 */
[----:B------:R4:W-:Y:S01]  /*42f0*/  MUFU.TANH R160, R15 ;  /* 0x0000000f00a07308 */ /* 0x0009e20000002400 */
[----:B---3--:R-:W3:Y:S09]  /*4300*/  LDL R17, [R1+0xc] ;  /* 0x00000c0001117983 */ /* 0x008ef20000100800 */
[----:B------:R1:W1:Y:S10]  /*4310*/  MUFU.TANH R46, R7 ;  /* 0x00000007002e7308 */ /* 0x0002740000002400 */
[----:B------:R-:W-:Y:S01]  /*4320*/  MUFU.TANH R161, R14 ;  /* 0x0000000e00a17308 */ /* 0x000fe20000002400 */
[----:B----4-:R-:W4:Y:S09]  /*4330*/  LDL R15, [R1+0x10] ;  /* 0x00001000010f7983 */ /* 0x010f320000100800 */
[----:B------:R1:W-:Y:S02]  /*4340*/  MUFU.TANH R155, R8 ;  /* 0x00000008009b7308 */ /* 0x0003e40000002400 */
[----:B-1----:R-:W1:Y:S08]  /*4350*/  LDSM.16.M88.4 R4, [R223+0xd400] ;  /* 0x00d40000df04783b */ /* 0x002e700000000200 */
[----:B------:R1:W-:Y:S10]  /*4360*/  MUFU.TANH R164, R10 ;  /* 0x0000000a00a47308 */ /* 0x0003f40000002400 */
[----:B------:R-:W1:Y:S01]  /*4370*/  MUFU.TANH R150, R13 ;  /* 0x0000000d00967308 */ /* 0x000e620000002400 */
[----:B------:R-:W-:Y:S01]  /*4380*/  FMUL.FTZ R8, R231, 1.4426950216293334961 ;  /* 0x3fb8aa3be7087820 */ /* 0x000fe20000410000 */
[----:B------:R-:W-:Y:S04]  /*4390*/  MOV R231, 0x8 ;  /* 0x0000000800e77802 */ /* 0x000fe80000000f00 */
[----:B------:R-:W-:Y:S04]  /*43a0*/  FSEL R8, R8, RZ, P2 ;  /* 0x000000ff08087208 */ /* 0x000fe80001000000 */
[----:B------:R1:W4:Y:S02]  /*43b0*/  MUFU.TANH R162, R11 ;  /* 0x0000000b00a27308 */ /* 0x0003240000002400 */
[----:B-1----:R-:W-:Y:S01]  /*43c0*/  FMUL.FTZ R10, R2, 1.4426950216293334961 ;  /* 0x3fb8aa3b020a7820 */ /* 0x002fe20000410000 */
[----:B------:R-:W-:Y:S07]  /*43d0*/  @!P0 IADD3 R2, R0, 0x1, RZ ;  /* 0x0000000100028810 */ /* 0x000fee0007ffe0ff */
[----:B------:R1:W4:Y:S10]  /*43e0*/  MUFU.TANH R151, R12 ;  /* 0x0000000c00977308 */ /* 0x0003340000002400 */
[----:B------:R1:W-:Y:S01]  /*43f0*/  MUFU.TANH R252, R16 ;  /* 0x0000001000fc7308 */ /* 0x0003e20000002400 */
[-C--:B------:R-:W-:Y:S03]  /*4400*/  HMMA.16816.F32 R20, R156, R4.reuse, R20 ;  /* 0x000000049c14723c */ /* 0x080fe60000001814 */
[----:B------:R-:W-:Y:S03]  /*4410*/  MOV R11, R56 ;  /* 0x00000038000b7202 */ /* 0x000fe60000000f00 */
[C---:B------:R-:W-:Y:S03]  /*4420*/  HMMA.16816.F32 R24, R136.reuse, R4, R24 ;  /* 0x000000048818723c */ /* 0x040fe60000001818 */
[----:B------:R-:W-:Y:S02]  /*4430*/  MUFU.TANH R41, R18 ;  /* 0x0000001200297308 */ /* 0x000fe40000002400 */
[----:B-1----:R-:W-:Y:S01]  /*4440*/  MOV R12, 0x20 ;  /* 0x00000020000c7802 */ /* 0x002fe20000000f00 */
[-C--:B------:R-:W-:Y:S07]  /*4450*/  HMMA.16816.F32 R28, R136, R6.reuse, R28 ;  /* 0x00000006881c723c */ /* 0x080fee000000181c */
[----:B------:R-:W-:Y:S01]  /*4460*/  MUFU.TANH R40, R19 ;  /* 0x0000001300287308 */ /* 0x000fe20000002400 */
[----:B------:R-:W-:Y:S01]  /*4470*/  @!P0 IADD3 R4, R233, UR11, RZ ;  /* 0x0000000be9048c10 */ /* 0x000fe2000fffe0ff */
[----:B------:R-:W-:Y:S02]  /*4480*/  HMMA.16816.F32 R32, R156, R6, R32 ;  /* 0x000000069c20723c */ /* 0x000fe40000001820 */
[----:B------:R-:W-:Y:S02]  /*4490*/  MOV R16, 0x28 ;  /* 0x0000002800107802 */ /* 0x000fe40000000f00 */
[----:B------:R-:W-:Y:S01]  /*44a0*/  @!P0 VIMNMX R14, R4, UR9, PT ;  /* 0x00000009040e8c48 */ /* 0x000fe2000bfe0100 */
        /* <DEDUP_REMOVED lines=9> */
[----:B------:R-:W-:Y:S01]  /*4540*/  @!P0 ISETP.GE.AND P2, PT, R2, R14, PT ;  /* 0x0000000e0200820c */ /* 0x000fe20003f46270 */
[----:B------:R-:W-:Y:S01]  /*4550*/  FMUL.FTZ R24, R24, UR5 ;  /* 0x0000000518187c20 */ /* 0x000fe20008410000 */
[----:B------:R-:W-:Y:S02]  /*4560*/  @!P0 VIADDMNMX R12, R4, R12, UR9, PT ;  /* 0x00000009040c8e46 */ /* 0x000fe4000b80010c */
[----:B------:R-:W1:Y:S01]  /*4570*/  MUFU.TANH R249, R21 ;  /* 0x0000001500f97308 */ /* 0x000e620000002400 */
[--C-:B------:R-:W-:Y:S01]  /*4580*/  FFMA.FTZ R9, R5, UR10, -R8.reuse ;  /* 0x0000000a05097c23 */ /* 0x100fe20008010808 */
[----:B------:R-:W-:Y:S01]  /*4590*/  FMUL.FTZ R28, R28, UR5 ;  /* 0x000000051c1c7c20 */ /* 0x000fe20008410000 */
[----:B------:R-:W-:Y:S01]  /*45a0*/  @!P0 FSEL R11, R56, -INF , !P2 ;  /* 0xff800000380b8808 */ /* 0x000fe20005000000 */
[----:B------:R-:W-:Y:S01]  /*45b0*/  FMUL.FTZ R29, R29, UR5 ;  /* 0x000000051d1d7c20 */ /* 0x000fe20008410000 */
[----:B------:R-:W-:Y:S01]  /*45c0*/  FMUL.FTZ R30, R30, UR5 ;  /* 0x000000051e1e7c20 */ /* 0x000fe20008410000 */
[----:B------:R-:W-:Y:S01]  /*45d0*/  FMUL.FTZ R32, R32, UR5 ;  /* 0x0000000520207c20 */ /* 0x000fe20008410000 */
[----:B------:R-:W-:Y:S03]  /*45e0*/  FMUL.FTZ R33, R33, UR5 ;  /* 0x0000000521217c20 */ /* 0x000fe60008410000 */
[----:B------:R1:W-:Y:S01]  /*45f0*/  MUFU.EX2 R58, R9 ;  /* 0x00000009003a7308 */ /* 0x0003e20000000800 */
[----:B------:R-:W-:Y:S01]  /*4600*/  FSEL R5, R10, RZ, P1 ;  /* 0x000000ff0a057208 */ /* 0x000fe20000800000 */
[----:B------:R-:W-:Y:S01]  /*4610*/  FFMA.FTZ R11, R11, UR10, -R8 ;  /* 0x0000000a0b0b7c23 */ /* 0x000fe20008010808 */
[-C--:B------:R-:W-:Y:S01]  /*4620*/  @!P0 ISETP.GE.AND P1, PT, R0, R13.reuse, PT ;  /* 0x0000000d0000820c */ /* 0x080fe20003f26270 */
[----:B------:R-:W-:Y:S01]  /*4630*/  FMUL.FTZ R34, R34, UR5 ;  /* 0x0000000522227c20 */ /* 0x000fe20008410000 */
[----:B------:R-:W-:Y:S01]  /*4640*/  @!P0 ISETP.GE.AND P2, PT, R2, R13, PT ;  /* 0x0000000d0200820c */ /* 0x000fe20003f46270 */
[----:B------:R-:W-:Y:S01]  /*4650*/  FMUL.FTZ R35, R35, UR5 ;  /* 0x0000000523237c20 */ /* 0x000fe20008410000 */
[----:B------:R-:W-:Y:S03]  /*4660*/  MOV R10, R46 ;  /* 0x0000002e000a7202 */ /* 0x000fe60000000f00 */
[----:B------:R2:W-:Y:S01]  /*4670*/  MUFU.EX2 R55, R11 ;  /* 0x0000000b00377308 */ /* 0x0005e20000000800 */
[----:B------:R-:W-:Y:S01]  /*4680*/  @!P0 FSEL R10, R46, -INF , !P2 ;  /* 0xff8000002e0a8808 */ /* 0x000fe20005000000 */
[----:B------:R-:W-:Y:S01]  /*4690*/  FMUL.FTZ R31, R31, UR5 ;  /* 0x000000051f1f7c20 */ /* 0x000fe20008410000 */
[-C--:B------:R-:W-:Y:S01]  /*46a0*/  @!P0 ISETP.GE.AND P3, PT, R0, R12.reuse, PT ;  /* 0x0000000c0000820c */ /* 0x080fe20003f66270 */
[----:B------:R-:W-:Y:S01]  /*46b0*/  FMUL.FTZ R25, R25, UR5 ;  /* 0x0000000519197c20 */ /* 0x000fe20008410000 */
[----:B------:R-:W-:Y:S01]  /*46c0*/  @!P0 ISETP.GE.AND P4, PT, R2, R12, PT ;  /* 0x0000000c0200820c */ /* 0x000fe20003f86270 */
[----:B------:R-:W-:Y:S01]  /*46d0*/  FMUL.FTZ R26, R26, UR5 ;  /* 0x000000051a1a7c20 */ /* 0x000fe20008410000 */
[----:B------:R-:W-:Y:S03]  /*46e0*/  MOV R6, R150 ;  /* 0x0000009600067202 */ /* 0x000fe60000000f00 */
[----:B------:R-:W-:Y:S01]  /*46f0*/  MUFU.TANH R145, R28 ;  /* 0x0000001c00917308 */ /* 0x000fe20000002400 */
[----:B-1----:R-:W-:Y:S01]  /*4700*/  MOV R9, R47 ;  /* 0x0000002f00097202 */ /* 0x002fe20000000f00 */
[----:B------:R-:W-:Y:S01]  /*4710*/  FMUL.FTZ R27, R27, UR5 ;  /* 0x000000051b1b7c20 */ /* 0x000fe20008410000 */
[----:B------:R-:W-:Y:S07]  /*4720*/  @!P0 FSEL R9, R47, -INF , !P1 ;  /* 0xff8000002f098808 */ /* 0x000fee0004800000 */
[----:B------:R-:W1:Y:S01]  /*4730*/  MUFU.TANH R36, R22 ;  /* 0x0000001600247308 */ /* 0x000e620000002400 */
[--C-:B------:R-:W-:Y:S01]  /*4740*/  FFMA.FTZ R9, R9, UR10, -R5.reuse ;  /* 0x0000000a09097c23 */ /* 0x100fe20008010805 */
[----:B--2---:R-:W-:Y:S04]  /*4750*/  @!P0 VIADDMNMX R11, R4, R16, UR9, PT ;  /* 0x00000009040b8e46 */ /* 0x004fe8000b800110 */
[----:B------:R-:W-:Y:S04]  /*4760*/  @!P0 ISETP.GE.AND P2, PT, R2, R11, PT ;  /* 0x0000000b0200820c */ /* 0x000fe80003f46270 */
[----:B------:R2:W-:Y:S10]  /*4770*/  MUFU.EX2 R48, R9 ;  /* 0x0000000900307308 */ /* 0x0005f40000000800 */
[----:B------:R-:W1:Y:S10]  /*4780*/  MUFU.TANH R3, R23 ;  /* 0x0000001700037308 */ /* 0x000e740000002400 */
[----:B------:R-:W-:Y:S01]  /*4790*/  MUFU.TANH R144, R29 ;  /* 0x0000001d00907308 */ /* 0x000fe20000002400 */
[--C-:B--2---:R-:W-:Y:S01]  /*47a0*/  FFMA.FTZ R9, R10, UR10, -R5.reuse ;  /* 0x0000000a0a097c23 */ /* 0x104fe20008010805 */
[----:B------:R-:W-:Y:S02]  /*47b0*/  MOV R10, R155 ;  /* 0x0000009b000a7202 */ /* 0x000fe40000000f00 */
[----:B------:R-:W-:Y:S02]  /*47c0*/  @!P0 FSEL R10, R155, -INF , !P3 ;  /* 0xff8000009b0a8808 */ /* 0x000fe40005800000 */
[----:B------:R-:W-:Y:S04]  /*47d0*/  @!P0 ISETP.GE.AND P3, PT, R0, R11, PT ;  /* 0x0000000b0000820c */ /* 0x000fe80003f66270 */
[----:B------:R-:W2:Y:S10]  /*47e0*/  MUFU.TANH R147, R24 ;  /* 0x0000001800937308 */ /* 0x000eb40000002400 */
[----:B------:R3:W-:Y:S10]  /*47f0*/  MUFU.EX2 R45, R9 ;  /* 0x00000009002d7308 */ /* 0x0007f40000000800 */
[----:B------:R-:W2:Y:S10]  /*4800*/  MUFU.TANH R146, R25 ;  /* 0x0000001900927308 */ /* 0x000eb40000002400 */
[----:B-----5:R-:W-:Y:S10]  /*4810*/  MUFU.TANH R244, R32 ;  /* 0x0000002000f47308 */ /* 0x020ff40000002400 */
[----:B------:R-:W2:Y:S10]  /*4820*/  MUFU.TANH R154, R26 ;  /* 0x0000001a009a7308 */ /* 0x000eb40000002400 */
[----:B------:R-:W2:Y:S10]  /*4830*/  MUFU.TANH R152, R27 ;  /* 0x0000001b00987308 */ /* 0x000eb40000002400 */
[----:B------:R-:W2:Y:S10]  /*4840*/  MUFU.TANH R245, R33 ;  /* 0x0000002100f57308 */ /* 0x000eb40000002400 */
[----:B------:R-:W-:Y:S10]  /*4850*/  MUFU.TANH R248, R34 ;  /* 0x0000002200f87308 */ /* 0x000ff40000002400 */
[----:B------:R-:W-:Y:S10]  /*4860*/  MUFU.TANH R247, R35 ;  /* 0x0000002300f77308 */ /* 0x000ff40000002400 */
[----:B------:R-:W-:Y:S10]  /*4870*/  MUFU.TANH R149, R30 ;  /* 0x0000001e00957308 */ /* 0x000ff40000002400 */
[----:B------:R-:W2:Y:S01]  /*4880*/  MUFU.TANH R148, R31 ;  /* 0x0000001f00947308 */ /* 0x000ea20000002400 */
[C---:B---3--:R-:W-:Y:S01]  /*4890*/  FMUL.FTZ R9, R17.reuse, 1.4426950216293334961 ;  /* 0x3fb8aa3b11097820 */ /* 0x048fe20000410000 */
[----:B------:R-:W-:Y:S04]  /*48a0*/  FSETP.NEU.FTZ.AND P1, PT, R17, -INF , PT ;  /* 0xff8000001100780b */ /* 0x000fe80003f3d000 */
[----:B------:R-:W-:Y:S02]  /*48b0*/  FSEL R4, R9, RZ, P1 ;  /* 0x000000ff09047208 */ /* 0x000fe40000800000 */
[----:B------:R-:W-:Y:S02]  /*48c0*/  MOV R9, R153 ;  /* 0x0000009900097202 */ /* 0x000fe40000000f00 */
[----:B------:R-:W-:Y:S01]  /*48d0*/  @!P0 FSEL R9, R153, -INF , !P4 ;  /* 0xff80000099098808 */ /* 0x000fe20006000000 */
[--C-:B------:R-:W-:Y:S01]  /*48e0*/  FFMA.FTZ R2, R10, UR10, -R4.reuse ;  /* 0x0000000a0a027c23 */ /* 0x100fe20008010804 */
[----:B------:R-:W-:Y:S02]  /*48f0*/  MOV R10, R164 ;  /* 0x000000a4000a7202 */ /* 0x000fe40000000f00 */
[----:B------:R-:W-:Y:S01]  /*4900*/  @!P0 FSEL R10, R164, -INF , !P3 ;  /* 0xff800000a40a8808 */ /* 0x000fe20005800000 */
[----:B------:R3:W-:Y:S01]  /*4910*/  MUFU.EX2 R231, R2 ;  /* 0x0000000200e77308 */ /* 0x0007e20000000800 */
[----:B------:R-:W-:Y:S01]  /*4920*/  FFMA.FTZ R9, R9, UR10, -R4 ;  /* 0x0000000a09097c23 */ /* 0x000fe20008010804 */
[C---:B----4-:R-:W-:Y:S01]  /*4930*/  FSETP.NEU.FTZ.AND P1, PT, R15.reuse, -INF , PT ;  /* 0xff8000000f00780b */ /* 0x050fe20003f3d000 */
[----:B------:R-:W-:Y:S07]  /*4940*/  FMUL.FTZ R15, R15, 1.4426950216293334961 ;  /* 0x3fb8aa3b0f0f7820 */ /* 0x000fee0000410000 */
        /* <DEDUP_REMOVED lines=9> */
[----:B---3--:R-:W-:Y:S01]  /*49e0*/  FFMA.FTZ R9, R15, UR10, -R2 ;  /* 0x0000000a0f097c23 */ /* 0x008fe20008010802 */
        /* <DEDUP_REMOVED lines=31> */
[----:B------:R4:W-:Y:S01]  /*4be0*/  MUFU.EX2 R53, R7 ;  /* 0x0000000700357308 */ /* 0x0009e20000000800 */
[----:B---3--:R-:W-:Y:S02]  /*4bf0*/  MOV R6, R41 ;  /* 0x0000002900067202 */ /* 0x008fe40000000f00 */
[----:B------:R-:W-:Y:S02]  /*4c00*/  @!P0 FSEL R6, R41, -INF , !P1 ;  /* 0xff80000029068808 */ /* 0x000fe40004800000 */
[-C--:B------:R-:W-:Y:S02]  /*4c10*/  @!P0 ISETP.GE.AND P1, PT, R9, R13.reuse, PT ;  /* 0x0000000d0900820c */ /* 0x080fe40003f26270 */
        /* <DEDUP_REMOVED lines=13> */
[-C--:B------:R-:W-:Y:S01]  /*4cf0*/  @!P0 ISETP.GE.AND P1, PT, R7, R13.reuse, PT ;  /* 0x0000000d0700820c */ /* 0x080fe20003f26270 */
        /* <DEDUP_REMOVED lines=10> */
[-C--:B------:R-:W-:Y:S03]  /*4da0*/  @!P0 ISETP.GE.AND P1, PT, R7, R12.reuse, PT ;  /* 0x0000000c0700820c */ /* 0x080fe60003f26270 */
[--C-:B------:R-:W-:Y:S06]  /*4db0*/  FFMA.FTZ R10, R10, UR10, -R5.reuse ;  /* 0x0000000a0a0a7c23 */ /* 0x100fec0008010805 */
[----:B------:R1:W-:Y:S01]  /*4dc0*/  MUFU.EX2 R39, R10 ;  /* 0x0000000a00277308 */ /* 0x0003e20000000800 */
[----:B--2---:R-:W-:Y:S02]  /*4dd0*/  MOV R9, R147 ;  /* 0x0000009300097202 */ /* 0x004fe40000000f00 */
[----:B------:R-:W-:Y:S02]  /*4de0*/  @!P0 FSEL R9, R147, -INF , !P1 ;  /* 0xff80000093098808 */ /* 0x000fe40004800000 */
[----:B------:R-:W-:Y:S03]  /*4df0*/  @!P0 ISETP.GE.AND P1, PT, R6, R12, PT ;  /* 0x0000000c0600820c */ /* 0x000fe60003f26270 */
[----:B------:R-:W-:Y:S01]  /*4e00*/  FFMA.FTZ R9, R9, UR10, -R4 ;  /* 0x0000000a09097c23 */ /* 0x000fe20008010804 */
[----:B-1----:R-:W-:Y:S02]  /*4e10*/  MOV R10, R146 ;  /* 0x00000092000a7202 */ /* 0x002fe40000000f00 */
[----:B------:R-:W-:Y:S01]  /*4e20*/  @!P0 FSEL R10, R146, -INF , !P1 ;  /* 0xff800000920a8808 */ /* 0x000fe20004800000 */
[----:B------:R1:W-:Y:S01]  /*4e30*/  MUFU.EX2 R163, R9 ;  /* 0x0000000900a37308 */ /* 0x0003e20000000800 */
[-C--:B------:R-:W-:Y:S02]  /*4e40*/  @!P0 ISETP.GE.AND P1, PT, R7, R11.reuse, PT ;  /* 0x0000000b0700820c */ /* 0x080fe40003f26270 */
        /* <DEDUP_REMOVED lines=32> */
[-C--:B------:R-:W-:Y:S02]  /*5050*/  @!P0 ISETP.GE.AND P1, PT, R6, R13.reuse, PT ;  /* 0x0000000d0600820c */ /* 0x080fe40003f26270 */
[----:B------:R-:W-:Y:S01]  /*5060*/  MOV R6, R148 ;  /* 0x0000009400067202 */ /* 0x000fe20000000f00 */
[----:B------:R-:W-:Y:S01]  /*5070*/  FFMA.FTZ R8, R4, UR10, -R8 ;  /* 0x0000000a04087c23 */ /* 0x000fe20008010808 */
[----:B--2---:R-:W-:Y:S02]  /*5080*/  MOV R7, R248 ;  /* 0x000000f800077202 */ /* 0x004fe40000000f00 */
[----:B------:R-:W-:Y:S01]  /*5090*/  @!P0 FSEL R7, R248, -INF , !P1 ;  /* 0xff800000f8078808 */ /* 0x000fe20004800000 */
[----:B------:R-:W1:Y:S01]  /*50a0*/  MUFU.EX2 R49, R8 ;  /* 0x0000000800317308 */ /* 0x000e620000000800 */
[C---:B------:R-:W-:Y:S02]  /*50b0*/  @!P0 ISETP.GE.AND P1, PT, R0.reuse, R13, PT ;  /* 0x0000000d0000820c */ /* 0x040fe40003f26270 */
[----:B------:R-:W-:Y:S01]  /*50c0*/  MOV R4, R247 ;  /* 0x000000f700047202 */ /* 0x000fe20000000f00 */
[--C-:B------:R-:W-:Y:S01]  /*50d0*/  FFMA.FTZ R7, R7, UR10, -R5.reuse ;  /* 0x0000000a07077c23 */ /* 0x100fe20008010805 */
[----:B------:R-:W-:Y:S02]  /*50e0*/  @!P0 FSEL R4, R247, -INF , !P1 ;  /* 0xff800000f7048808 */ /* 0x000fe40004800000 */
[----:B------:R-:W-:Y:S03]  /*50f0*/  @!P0 ISETP.GE.AND P1, PT, R0, R11, PT ;  /* 0x0000000b0000820c */ /* 0x000fe60003f26270 */
[----:B------:R2:W-:Y:S01]  /*5100*/  MUFU.EX2 R38, R7 ;  /* 0x0000000700267308 */ /* 0x0005e20000000800 */
[----:B------:R-:W-:Y:S01]  /*5110*/  F2FP.F16.F32.PACK_AB R0, R55, R58 ;  /* 0x0000003a3700723e */ /* 0x000fe200000000ff */
[----:B------:R-:W-:Y:S01]  /*5120*/  FFMA.FTZ R5, R4, UR10, -R5 ;  /* 0x0000000a04057c23 */ /* 0x000fe20008010805 */
[----:B------:R-:W-:Y:S02]  /*5130*/  F2FP.F16.F32.PACK_AB R4, R45, R48 ;  /* 0x000000302d04723e */ /* 0x000fe400000000ff */
[----:B------:R-:W-:Y:S01]  /*5140*/  @!P0 FSEL R6, R148, -INF , !P1 ;  /* 0xff80000094068808 */ /* 0x000fe20004800000 */
[----:B------:R3:W-:Y:S01]  /*5150*/  STS [R239+0x13000], R0 ;  /* 0x01300000ef007388 */ /* 0x0007e20000000800 */
[----:B------:R-:W-:Y:S03]  /*5160*/  PLOP3.LUT P1, PT, PT, PT, UP3, 0x80, 0x0 ;  /* 0x000000000000781c */ /* 0x000fe60003f2f038 */
[----:B------:R4:W1:Y:S01]  /*5170*/  MUFU.EX2 R37, R5 ;  /* 0x0000000500257308 */ /* 0x0008620000000800 */
[----:B------:R1:W-:Y:S01]  /*5180*/  STS [R239+0x13400], R4 ;  /* 0x01340004ef007388 */ /* 0x0003e20000000800 */
[----:B--2---:R-:W-:Y:S02]  /*5190*/  MOV R7, R149 ;  /* 0x0000009500077202 */ /* 0x004fe40000000f00 */
[----:B------:R-:W-:Y:S02]  /*51a0*/  @!P0 FSEL R7, R149, -INF , !P2 ;  /* 0xff80000095078808 */ /* 0x000fe40005000000 */
[----:B------:R-:W-:Y:S03]  /*51b0*/  IADD3 R142, P0, R141, UR15, RZ ;  /* 0x0000000f8d8e7c10 */ /* 0x000fe6000ff1e0ff */
[--C-:B----4-:R-:W-:Y:S01]  /*51c0*/  FFMA.FTZ R5, R7, UR10, -R2.reuse ;  /* 0x0000000a07057c23 */ /* 0x110fe20008010802 */
[----:B------:R-:W-:Y:S01]  /*51d0*/  FFMA.FTZ R2, R6, UR10, -R2 ;  /* 0x0000000a06027c23 */ /* 0x000fe20008010802 */
[----:B------:R-:W-:Y:S02]  /*51e0*/  F2FP.F16.F32.PACK_AB R6, R43, R44 ;  /* 0x0000002c2b06723e */ /* 0x000fe400000000ff */
[----:B------:R2:W-:Y:S01]  /*51f0*/  MUFU.EX2 R166, R5 ;  /* 0x0000000500a67308 */ /* 0x0005e20000000800 */
[----:B------:R-:W-:Y:S02]  /*5200*/  IADD3.X R143, R140, UR14, RZ, P0, !PT ;  /* 0x0000000e8c8f7c10 */ /* 0x000fe400087fe4ff */
[----:B---3--:R-:W-:Y:S01]  /*5210*/  F2FP.F16.F32.PACK_AB R0, R53, R54 ;  /* 0x000000363500723e */ /* 0x008fe200000000ff */
[----:B------:R3:W-:Y:S01]  /*5220*/  STS [R238+0x13400], R6 ;  /* 0x01340006ee007388 */ /* 0x0007e20000000800 */
[----:B-1----:R-:W-:Y:S03]  /*5230*/  F2FP.F16.F32.PACK_AB R4, R234, R235 ;  /* 0x000000ebea04723e */ /* 0x002fe600000000ff */
[----:B------:R1:W-:Y:S02]  /*5240*/  STS [R238+0x13000], R0 ;  /* 0x01300000ee007388 */ /* 0x0003e40000000800 */
[----:B------:R4:W1:Y:S02]  /*5250*/  MUFU.EX2 R165, R2 ;  /* 0x0000000200a57308 */ /* 0x0008640000000800 */
[----:B------:R1:W-:Y:S04]  /*5260*/  STS [R239+0x14400], R4 ;  /* 0x01440004ef007388 */ /* 0x0003e80000000800 */
[----:B------:R-:W3:Y:S01]  /*5270*/  LDG.E R141, desc[UR6][R142.64] ;  /* 0x000000068e8d7981 */ /* 0x000ee2000c1e1900 */
[----:B--2---:R-:W-:Y:S03]  /*5280*/  F2FP.F16.F32.PACK_AB R5, R171, R231 ;  /* 0x000000e7ab05723e */ /* 0x004fe600000000ff */
[----:B------:R-:W2:Y:S04]  /*5290*/  LDG.E R140, desc[UR6][R142.64+0x20] ;  /* 0x000020068e8c7981 */ /* 0x000ea8000c1e1900 */
[----:B------:R1:W-:Y:S01]  /*52a0*/  STS [R239+0x14000], R5 ;  /* 0x01400005ef007388 */ /* 0x0003e20000000800 */
[----:B----4-:R-:W-:Y:S02]  /*52b0*/  F2FP.F16.F32.PACK_AB R2, R49, R50 ;  /* 0x000000323102723e */ /* 0x010fe400000000ff */
[----:B---3--:R-:W-:Y:S02]  /*52c0*/  F2FP.F16.F32.PACK_AB R6, R232, R233 ;  /* 0x000000e9e806723e */ /* 0x008fe400000000ff */
[----:B-1----:R-:W-:Y:S03]  /*52d0*/  F2FP.F16.F32.PACK_AB R0, R167, R168 ;  /* 0x000000a8a700723e */ /* 0x002fe600000000ff */
[----:B------:R1:W-:Y:S01]  /*52e0*/  STS [R238+0x14400], R6 ;  /* 0x01440006ee007388 */ /* 0x0003e20000000800 */
[----:B------:R-:W-:Y:S03]  /*52f0*/  F2FP.F16.F32.PACK_AB R4, R39, R42 ;  /* 0x0000002a2704723e */ /* 0x000fe600000000ff */
[----:B------:R3:W-:Y:S04]  /*5300*/  STS [R238+0x14000], R0 ;  /* 0x01400000ee007388 */ /* 0x0007e80000000800 */
[----:B------:R4:W-:Y:S01]  /*5310*/  STS [R237+0x13400], R4 ;  /* 0x01340004ed007388 */ /* 0x0009e20000000800 */
[----:B------:R-:W-:Y:S05]  /*5320*/  F2FP.F16.F32.PACK_AB R5, R51, R52 ;  /* 0x000000343305723e */ /* 0x000fea00000000ff */
[----:B------:R4:W-:Y:S04]  /*5330*/  STS [R237+0x13000], R5 ;  /* 0x01300005ed007388 */ /* 0x0009e80000000800 */
[----:B------:R4:W-:Y:S01]  /*5340*/  STS [R236+0x13000], R2 ;  /* 0x01300002ec007388 */ /* 0x0009e20000000800 */
[----:B-1----:R-:W-:Y:S02]  /*5350*/  F2FP.F16.F32.PACK_AB R6, R159, R163 ;  /* 0x000000a39f06723e */ /* 0x002fe400000000ff */
[----:B---3--:R-:W-:Y:S02]  /*5360*/  F2FP.F16.F32.PACK_AB R0, R37, R38 ;  /* 0x000000262500723e */ /* 0x008fe400000000ff */
[----:B----4-:R-:W-:Y:S03]  /*5370*/  F2FP.F16.F32.PACK_AB R4, R157, R158 ;  /* 0x0000009e9d04723e */ /* 0x010fe600000000ff */
[----:B------:R1:W-:Y:S04]  /*5380*/  STS [R236+0x13400], R0 ;  /* 0x01340000ec007388 */ /* 0x0003e80000000800 */
[----:B------:R-:W-:Y:S01]  /*5390*/  STS [R237+0x14000], R6 ;  /* 0x01400006ed007388 */ /* 0x000fe20000000800 */
[----:B------:R-:W-:Y:S02]  /*53a0*/  F2FP.F16.F32.PACK_AB R5, R169, R170 ;  /* 0x000000aaa905723e */ /* 0x000fe400000000ff */
[----:B------:R-:W-:Y:S03]  /*53b0*/  F2FP.F16.F32.PACK_AB R2, R165, R166 ;  /* 0x000000a6a502723e */ /* 0x000fe600000000ff */
[----:B------:R-:W-:Y:S04]  /*53c0*/  STS [R237+0x14400], R5 ;  /* 0x01440005ed007388 */ /* 0x000fe80000000800 */
[----:B------:R-:W-:Y:S04]  /*53d0*/  STS [R236+0x14000], R4 ;  /* 0x01400004ec007388 */ /* 0x000fe80000000800 */
[----:B------:R3:W-:Y:S01]  /*53e0*/  STS [R236+0x14400], R2 ;  /* 0x01440002ec007388 */ /* 0x0007e20000000800 */
[----:B-1----:R-:W-:Y:S05]  /*53f0*/  LEA R0, R230, UR4, 0x1 ;  /* 0x00000004e6007c11 */ /* 0x002fea000f8e08ff */
[----:B------:R-:W1:Y:S08]  /*5400*/  LDSM.16.M88.4 R32, [R0+0x6000] ;  /* 0x006000000020783b */ /* 0x000e700000000200 */
[----:B------:R-:W4:Y:S01]  /*5410*/  LDSM.16.M88.4 R28, [R0+0x6800] ;  /* 0x00680000001c783b */ /* 0x000f220000000200 */
[----:B---3--:R-:W-:Y:S07]  /*5420*/  IADD3 R2, R0, R228, RZ ;  /* 0x000000e400027210 */ /* 0x008fee0007ffe0ff */
[----:B------:R-:W3:Y:S08]  /*5430*/  LDSM.16.M88.4 R132, [R2+0x6000] ;  /* 0x006000000284783b */ /* 0x000ef00000000200 */
[----:B------:R-:W3:Y:S01]  /*5440*/  LDSM.16.M88.4 R136, [R2+0x6800] ;  /* 0x006800000288783b */ /* 0x000ee20000000200 */
[-C--:B-1----:R-:W-:Y:S06]  /*5450*/  HMMA.16816.F32 R4, R32, R172.reuse, RZ ;  /* 0x000000ac2004723c */ /* 0x082fec00000018ff */
[C---:B----4-:R-:W-:Y:S06]  /*5460*/  HMMA.16816.F32 R8, R28.reuse, R172, RZ ;  /* 0x000000ac1c08723c */ /* 0x050fec00000018ff */
[-C--:B------:R-:W-:Y:S06]  /*5470*/  HMMA.16816.F32 R12, R28, R174.reuse, RZ ;  /* 0x000000ae1c0c723c */ /* 0x080fec00000018ff */
[C---:B------:R-:W-:Y:S06]  /*5480*/  HMMA.16816.F32 R16, R32.reuse, R174, RZ ;  /* 0x000000ae2010723c */ /* 0x040fec00000018ff */
[-C--:B------:R-:W-:Y:S06]  /*5490*/  HMMA.16816.F32 R20, R32, R176.reuse, RZ ;  /* 0x000000b02014723c */ /* 0x080fec00000018ff */
[C---:B------:R-:W-:Y:S06]  /*54a0*/  HMMA.16816.F32 R24, R28.reuse, R176, RZ ;  /* 0x000000b01c18723c */ /* 0x040fec00000018ff */
[-C--:B------:R-:W-:Y:S06]  /*54b0*/  HMMA.16816.F32 R28, R28, R178.reuse, RZ ;  /* 0x000000b21c1c723c */ /* 0x080fec00000018ff */
[----:B------:R-:W-:Y:S06]  /*54c0*/  HMMA.16816.F32 R32, R32, R178, RZ ;  /* 0x000000b22020723c */ /* 0x000fec00000018ff */
[-C--:B---3--:R-:W-:Y:S06]  /*54d0*/  HMMA.16816.F32 R4, R132, R180.reuse, R4 ;  /* 0x000000b48404723c */ /* 0x088fec0000001804 */
        /* <DEDUP_REMOVED lines=8> */
[----:B------:R-:W3:Y:S03]  /*5560*/  LDSM.16.M88.4 R132, [R0+0x7800] ;  /* 0x007800000084783b */ /* 0x000ee60000000200 */
        /* <DEDUP_REMOVED lines=30> */
[----:B------:R4:W2:Y:S08]  /*5750*/  LDSM.16.M88.4 R136, [R2+0x8800] ;  /* 0x008800000288783b */ /* 0x0008b00000000200 */
[----:B----4-:R3:W5:Y:S01]  /*5760*/  LDG.E R2, desc[UR6][R142.64+0x80] ;  /* 0x000080068e027981 */ /* 0x010762000c1e1900 */
[-C--:B-1----:R-:W-:Y:S06]  /*5770*/  HMMA.16816.F32 R4, R132, R212.reuse, R4 ;  /* 0x000000d48404723c */ /* 0x082fec0000001804 */
[C---:B--2---:R-:W-:Y:S06]  /*5780*/  HMMA.16816.F32 R8, R136.reuse, R212, R8 ;  /* 0x000000d48808723c */ /* 0x044fec0000001808 */
[-C--:B------:R-:W-:Y:S06]  /*5790*/  HMMA.16816.F32 R12, R136, R214.reuse, R12 ;  /* 0x000000d6880c723c */ /* 0x080fec000000180c */
[C---:B------:R-:W-:Y:S06]  /*57a0*/  HMMA.16816.F32 R16, R132.reuse, R214, R16 ;  /* 0x000000d68410723c */ /* 0x040fec0000001810 */
[C---:B------:R-:W-:Y:S01]  /*57b0*/  FADD.FTZ R4, -R141.reuse, R4 ;  /* 0x000000048d047221 */ /* 0x040fe20000010100 */
        /* <DEDUP_REMOVED lines=8> */
[----:B------:R-:W-:Y:S01]  /*5840*/  FADD.FTZ R136, -R141, R5 ;  /* 0x000000058d887221 */ /* 0x000fe20000010100 */
[----:B------:R-:W-:Y:S01]  /*5850*/  FFMA.FTZ R5, -R57, R57, 1 ;  /* 0x3f80000039057423 */ /* 0x000fe20000010139 */
[----:B------:R-:W-:Y:S01]  /*5860*/  FADD.FTZ R16, -R141, R16 ;  /* 0x000000108d107221 */ /* 0x000fe20000010100 */
[----:B------:R3:W5:Y:S03]  /*5870*/  LDL.LU R57, [R1+0xb4] ;  /* 0x0000b40001397983 */ /* 0x0007660000300800 */
[----:B------:R-:W-:Y:S01]  /*5880*/  FMUL.FTZ R136, R55, R136 ;  /* 0x0000008837887220 */ /* 0x000fe20000410000 */
[----:B------:R3:W5:Y:S01]  /*5890*/  LDL.LU R56, [R1+0xb0] ;  /* 0x0000b00001387983 */ /* 0x0007620000300800 */
[----:B------:R-:W-:Y:S01]  /*58a0*/  FMUL.FTZ R5, R5, UR5 ;  /* 0x0000000505057c20 */ /* 0x000fe20008410000 */
[----:B------:R-:W-:Y:S01]  /*58b0*/  FMUL.FTZ R16, R54, R16 ;  /* 0x0000001036107220 */ /* 0x000fe20000410000 */
[----:B------:R-:W-:Y:S01]  /*58c0*/  FMUL.FTZ R4, R136, R4 ;  /* 0x0000000488047220 */ /* 0x000fe20000410000 */
[----:B------:R3:W5:Y:S01]  /*58d0*/  LDL.LU R55, [R1+0xac] ;  /* 0x0000ac0001377983 */ /* 0x0007620000300800 */
[----:B------:R-:W-:Y:S01]  /*58e0*/  FMUL.FTZ R5, R156, R5 ;  /* 0x000000059c057220 */ /* 0x000fe20000410000 */
[C---:B------:R-:W-:Y:S01]  /*58f0*/  FADD.FTZ R17, -R141.reuse, R17 ;  /* 0x000000118d117221 */ /* 0x040fe20000010100 */
[C---:B------:R-:W-:Y:S01]  /*5900*/  FADD.FTZ R133, -R141.reuse, R20 ;  /* 0x000000148d857221 */ /* 0x040fe20000010100 */
[----:B------:R3:W5:Y:S01]  /*5910*/  LDL.LU R54, [R1+0xa8] ;  /* 0x0000a80001367983 */ /* 0x0007620000300800 */
[----:B------:R-:W-:Y:S01]  /*5920*/  FADD.FTZ R21, -R141, R21 ;  /* 0x000000158d157221 */ /* 0x000fe20000010100 */
[----:B------:R-:W-:Y:S01]  /*5930*/  F2FP.F16.F32.PACK_AB R4, R4, R5 ;  /* 0x000000050404723e */ /* 0x000fe200000000ff */
[----:B------:R-:W-:Y:S01]  /*5940*/  FFMA.FTZ R5, -R251, R251, 1 ;  /* 0x3f800000fb057423 */ /* 0x000fe200000101fb */
[----:B------:R-:W-:Y:S01]  /*5950*/  FMUL.FTZ R20, R53, R17 ;  /* 0x0000001135147220 */ /* 0x000fe20000410000 */
[----:B------:R-:W-:Y:S01]  /*5960*/  FMUL.FTZ R133, R52, R133 ;  /* 0x0000008534857220 */ /* 0x000fe20000410000 */
[----:B------:R3:W5:Y:S01]  /*5970*/  LDL.LU R53, [R1+0xa4] ;  /* 0x0000a40001357983 */ /* 0x0007620000300800 */
[----:B------:R-:W-:Y:S01]  /*5980*/  FMUL.FTZ R5, R5, UR5 ;  /* 0x0000000505057c20 */ /* 0x000fe20008410000 */
[----:B------:R-:W-:Y:S01]  /*5990*/  FFMA.FTZ R17, -R252, R252, 1 ;  /* 0x3f800000fc117423 */ /* 0x000fe200000101fc */
[----:B------:R-:W-:Y:S01]  /*59a0*/  FMUL.FTZ R134, R51, R21 ;  /* 0x0000001533867220 */ /* 0x000fe20000410000 */
[----:B------:R3:W5:Y:S01]  /*59b0*/  LDL.LU R52, [R1+0xa0] ;  /* 0x0000a00001347983 */ /* 0x0007620000300800 */
[----:B------:R-:W-:Y:S01]  /*59c0*/  FMUL.FTZ R5, R20, R5 ;  /* 0x0000000514057220 */ /* 0x000fe20000410000 */
[----:B------:R-:W-:Y:S01]  /*59d0*/  FFMA.FTZ R21, -R249, R249, 1 ;  /* 0x3f800000f9157423 */ /* 0x000fe200000101f9 */
        /* <DEDUP_REMOVED lines=98> */
.L_x_282:
[----:B------:R2:W-:Y:S01]  /*6000*/  STS [R239+0xf000], R4 ;  /* 0x00f00004ef007388 */ /* 0x0005e20000000800 */
[C---:B-----5:R-:W-:Y:S01]  /*6010*/  FADD.FTZ R8, -R2.reuse, R8 ;  /* 0x0000000802087221 */ /* 0x060fe20000010100 */
[C---:B------:R-:W-:Y:S01]  /*6020*/  FADD.FTZ R9, -R2.reuse, R9 ;  /* 0x0000000902097221 */ /* 0x040fe20000010100 */
        /* <DEDUP_REMOVED lines=22> */
[----:B--2---:R-:W-:Y:S01]  /*6190*/  F2FP.F16.F32.PACK_AB R4, R17, R18 ;  /* 0x000000121104723e */ /* 0x004fe200000000ff */
[----:B------:R-:W-:Y:S01]  /*61a0*/  FMUL.FTZ R18, R231, R8 ;  /* 0x00000008e7127220 */ /* 0x000fe20000410000 */
[----:B------:R-:W-:Y:S01]  /*61b0*/  FFMA.FTZ R8, -R155, R155, 1 ;  /* 0x3f8000009b087423 */ /* 0x000fe2000001019b */
[----:B------:R-:W-:Y:S01]  /*61c0*/  FMUL.FTZ R24, R24, R7 ;  /* 0x0000000718187220 */ /* 0x000fe20000410000 */
[----:B----4-:R-:W-:Y:S01]  /*61d0*/  FFMA.FTZ R5, -R150, R150, 1 ;  /* 0x3f80000096057423 */ /* 0x010fe20000010196 */
[----:B------:R2:W-:Y:S01]  /*61e0*/  STS [R238+0xf400], R4 ;  /* 0x00f40004ee007388 */ /* 0x0005e20000000800 */
[----:B------:R-:W-:Y:S01]  /*61f0*/  FMUL.FTZ R8, R8, UR5 ;  /* 0x0000000508087c20 */ /* 0x000fe20008410000 */
[----:B------:R-:W-:Y:S01]  /*6200*/  FMUL.FTZ R28, R158, R28 ;  /* 0x0000001c9e1c7220 */ /* 0x000fe20000410000 */
[----:B---3--:R-:W-:Y:S01]  /*6210*/  FFMA.FTZ R6, -R151, R151, 1 ;  /* 0x3f80000097067423 */ /* 0x008fe20000010197 */
        /* <DEDUP_REMOVED lines=21> */
[----:B--2---:R-:W-:Y:S01]  /*6370*/  FFMA.FTZ R4, -R160, R160, 1 ;  /* 0x3f800000a0047423 */ /* 0x004fe200000101a0 */
        /* <DEDUP_REMOVED lines=19> */
[----:B---3--:R-:W-:Y:S01]  /*64b0*/  F2FP.F16.F32.PACK_AB R2, R15, R14 ;  /* 0x0000000e0f02723e */ /* 0x008fe200000000ff */
        /* <DEDUP_REMOVED lines=37> */
[----:B------:R-:W4:Y:S04]  /*6710*/  LDL.LU R141, [R1+0x4] ;  /* 0x00000400018d7983 */ /* 0x000f280000300800 */
[----:B------:R-:W1:Y:S04]  /*6720*/  LDSM.16.MT88.4 R20, [R0+0x8000] ;  /* 0x008000000014783b */ /* 0x000e680000004200 */
[----:B------:R-:W4:Y:S04]  /*6730*/  LDL.LU R140, [R1+0x8] ;  /* 0x00000800018c7983 */ /* 0x000f280000300800 */
[----:B------:R-:W-:Y:S04]  /*6740*/  LDSM.16.MT88.4 R24, [R3+0x13800] ;  /* 0x013800000318783b */ /* 0x000fe80000004200 */
[----:B------:R-:W1:Y:S04]  /*6750*/  LDSM.16.MT88.4 R28, [R0+0x6400] ;  /* 0x00640000001c783b */ /* 0x000e680000004200 */
[----:B------:R-:W1:Y:S04]  /*6760*/  LDSM.16.MT88.4 R32, [R3+0x15800] ;  /* 0x015800000320783b */ /* 0x000e680000004200 */
[----:B------:R-:W1:Y:S01]  /*6770*/  LDSM.16.MT88.4 R132, [R0+0x7400] ;  /* 0x007400000084783b */ /* 0x000e620000004200 */
[-C--:B--2---:R-:W-:Y:S03]  /*6780*/  HMMA.16816.F32 R36, R4, R8.reuse, R36 ;  /* 0x000000080424723c */ /* 0x084fe60000001824 */
[----:B------:R2:W5:Y:S04]  /*6790*/  LDL R244, [R1] ;  /* 0x0000000001f47983 */ /* 0x0005680000100800 */
[----:B------:R-:W2:Y:S01]  /*67a0*/  LDSM.16.MT88.4 R136, [R0+0x8400] ;  /* 0x008400000088783b */ /* 0x000ea20000004200 */
        /* <DEDUP_REMOVED lines=15> */
[----:B------:R-:W3:Y:S01]  /*68a0*/  LDSM.16.MT88.4 R20, [R0+0x8800] ;  /* 0x008800000014783b */ /* 0x000ee20000004200 */
        /* <DEDUP_REMOVED lines=39> */
[C---:B------:R-:W-:Y:S05]  /*6b20*/  HMMA.16816.F32 R72, R132.reuse, R136, R72 ;  /* 0x000000888448723c */ /* 0x040fea0000001848 */
[----:B------:R-:W-:Y:S01]  /*6b30*/  MOV R161, R141 ;  /* 0x0000008d00a17202 */ /* 0x000fe20000000f00 */
[-C--:B------:R-:W-:Y:S05]  /*6b40*/  HMMA.16816.F32 R76, R132, R138.reuse, R76 ;  /* 0x0000008a844c723c */ /* 0x080fea000000184c */
[----:B------:R-:W-:Y:S01]  /*6b50*/  MOV R160, R140 ;  /* 0x0000008c00a07202 */ /* 0x000fe20000000f00 */
        /* <DEDUP_REMOVED lines=13> */
[----:B-----5:R1:W-:Y:S04]  /*6c30*/  LDGSTS.E.BYPASS.LTC128B.128 [R244+0x6000], desc[UR6][R240.64] ;  /* 0x06000000f0f47fae */ /* 0x0203e8000b901d46 */
[----:B------:R1:W-:Y:S04]  /*6c40*/  LDGSTS.E.BYPASS.LTC128B.128 [R244+0x7000], desc[UR6][R240.64+0x40] ;  /* 0x07000040f0f47fae */ /* 0x0003e8000b901d46 */
[----:B------:R1:W-:Y:S04]  /*6c50*/  LDGSTS.E.BYPASS.LTC128B.128 [R244+0x8000], desc[UR6][R240.64+0x80] ;  /* 0x08000080f0f47fae */ /* 0x0003e8000b901d46 */
[----:B------:R-:W0:Y:S02]  /*6c60*/  LDGDEPBAR ;  /* 0x00000000000079af */ /* 0x000e240000000000 */
.L_x_283:
[----:B------:R-:W2:Y:S01]  /*6c70*/  LDL R168, [R1+0x34] ;  /* 0x0000340001a87983 */ /* 0x000ea20000100800 */
[----:B------:R-:W-:Y:S02]  /*6c80*/  ULOP3.LUT UR11, UR8, 0x1, URZ, 0xc0, !UPT ;  /* 0x00000001080b7892 */ /* 0x000fe4000f8ec03f */
[----:B------:R-:W-:Y:S01]  /*6c90*/  UISETP.GT.AND UP2, UPT, UR8, UR18, UPT ;  /* 0x000000120800728c */ /* 0x000fe2000bf44270 */
[----:B------:R-:W3:Y:S01]  /*6ca0*/  LDL R167, [R1+0x38] ;  /* 0x0000380001a77983 */ /* 0x000ee20000100800 */
[----:B------:R-:W-:Y:S02]  /*6cb0*/  UISETP.NE.U32.AND UP0, UPT, UR11, 0x1, UPT ;  /* 0x000000010b00788c */ /* 0x000fe4000bf05070 */
[----:B------:R-:W-:Y:S01]  /*6cc0*/  UIADD3 UR8, UR8, -0x1, URZ ;  /* 0xffffffff08087890 */ /* 0x000fe2000fffe03f */
[----:B------:R-:W-:Y:S04]  /*6cd0*/  LDSM.16.M88.4 R24, [R224] ;  /* 0x00000000e018783b */ /* 0x000fe80000000200 */
[----:B------:R-:W4:Y:S04]  /*6ce0*/  LDSM.16.MT88.4 R8, [R0+0x9000] ;  /* 0x009000000008783b */ /* 0x000f280000004200 */
[----:B------:R-:W3:Y:S04]  /*6cf0*/  LDL R162, [R1+0x10] ;  /* 0x0000100001a27983 */ /* 0x000ee80000100800 */
[----:B------:R-:W3:Y:S04]  /*6d00*/  LDL R163, [R1+0xc] ;  /* 0x00000c0001a37983 */ /* 0x000ee80000100800 */
[----:B------:R-:W3:Y:S04]  /*6d10*/  LDL R164, [R1+0x18] ;  /* 0x0000180001a47983 */ /* 0x000ee80000100800 */
[----:B------:R-:W1:Y:S04]  /*6d20*/  LDSM.16.MT88.4 R16, [R0+0xb000] ;  /* 0x00b000000010783b */ /* 0x000e680000004200 */
[----:B------:R-:W3:Y:S04]  /*6d30*/  LDL R165, [R1+0x14] ;  /* 0x0000140001a57983 */ /* 0x000ee80000100800 */
[----:B------:R-:W1:Y:S04]  /*6d40*/  LDSM.16.MT88.4 R28, [R0+0xd000] ;  /* 0x00d00000001c783b */ /* 0x000e680000004200 */
[----:B------:R-:W-:Y:S04]  /*6d50*/  LDSM.16.M88.4 R32, [R225] ;  /* 0x00000000e120783b */ /* 0x000fe80000000200 */
[----:B------:R-:W1:Y:S04]  /*6d60*/  LDSM.16.MT88.4 R132, [R0+0x9400] ;  /* 0x009400000084783b */ /* 0x000e680000004200 */
[----:B------:R-:W1:Y:S01]  /*6d70*/  LDSM.16.MT88.4 R136, [R0+0xb400] ;  /* 0x00b400000088783b */ /* 0x000e620000004200 */
[C---:B----4-:R-:W-:Y:S03]  /*6d80*/  HMMA.16816.F32 R4, R24.reuse, R8, RZ ;  /* 0x000000081804723c */ /* 0x050fe600000018ff */
[----:B------:R-:W4:Y:S04]  /*6d90*/  LDSM.16.MT88.4 R140, [R0+0xd400] ;  /* 0x00d40000008c783b */ /* 0x000f280000004200 */
[----:B------:R-:W-:Y:S01]  /*6da0*/  LDSM.16.M88.4 R144, [R227] ;  /* 0x00000000e390783b */ /* 0x000fe20000000200 */
[C---:B------:R-:W-:Y:S03]  /*6db0*/  HMMA.16816.F32 R8, R24.reuse, R10, RZ ;  /* 0x0000000a1808723c */ /* 0x040fe600000018ff */
[----:B------:R-:W4:Y:S04]  /*6dc0*/  LDSM.16.MT88.4 R148, [R0+0x9800] ;  /* 0x009800000094783b */ /* 0x000f280000004200 */
[----:B------:R-:W4:Y:S01]  /*6dd0*/  LDSM.16.MT88.4 R152, [R0+0xb800] ;  /* 0x00b800000098783b */ /* 0x000f220000004200 */
[C---:B-1----:R-:W-:Y:S03]  /*6de0*/  HMMA.16816.F32 R12, R24.reuse, R16, RZ ;  /* 0x00000010180c723c */ /* 0x042fe600000018ff */
[----:B------:R-:W-:Y:S04]  /*6df0*/  LDSM.16.MT88.4 R156, [R0+0xbc00] ;  /* 0x00bc0000009c783b */ /* 0x000fe80000004200 */
[----:B------:R-:W3:Y:S01]  /*6e00*/  LDL R2, [R1+0x1c] ;  /* 0x00001c0001027983 */ /* 0x000ee20000100800 */
        /* <DEDUP_REMOVED lines=60> */
[----:B------:R-:W-:Y:S06]  /*71d0*/  HMMA.16816.F32 R24, R132, R30, R24 ;  /* 0x0000001e8418723c */ /* 0x000fec0000001818 */
[C---:B------:R-:W-:Y:S01]  /*71e0*/  HMMA.16816.F32 R4, R140.reuse, R144, R4 ;  /* 0x000000908c04723c */ /* 0x040fe20000001804 */
[----:B------:R-:W-:Y:S04]  /*71f0*/  IMAD.U32 R132, RZ, RZ, UR17 ;  /* 0x00000011ff847e24 */ /* 0x000fe8000f8e00ff */
[----:B--2---:R-:W-:Y:S01]  /*7200*/  @P1 IADD3 R30, P2, R168, UR13, RZ ;  /* 0x0000000da81e1c10 */ /* 0x004fe2000ff5e0ff */
[C---:B------:R-:W-:Y:S01]  /*7210*/  HMMA.16816.F32 R8, R140.reuse, R146, R8 ;  /* 0x000000928c08723c */ /* 0x040fe20000001808 */
[----:B------:R-:W-:Y:S01]  /*7220*/  LDSM.16.MT88.4 R144, [R220+0x1c00] ;  /* 0x001c0000dc90783b */ /* 0x000fe20000004200 */
[----:B------:R-:W-:Y:S03]  /*7230*/  @UP3 UIADD3 UR13, UP1, UR13, -0x100, URZ ;  /* 0xffffff000d0d3890 */ /* 0x000fe6000ff3e03f */
[----:B---3--:R-:W-:Y:S01]  /*7240*/  @P1 IADD3.X R31, R167, UR12, RZ, P2, !PT ;  /* 0x0000000ca71f1c10 */ /* 0x008fe200097fe4ff */
[C---:B------:R-:W-:Y:S01]  /*7250*/  HMMA.16816.F32 R12, R140.reuse, R156, R12 ;  /* 0x0000009c8c0c723c */ /* 0x040fe2000000180c */
[----:B------:R-:W-:Y:S03]  /*7260*/  @UP3 UIADD3.X UR12, UR12, -0x1, URZ, UP1, !UPT ;  /* 0xffffffff0c0c3890 */ /* 0x000fe60008ffe43f */
[----:B------:R-:W2:Y:S02]  /*7270*/  @P1 LDG.E R162, desc[UR6][R30.64+0xa0] ;  /* 0x0000a0061ea21981 */ /* 0x000ea4000c1e1900 */
        /* <DEDUP_REMOVED lines=8> */
[----:B-1----:R-:W-:Y:S01]  /*7300*/  IMAD.U32 R30, RZ, RZ, UR28 ;  /* 0x0000001cff1e7e24 */ /* 0x002fe2000f8e00ff */
[C---:B------:R-:W-:Y:S04]  /*7310*/  LEA R166, P0, R2.reuse, R160, 0x2 ;  /* 0x000000a002a67211 */ /* 0x040fe800078010ff */
[----:B------:R-:W-:Y:S01]  /*7320*/  LEA.HI.X.SX32 R28, R2, R161, 0x2, P0 ;  /* 0x000000a1021c7211 */ /* 0x000fe200000f16ff */
[----:B------:R-:W-:Y:S01]  /*7330*/  STL [R1+0x8], R166 ;  /* 0x000008a601007387 */ /* 0x000fe20000100800 */
[----:B------:R-:W-:Y:S03]  /*7340*/  IMAD.U32 R2, RZ, RZ, UR16 ;  /* 0x00000010ff027e24 */ /* 0x000fe6000f8e00ff */
[----:B------:R1:W-:Y:S01]  /*7350*/  STL [R1+0x4], R28 ;  /* 0x0000041c01007387 */ /* 0x0003e20000100800 */
[----:B------:R-:W-:Y:S02]  /*7360*/  IMAD.MOV.U32 R29, RZ, RZ, R28 ;  /* 0x000000ffff1d7224 */ /* 0x000fe400078e001c */
[----:B-1----:R-:W-:Y:S05]  /*7370*/  IMAD.MOV.U32 R28, RZ, RZ, R166 ;  /* 0x000000ffff1c7224 */ /* 0x002fea00078e00a6 */
[-C--:B------:R-:W-:Y:S01]  /*7380*/  LEA R32, P0, R2, R28.reuse, 0x2 ;  /* 0x0000001c02207211 */ /* 0x080fe200078010ff */
[----:B------:R1:W-:Y:S01]  /*7390*/  REDG.E.ADD.F32.FTZ.RN.STRONG.GPU desc[UR6][R28.64], R4 ;  /* 0x000000041c0079a6 */ /* 0x0003e2000c10f386 */
[-C--:B------:R-:W-:Y:S01]  /*73a0*/  LEA R34, P2, R34, R28.reuse, 0x2 ;  /* 0x0000001c22227211 */ /* 0x080fe200078410ff */
[----:B------:R-:W-:Y:S01]  /*73b0*/  IMAD.U32 R2, RZ, RZ, UR28 ;  /* 0x0000001cff027e24 */ /* 0x000fe2000f8e00ff */
[-C--:B------:R-:W-:Y:S01]  /*73c0*/  LEA.HI.X.SX32 R33, R0, R29.reuse, 0x2, P0 ;  /* 0x0000001d00217211 */ /* 0x080fe200000f16ff */
[----:B------:R-:W-:Y:S01]  /*73d0*/  IMAD.U32 R0, RZ, RZ, UR17 ;  /* 0x00000011ff007e24 */ /* 0x000fe2000f8e00ff */
[-C--:B------:R-:W-:Y:S03]  /*73e0*/  LEA R132, P0, R132, R28.reuse, 0x2 ;  /* 0x0000001c84847211 */ /* 0x080fe600078010ff */
[----:B------:R1:W-:Y:S01]  /*73f0*/  REDG.E.ADD.F32.FTZ.RN.STRONG.GPU desc[UR6][R32.64], R5 ;  /* 0x00000005200079a6 */ /* 0x0003e2000c10f386 */
[-C--:B------:R-:W-:Y:S01]  /*7400*/  LEA.HI.X.SX32 R133, R0, R29.reuse, 0x2, P0 ;  /* 0x0000001d00857211 */ /* 0x080fe200000f16ff */
[----:B------:R-:W-:Y:S04]  /*7410*/  IMAD.U32 R0, RZ, RZ, UR27 ;  /* 0x0000001bff007e24 */ /* 0x000fe8000f8e00ff */
[----:B------:R1:W-:Y:S04]  /*7420*/  REDG.E.ADD.F32.FTZ.RN.STRONG.GPU desc[UR6][R132.64], R6 ;  /* 0x00000006840079a6 */ /* 0x0003e8000c10f386 */
[----:B------:R-:W-:Y:S01]  /*7430*/  LDSM.16.MT88.4 R132, [R3+0x11800] ;  /* 0x011800000384783b */ /* 0x000fe20000004200 */
[----:B-1----:R-:W-:Y:S05]  /*7440*/  IMAD.U32 R4, RZ, RZ, UR27 ;  /* 0x0000001bff047e24 */ /* 0x002fea000f8e00ff */
[-C--:B------:R-:W-:Y:S01]  /*7450*/  LEA R4, P0, R4, R28.reuse, 0x2 ;  /* 0x0000001c04047211 */ /* 0x080fe200078010ff */
[----:B------:R-:W-:Y:S05]  /*7460*/  IMAD.U32 R5, RZ, RZ, UR29 ;  /* 0x0000001dff057e24 */ /* 0x000fea000f8e00ff */
[-C--:B------:R-:W-:Y:S01]  /*7470*/  LEA.HI.X.SX32 R35, R5, R29.reuse, 0x2, P2 ;  /* 0x0000001d05237211 */ /* 0x080fe200010f16ff */
[----:B------:R-:W-:Y:S01]  /*7480*/  IMAD.U32 R6, RZ, RZ, UR23 ;  /* 0x00000017ff067e24 */ /* 0x000fe2000f8e00ff */
[-C--:B------:R-:W-:Y:S01]  /*7490*/  LEA.HI.X.SX32 R5, R0, R29.reuse, 0x2, P0 ;  /* 0x0000001d00057211 */ /* 0x080fe200000f16ff */
[----:B------:R-:W-:Y:S02]  /*74a0*/  IMAD.U32 R0, RZ, RZ, UR26 ;  /* 0x0000001aff007e24 */ /* 0x000fe4000f8e00ff */
[----:B------:R1:W-:Y:S02]  /*74b0*/  REDG.E.ADD.F32.FTZ.RN.STRONG.GPU desc[UR6][R34.64], R7 ;  /* 0x00000007220079a6 */ /* 0x0003e4000c10f386 */
[----:B-1----:R-:W-:Y:S02]  /*74c0*/  IMAD.U32 R7, RZ, RZ, UR23 ;  /* 0x00000017ff077e24 */ /* 0x002fe4000f8e00ff */
[----:B--2---:R-:W-:Y:S04]  /*74d0*/  @P1 STL [R1+0x10], R162 ;  /* 0x000010a201001387 */ /* 0x004fe80000100800 */
[----:B---3--:R-:W-:Y:S04]  /*74e0*/  @P1 STL [R1+0xc], R163 ;  /* 0x00000ca301001387 */ /* 0x008fe80000100800 */
[----:B----4-:R-:W-:Y:S04]  /*74f0*/  @P1 STL [R1+0x18], R164 ;  /* 0x000018a401001387 */ /* 0x010fe80000100800 */
[----:B------:R-:W-:Y:S01]  /*7500*/  @P1 STL [R1+0x14], R165 ;  /* 0x000014a501001387 */ /* 0x000fe20000100800 */
[-C--:B------:R-:W-:Y:S04]  /*7510*/  LEA R30, P1, R30, R28.reuse, 0x2 ;  /* 0x0000001c1e1e7211 */ /* 0x080fe800078210ff */
[-C--:B------:R-:W-:Y:S01]  /*7520*/  LEA.HI.X.SX32 R31, R2, R29.reuse, 0x2, P1 ;  /* 0x0000001d021f7211 */ /* 0x080fe200008f16ff */
[----:B------:R-:W-:Y:S04]  /*7530*/  IMAD.U32 R2, RZ, RZ, UR26 ;  /* 0x0000001aff027e24 */ /* 0x000fe8000f8e00ff */
[----:B------:R1:W-:Y:S04]  /*7540*/  REDG.E.ADD.F32.FTZ.RN.STRONG.GPU desc[UR6][R30.64], R8 ;  /* 0x000000081e0079a6 */ /* 0x0003e8000c10f386 */
[----:B------:R2:W-:Y:S01]  /*7550*/  REDG.E.ADD.F32.FTZ.RN.STRONG.GPU desc[UR6][R4.64], R9 ;  /* 0x00000009040079a6 */ /* 0x0005e2000c10f386 */
[----:B-1----:R-:W-:Y:S01]  /*7560*/  IMAD.U32 R8, RZ, RZ, UR25 ;  /* 0x00000019ff087e24 */ /* 0x002fe2000f8e00ff */
[-C--:B--2---:R-:W-:Y:S01]  /*7570*/  LEA R4, P1, R0, R28.reuse, 0x2 ;  /* 0x0000001c00047211 */ /* 0x084fe200078210ff */
        /* <DEDUP_REMOVED lines=21> */
[-C--:B------:R-:W-:Y:S02]  /*76d0*/  LEA R8, P2, R8, R28.reuse, 0x2 ;  /* 0x0000001c08087211 */ /* 0x080fe400078410ff */
[-C--:B------:R-:W-:Y:S01]  /*76e0*/  LEA.HI.X.SX32 R11, R0, R29.reuse, 0x2, P0 ;  /* 0x0000001d000b7211 */ /* 0x080fe200000f16ff */
[----:B------:R-:W-:Y:S02]  /*76f0*/  IMAD.U32 R0, RZ, RZ, UR24 ;  /* 0x00000018ff007e24 */ /* 0x000fe4000f8e00ff */
[----:B---3--:R-:W-:Y:S02]  /*7700*/  IMAD.U32 R6, RZ, RZ, UR19 ;  /* 0x00000013ff067e24 */ /* 0x008fe4000f8e00ff */
[----:B------:R2:W-:Y:S03]  /*7710*/  REDG.E.ADD.F32.FTZ.RN.STRONG.GPU desc[UR6][R10.64], R16 ;  /* 0x000000100a0079a6 */ /* 0x0005e6000c10f386 */
[-C--:B------:R-:W-:Y:S04]  /*7720*/  LEA R6, P1, R6, R28.reuse, 0x2 ;  /* 0x0000001c06067211 */ /* 0x080fe800078210ff */
        /* <DEDUP_REMOVED lines=10> */
[CC--:B------:R-:W-:Y:S01]  /*77d0*/  LEA R14, P5, R11.reuse, R28.reuse, 0x2 ;  /* 0x0000001c0b0e7211 */ /* 0x0c0fe200078a10ff */
[----:B------:R2:W-:Y:S03]  /*77e0*/  REDG.E.ADD.F32.FTZ.RN.STRONG.GPU desc[UR6][R6.64], R18 ;  /* 0x00000012060079a6 */ /* 0x0005e6000c10f386 */
[-C--:B------:R-:W-:Y:S01]  /*77f0*/  LEA.HI.X.SX32 R15, R11, R29.reuse, 0x2, P5 ;  /* 0x0000001d0b0f7211 */ /* 0x080fe200028f16ff */
[----:B------:R3:W-:Y:S04]  /*7800*/  REDG.E.ADD.F32.FTZ.RN.STRONG.GPU desc[UR6][R4.64], R19 ;  /* 0x00000013040079a6 */ /* 0x0007e8000c10f386 */
[----:B------:R-:W-:Y:S04]  /*7810*/  REDG.E.ADD.F32.FTZ.RN.STRONG.GPU desc[UR6][R28.64+0x100], R20 ;  /* 0x000100141c0079a6 */ /* 0x000fe8000c10f386 */
[----:B------:R-:W-:Y:S04]  /*7820*/  REDG.E.ADD.F32.FTZ.RN.STRONG.GPU desc[UR6][R32.64+0x100], R21 ;  /* 0x00010015200079a6 */ /* 0x000fe8000c10f386 */
[----:B------:R-:W-:Y:S04]  /*7830*/  REDG.E.ADD.F32.FTZ.RN.STRONG.GPU desc[UR6][R14.64], R22 ;  /* 0x000000160e0079a6 */ /* 0x000fe8000c10f386 */
[----:B------:R-:W-:Y:S01]  /*7840*/  LDSM.16.MT88.4 R16, [R220+0x1000] ;  /* 0x00100000dc10783b */ /* 0x000fe20000004200 */
[----:B-1----:R-:W-:Y:S03]  /*7850*/  IMAD.U32 R9, RZ, RZ, UR33 ;  /* 0x00000021ff097e24 */ /* 0x002fe6000f8e00ff */
[----:B------:R-:W-:Y:S01]  /*7860*/  LDSM.16.MT88.4 R32, [R3+0xf800] ;  /* 0x00f800000320783b */ /* 0x000fe20000004200 */
[----:B--2---:R-:W-:Y:S01]  /*7870*/  IMAD.U32 R7, RZ, RZ, UR32 ;  /* 0x00000020ff077e24 */ /* 0x004fe2000f8e00ff */
[-C--:B------:R-:W-:Y:S02]  /*7880*/  LEA R12, P4, R9, R28.reuse, 0x2 ;  /* 0x0000001c090c7211 */ /* 0x080fe400078810ff */
[-C--:B------:R-:W-:Y:S01]  /*7890*/  LEA R6, P1, R2, R28.reuse, 0x2 ;  /* 0x0000001c02067211 */ /* 0x080fe200078210ff */
[----:B---3--:R-:W-:Y:S01]  /*78a0*/  IMAD.U32 R5, RZ, RZ, UR31 ;  /* 0x0000001fff057e24 */ /* 0x008fe2000f8e00ff */
[-C--:B------:R-:W-:Y:S02]  /*78b0*/  LEA R10, P3, R7, R28.reuse, 0x2 ;  /* 0x0000001c070a7211 */ /* 0x080fe400078610ff */
[-C--:B------:R-:W-:Y:S02]  /*78c0*/  LEA.HI.X.SX32 R13, R9, R29.reuse, 0x2, P4 ;  /* 0x0000001d090d7211 */ /* 0x080fe400020f16ff */
[-C--:B------:R-:W-:Y:S02]  /*78d0*/  LEA R8, P2, R5, R28.reuse, 0x2 ;  /* 0x0000001c05087211 */ /* 0x080fe400078410ff */
[-C--:B------:R-:W-:Y:S01]  /*78e0*/  LEA.HI.X.SX32 R11, R7, R29.reuse, 0x2, P3 ;  /* 0x0000001d070b7211 */ /* 0x080fe200018f16ff */
[----:B------:R-:W-:Y:S01]  /*78f0*/  REDG.E.ADD.F32.FTZ.RN.STRONG.GPU desc[UR6][R12.64], R23 ;  /* 0x000000170c0079a6 */ /* 0x000fe2000c10f386 */
[-C--:B------:R-:W-:Y:S02]  /*7900*/  LEA.HI.X.SX32 R9, R5, R29.reuse, 0x2, P2 ;  /* 0x0000001d05097211 */ /* 0x080fe400010f16ff */
[----:B------:R-:W-:Y:S01]  /*7910*/  LEA R4, P0, R0, R28, 0x2 ;  /* 0x0000001c00047211 */ /* 0x000fe200078010ff */
        /* <DEDUP_REMOVED lines=244> */
.L_x_285:
        /* <DEDUP_REMOVED lines=22> */
.L_x_286:
        /* <DEDUP_REMOVED lines=14> */
[----:B-----5:R1:W1:Y:S04]  /*8aa0*/  LDS.128 R36, [R244+0xa000] ;  /* 0x00a00000f4247984 */ /* 0x0202680000000c00 */
        /* <DEDUP_REMOVED lines=39> */
.L_x_288:
[----:B------:R-:W-:Y:S05]  /*8d20*/  BSYNC B0 ;  /* 0x0000000000007941 */ /* 0x000fea0003800000 */
.L_x_287:
        /* <DEDUP_REMOVED lines=16> */
.L_x_290:
[----:B------:R-:W-:Y:S05]  /*8e30*/  BSYNC B0 ;  /* 0x0000000000007941 */ /* 0x000fea0003800000 */
.L_x_289:
        /* <DEDUP_REMOVED lines=31> */
.L_x_292:
[----:B------:R-:W-:Y:S05]  /*9030*/  BSYNC B0 ;  /* 0x0000000000007941 */ /* 0x000fea0003800000 */
.L_x_291:
        /* <DEDUP_REMOVED lines=14> */
.L_x_281:
[----:B------:R-:W-:Y:S05]  /*9120*/  BSYNC B1 ;  /* 0x0000000000017941 */ /* 0x000fea0003800000 */
.L_x_267:
        /* <DEDUP_REMOVED lines=8> */
.L_x_293:
[----:B------:R-:W-:Y:S05]  /*91b0*/  EXIT ;  /* 0x000000000000794d */ /* 0x000fea0003800000 */
.L_x_295:
        /* <DEDUP_REMOVED lines=12> */
.L_x_678:


//--------------------- .text._ZN5flash44flash_bwd_dq_dk_dv_loop_seqk_parallel_kernelI23Flash_bwd_kernel_traitsILi96ELi64ELi128ELi8ELi2ELi4ELi4ELb1ELb0EN7cutlass6half_tE19Flash_kernel_traitsILi96ELi64ELi128ELi8ES3_EELb1ELb1ELb0ELb1ELb0ELb0ELb0EEEvNS_16Flash_bwd_paramsE --------------------------
	.section	.text._ZN5flash44flash_bwd_dq_dk_dv_loop_seqk_parallel_kernelI23Flash_bwd_kernel_traitsILi96ELi64ELi128ELi8ELi2ELi4ELi4ELb1ELb0EN7cutlass6half_tE19Flash_kernel_traitsILi96ELi64ELi128ELi8ES3_EELb1ELb1ELb0ELb1ELb0ELb0ELb0EEEvNS_16Flash_bwd_paramsE,"ax",@progbits
	.align	128
        .global         _ZN5flash44flash_bwd_dq_dk_dv_loop_seqk_parallel_kernelI23Flash_bwd_kernel_traitsILi96ELi64ELi128ELi8ELi2ELi4ELi4ELb1ELb0EN7cutlass6half_tE19Flash_kernel_traitsILi96ELi64ELi128ELi8ES3_EELb1ELb1ELb0ELb1ELb0ELb0ELb0EEEvNS_16Flash_bwd_paramsE
        .type           _ZN5flash44flash_bwd_dq_dk_dv_loop_seqk_parallel_kernelI23Flash_bwd_kernel_traitsILi96ELi64ELi128ELi8ELi2ELi4ELi4ELb1ELb0EN7cutlass6half_tE19Flash_kernel_traitsILi96ELi64ELi128ELi8ES3_EELb1ELb1ELb0ELb1ELb0ELb0ELb0EEEvNS_16Flash_bwd_paramsE,@function
        .size           _ZN5flash44flash_bwd_dq_dk_dv_loop_seqk_parallel_kernelI23Flash_bwd_kernel_traitsILi96ELi64ELi128ELi8ELi2ELi4ELi4ELb1ELb0EN7cutlass6half_tE19Flash_kernel_traitsILi96ELi64ELi128ELi8ES3_EELb1ELb1ELb0ELb1ELb0ELb0ELb0EEEvNS_16Flash_bwd_paramsE,(.L_x_679 - _ZN5flash44flash_bwd_dq_dk_dv_loop_seqk_parallel_kernelI23Flash_bwd_kernel_traitsILi96ELi64ELi128ELi8ELi2ELi4ELi4ELb1ELb0EN7cutlass6half_tE19Flash_kernel_traitsILi96ELi64ELi128ELi8ES3_EELb1ELb1ELb0ELb1ELb0ELb0ELb0EEEvNS_16Flash_bwd_paramsE)
        .other          _ZN5flash44flash_bwd_dq_dk_dv_loop_seqk_parallel_kernelI23Flash_bwd_kernel_traitsILi96ELi64ELi128ELi8ELi2ELi4ELi4ELb1ELb0EN7cutlass6half_tE19Flash_kernel_traitsILi96ELi64ELi128ELi8ES3_EELb1ELb1ELb0ELb1ELb0ELb0ELb0EEEvNS_16Flash_bwd_paramsE,@"STO_CUDA_ENTRY STV_DEFAULT"
_ZN5flash44flash_bwd_dq_dk_dv_loop_seqk_parallel_kernelI23Flash_bwd_kernel_traitsILi96ELi64ELi128ELi8ELi2ELi4ELi4ELb1ELb0EN7cutlass6half_tE19Flash_kernel_traitsILi96ELi64ELi128ELi8ES3_EELb1ELb1ELb0ELb1ELb0ELb0ELb0EEEvNS_16Flash_bwd_paramsE:
.text._ZN5flash44flash_bwd_dq_dk_dv_loop_seqk_parallel_kernelI23Flash_bwd_kernel_traitsILi96ELi64ELi128ELi8ELi2ELi4ELi4ELb1ELb0EN7cutlass6half_tE19Flash_kernel_traitsILi96ELi64ELi128ELi8ES3_EELb1ELb1ELb0ELb1ELb0ELb0ELb0EEEvNS_16Flash_bwd_paramsE:
        /* <DEDUP_REMOVED lines=19> */
[----:B------:R-:W-:-:S03]  /*0130*/  UMOV UR61, 0xffffd000 ;  /* 0xffffd000003d7882 */ /* 0x000fc60000000000 */
[----:B------:R-:W3:Y:S08]  /*0140*/  S2UR UR57, SR_CTAID.Z ;  /* 0x00000000003979c3 */ /* 0x000ef00000002700 */
[----:B------:R-:W4:Y:S01]  /*0150*/  S2UR UR49, SR_CTAID.Y ;  /* 0x00000000003179c3 */ /* 0x000f220000002600 */
[----:B--2---:R-:W-:-:S04]  /*0160*/  ULEA UR4, UR4, UR5, 0x18 ;  /* 0x0000000504047291 */ /* 0x004fc8000f8ec03f */
[----:B------:R-:W-:Y:S02]  /*0170*/  UIADD3 UR5, UR4, 0xf000, URZ ;  /* 0x0000f00004057890 */ /* 0x000fe4000fffe03f */
        /* <DEDUP_REMOVED lines=10> */
[----:B------:R-:W-:Y:S01]  /*0220*/  SHF.R.S32.HI R8, RZ, 0x2, R5 ;  /* 0x00000002ff087819 */ /* 0x000fe20000011405 */
[C---:B------:R-:W-:Y:S01]  /*0230*/  IMAD.IADD R10, R4.reuse, 0x1, -R6 ;  /* 0x00000001040a7824 */ /* 0x040fe200078e0a06 */
[----:B------:R-:W-:Y:S01]  /*0240*/  LOP3.LUT R12, R5, 0xfffffffc, RZ, 0xc0, !PT ;  /* 0xfffffffc050c7812 */ /* 0x000fe200078ec0ff */
[----:B------:R-:W-:Y:S01]  /*0250*/  IMAD.IADD R14, R4, 0x1, -R9 ;  /* 0x00000001040e7824 */ /* 0x000fe200078e0a09 */
[----:B------:R-:W-:Y:S02]  /*0260*/  LOP3.LUT R11, R7, 0xfffffff0, RZ, 0xc0, !PT ;  /* 0xfffffff0070b7812 */ /* 0x000fe400078ec0ff */
[-C--:B------:R-:W-:Y:S01]  /*0270*/  LEA.HI R13, R0, R4.reuse, RZ, 0x6 ;  /* 0x00000004000d7211 */ /* 0x080fe200078f30ff */
[----:B------:R-:W-:Y:S01]  /*0280*/  IMAD.IADD R20, R4, 0x1, -R12 ;  /* 0x0000000104147824 */ /* 0x000fe200078e0a0c */
[----:B------:R-:W-:Y:S01]  /*0290*/  LEA.HI R16, R0, R4, RZ, 0x7 ;  /* 0x0000000400107211 */ /* 0x000fe200078f38ff */
[----:B------:R-:W-:Y:S01]  /*02a0*/  IMAD.IADD R9, R4, 0x1, -R11 ;  /* 0x0000000104097824 */ /* 0x000fe200078e0a0b */
[--C-:B------:R-:W-:Y:S01]  /*02b0*/  SHF.R.S32.HI R0, RZ, 0x5, R2.reuse ;  /* 0x00000005ff007819 */ /* 0x100fe20000011402 */
[----:B------:R-:W-:Y:S01]  /*02c0*/  IMAD.SHL.U32 R24, R20, 0x8, RZ ;  /* 0x0000000814187824 */ /* 0x000fe200078e00ff */
[----:B------:R-:W-:-:S02]  /*02d0*/  SHF.R.S32.HI R3, RZ, 0x1f, R2 ;  /* 0x0000001fff037819 */ /* 0x000fc40000011402 */
[----:B------:R-:W-:Y:S02]  /*02e0*/  LEA.HI R6, R5, R8, RZ, 0x1 ;  /* 0x0000000805067211 */ /* 0x000fe400078f08ff */
[-C--:B------:R-:W-:Y:S02]  /*02f0*/  LEA.HI R4, R2, R0.reuse, RZ, 0x1 ;  /* 0x0000000002047211 */ /* 0x080fe400078f08ff */
[----:B------:R-:W-:Y:S02]  /*0300*/  LEA.HI R2, R3, R0, RZ, 0x2 ;  /* 0x0000000003027211 */ /* 0x000fe400078f10ff */
[----:B------:R-:W-:Y:S02]  /*0310*/  LOP3.LUT R3, R6, 0x7fffffe, RZ, 0xc0, !PT ;  /* 0x07fffffe06037812 */ /* 0x000fe400078ec0ff */
[----:B------:R-:W-:Y:S02]  /*0320*/  SHF.R.S32.HI R11, RZ, 0x3, R18 ;  /* 0x00000003ff0b7819 */ /* 0x000fe40000011412 */
[----:B------:R-:W-:Y:S01]  /*0330*/  LOP3.LUT R6, R4, 0xfffffffe, RZ, 0xc0, !PT ;  /* 0xfffffffe04067812 */ /* 0x000fe200078ec0ff */
[----:B------:R-:W-:Y:S01]  /*0340*/  IMAD.IADD R3, R8, 0x1, -R3 ;  /* 0x0000000108037824 */ /* 0x000fe200078e0a03 */
[----:B------:R-:W-:Y:S01]  /*0350*/  LOP3.LUT R2, R2, 0xfffffffc, RZ, 0xc0, !PT ;  /* 0xfffffffc02027812 */ /* 0x000fe200078ec0ff */
[----:B------:R-:W-:-:S02]  /*0360*/  IMAD.SHL.U32 R4, R11, 0x40, RZ ;  /* 0x000000400b047824 */ /* 0x000fc400078e00ff */
[C---:B------:R-:W-:Y:S02]  /*0370*/  IMAD.IADD R22, R0.reuse, 0x1, -R6 ;  /* 0x0000000100167824 */ /* 0x040fe400078e0a06 */
[----:B------:R-:W-:Y:S01]  /*0380*/  IMAD.IADD R15, R0, 0x1, -R2 ;  /* 0x00000001000f7824 */ /* 0x000fe200078e0a02 */
[----:B------:R-:W-:Y:S01]  /*0390*/  LOP3.LUT R2, R4, 0xc0, RZ, 0xc0, !PT ;  /* 0x000000c004027812 */ /* 0x000fe200078ec0ff */
[----:B------:R-:W-:Y:S01]  /*03a0*/  IMAD R11, R0, 0x8, R3 ;  /* 0x00000008000b7824 */ /* 0x000fe200078e0203 */
[----:B------:R-:W-:Y:S01]  /*03b0*/  SHF.R.S32.HI R0, RZ, 0x1f, R5 ;  /* 0x0000001fff007819 */ /* 0x000fe20000011405 */
[----:B------:R-:W-:Y:S01]  /*03c0*/  STL [R1+0x60], R22 ;  /* 0x0000601601007387 */ /* 0x000fe20000100800 */
[----:B------:R-:W-:Y:S02]  /*03d0*/  SHF.R.S32.HI R5, RZ, 0x4, R7 ;  /* 0x00000004ff057819 */ /* 0x000fe40000011407 */
[----:B------:R-:W-:Y:S01]  /*03e0*/  SHF.R.U32.HI R6, RZ, 0x3, R2 ;  /* 0x00000003ff067819 */ /* 0x000fe20000011602 */
[----:B------:R-:W-:Y:S01]  /*03f0*/  STL [R1+0x20], R24 ;  /* 0x0000201801007387 */ /* 0x000fe20000100800 */
[----:B------:R-:W-:-:S02]  /*0400*/  LEA.HI R3, R7, R5, RZ, 0x1 ;  /* 0x0000000507037211 */ /* 0x000fc400078f08ff */
[----:B------:R-:W-:Y:S02]  /*0410*/  LOP3.LUT R4, R2, 0x18, R24, 0xf8, !PT ;  /* 0x0000001802047812 */ /* 0x000fe400078ef818 */
[----:B------:R-:W-:Y:S02]  /*0420*/  LOP3.LUT R2, R3, 0xfffffffe, RZ, 0xc0, !PT ;  /* 0xfffffffe03027812 */ /* 0x000fe400078ec0ff */
[----:B------:R-:W-:Y:S02]  /*0430*/  SHF.R.S32.HI R7, RZ, 0x1f, R10 ;  /* 0x0000001fff077819 */ /* 0x000fe4000001140a */
[----:B------:R-:W-:Y:S01]  /*0440*/  LOP3.LUT R3, R4, R6, RZ, 0x3c, !PT ;  /* 0x0000000604037212 */ /* 0x000fe200078e3cff */
[----:B------:R-:W-:Y:S01]  /*0450*/  IMAD.IADD R12, R5, 0x1, -R2 ;  /* 0x00000001050c7824 */ /* 0x000fe200078e0a02 */
[----:B------:R-:W-:Y:S02]  /*0460*/  LEA.HI R2, R9, R9, RZ, 0x1 ;  /* 0x0000000909027211 */ /* 0x000fe400078f08ff */
[----:B------:R-:W-:Y:S01]  /*0470*/  LEA.HI R4, R14, R14, RZ, 0x1 ;  /* 0x0000000e0e047211 */ /* 0x000fe200078f08ff */
[----:B------:R-:W-:Y:S01]  /*0480*/  IMAD.U32 R240, R11, 0x20, R3 ;  /* 0x000000200bf07824 */ /* 0x000fe200078e0003 */
[----:B------:R-:W-:-:S02]  /*0490*/  LEA.HI R0, R0, R8, RZ, 0x3 ;  /* 0x0000000800007211 */ /* 0x000fc400078f18ff */
[----:B------:R-:W-:Y:S02]  /*04a0*/  LEA.HI R21, R7, R10, RZ, 0x2 ;  /* 0x0000000a07157211 */ /* 0x000fe400078f10ff */
[--C-:B------:R-:W-:Y:S02]  /*04b0*/  SHF.R.S32.HI R5, RZ, 0x1, R2.reuse ;  /* 0x00000001ff057819 */ /* 0x100fe40000011402 */
[----:B------:R-:W-:Y:S02]  /*04c0*/  SHF.R.S32.HI R7, RZ, 0x1f, R2 ;  /* 0x0000001fff077819 */ /* 0x000fe40000011402 */
[----:B------:R-:W-:Y:S02]  /*04d0*/  LOP3.LUT R2, R2, 0x7fffffe, RZ, 0xc0, !PT ;  /* 0x07fffffe02027812 */ /* 0x000fe400078ec0ff */
[----:B------:R-:W-:Y:S02]  /*04e0*/  SHF.R.S32.HI R3, RZ, 0x6, R13 ;  /* 0x00000006ff037819 */ /* 0x000fe4000001140d */
[----:B------:R-:W-:Y:S01]  /*04f0*/  SHF.R.S32.HI R10, RZ, 0x1f, R9 ;  /* 0x0000001fff0a7819 */ /* 0x000fe20000011409 */
[----:B------:R-:W-:Y:S01]  /*0500*/  IMAD.IADD R19, R9, 0x1, -R2 ;  /* 0x0000000109137824 */ /* 0x000fe200078e0a02 */
[----:B------:R-:W-:Y:S01]  /*0510*/  LOP3.LUT R6, R4, 0x7fffffe, RZ, 0xc0, !PT ;  /* 0x07fffffe04067812 */ /* 0x000fe200078ec0ff */
[----:B------:R-:W-:Y:S01]  /*0520*/  IMAD R2, R3, 0x4, R12 ;  /* 0x0000000403027824 */ /* 0x000fe200078e020c */
[----:B------:R-:W-:-:S02]  /*0530*/  LOP3.LUT R0, R0, 0xfffffff8, RZ, 0xc0, !PT ;  /* 0xfffffff800007812 */ /* 0x000fc400078ec0ff */
[----:B------:R-:W-:Y:S01]  /*0540*/  LEA.HI R10, R10, R9, RZ, 0x3 ;  /* 0x000000090a0a7211 */ /* 0x000fe200078f18ff */
[----:B------:R-:W-:Y:S01]  /*0550*/  IMAD.IADD R11, R14, 0x1, -R6 ;  /* 0x000000010e0b7824 */ /* 0x000fe200078e0a06 */
[----:B------:R-:W-:Y:S01]  /*0560*/  LEA R240, R240, UR4, 0x1 ;  /* 0x00000004f0f07c11 */ /* 0x000fe2000f8e08ff */
[----:B------:R-:W-:Y:S01]  /*0570*/  IMAD.IADD R0, R8, 0x1, -R0 ;  /* 0x0000000108007824 */ /* 0x000fe200078e0a00 */
[----:B------:R-:W-:Y:S01]  /*0580*/  LEA.HI R8, R7, R5, RZ, 0x2 ;  /* 0x0000000507087211 */ /* 0x000fe200078f10ff */
[----:B------:R-:W-:Y:S01]  /*0590*/  IMAD R232, R2, 0x8, R11 ;  /* 0x0000000802e87824 */ /* 0x000fe200078e020b */
[----:B------:R-:W-:Y:S02]  /*05a0*/  LOP3.LUT R7, R10, 0xfffffff8, RZ, 0xc0, !PT ;  /* 0xfffffff80a077812 */ /* 0x000fe400078ec0ff */
[----:B------:R-:W-:Y:S02]  /*05b0*/  SHF.R.S32.HI R2, RZ, 0x1, R4 ;  /* 0x00000001ff027819 */ /* 0x000fe40000011404 */
[----:B------:R-:W-:Y:S01]  /*05c0*/  LEA.HI R11, R0, R0, RZ, 0x1 ;  /* 0x00000000000b7211 */ /* 0x000fe200078f08ff */
[----:B------:R-:W-:Y:S01]  /*05d0*/  IMAD.IADD R13, R9, 0x1, -R7 ;  /* 0x00000001090d7824 */ /* 0x000fe200078e0a07 */
[----:B------:R-:W-:Y:S01]  /*05e0*/  LOP3.LUT R8, R8, 0xfffffffc, RZ, 0xc0, !PT ;  /* 0xfffffffc08087812 */ /* 0x000fe200078ec0ff */
[C---:B------:R-:W-:Y:S01]  /*05f0*/  IMAD.SHL.U32 R4, R2.reuse, 0x40, RZ ;  /* 0x0000004002047824 */ /* 0x040fe200078e00ff */
[----:B------:R-:W-:Y:S01]  /*0600*/  SHF.R.S32.HI R9, RZ, 0x7, R16 ;  /* 0x00000007ff097819 */ /* 0x000fe20000011410 */
[----:B------:R-:W-:Y:S01]  /*0610*/  IMAD.SHL.U32 R16, R3, 0x20, RZ ;  /* 0x0000002003107824 */ /* 0x000fe200078e00ff */
[----:B------:R-:W-:Y:S01]  /*0620*/  LOP3.LUT P4, RZ, R2, 0x2, RZ, 0xc0, !PT ;  /* 0x0000000202ff7812 */ /* 0x000fe2000788c0ff */
[----:B------:R-:W-:Y:S01]  /*0630*/  IMAD.SHL.U32 R3, R14, 0x40, RZ ;  /* 0x000000400e037824 */ /* 0x000fe200078e00ff */
[----:B------:R-:W-:Y:S01]  /*0640*/  LOP3.LUT R6, R0, 0x1, RZ, 0xc0, !PT ;  /* 0x0000000100067812 */ /* 0x000fe200078ec0ff */
[----:B------:R-:W-:Y:S01]  /*0650*/  IMAD.IADD R17, R5, 0x1, -R8 ;  /* 0x0000000105117824 */ /* 0x000fe200078e0a08 */
[----:B------:R-:W-:Y:S01]  /*0660*/  LOP3.LUT R2, R11, 0x3fffffe, RZ, 0xc0, !PT ;  /* 0x03fffffe0b027812 */ /* 0x000fe200078ec0ff */
[----:B------:R-:W-:Y:S01]  /*0670*/  IMAD.SHL.U32 R5, R15, 0x10, RZ ;  /* 0x000000100f057824 */ /* 0x000fe200078e00ff */
[----:B------:R-:W-:Y:S01]  /*0680*/  ISETP.NE.U32.AND P3, PT, R6, 0x1, PT ;  /* 0x000000010600780c */ /* 0x000fe20003f65070 */
[----:B------:R-:W-:Y:S01]  /*0690*/  IMAD.SHL.U32 R7, R20, 0x2, RZ ;  /* 0x0000000214077824 */ /* 0x000fe200078e00ff */
[----:B------:R-:W-:Y:S01]  /*06a0*/  LOP3.LUT R6, R3, 0x1c0, RZ, 0xc0, !PT ;  /* 0x000001c003067812 */ /* 0x000fe200078ec0ff */
[C---:B------:R-:W-:Y:S01]  /*06b0*/  IMAD.IADD R14, R0.reuse, 0x1, -R2 ;  /* 0x00000001000e7824 */ /* 0x040fe200078e0a02 */
[C---:B------:R-:W-:Y:S01]  /*06c0*/  LOP3.LUT P2, RZ, R0.reuse, 0x2, RZ, 0xc0, !PT ;  /* 0x0000000200ff7812 */ /* 0x040fe2000784c0ff */
[----:B------:R-:W-:Y:S01]  /*06d0*/  IMAD.SHL.U32 R0, R0, 0x40, RZ ;  /* 0x0000004000007824 */ /* 0x000fe200078e00ff */
[----:B------:R-:W-:-:S02]  /*06e0*/  LOP3.LUT R2, R4, 0xc0, RZ, 0xc0, !PT ;  /* 0x000000c004027812 */ /* 0x000fc400078ec0ff */
[----:B------:R-:W-:Y:S01]  /*06f0*/  SHF.R.S32.HI R3, RZ, 0x3, R10 ;  /* 0x00000003ff037819 */ /* 0x000fe2000001140a */
[----:B------:R-:W-:Y:S01]  /*0700*/  IMAD R10, R15, 0x200, R7 ;  /* 0x000002000f0a7824 */ /* 0x000fe200078e0207 */
[----:B------:R-:W-:Y:S02]  /*0710*/  LOP3.LUT R4, R6, 0x30, R5, 0xf8, !PT ;  /* 0x0000003006047812 */ /* 0x000fe400078ef805 */
[----:B------:R-:W-:Y:S01]  /*0720*/  LOP3.LUT R0, R0, 0x1c0, RZ, 0xc0, !PT ;  /* 0x000001c000007812 */ /* 0x000fe200078ec0ff */
[----:B------:R-:W-:Y:S01]  /*0730*/  IMAD R19, R3, 0x8, R19 ;  /* 0x0000000803137824 */ /* 0x000fe200078e0213 */
[--C-:B------:R-:W-:Y:S01]  /*0740*/  LOP3.LUT R8, R4, 0x8, R18.reuse, 0xf8, !PT ;  /* 0x0000000804087812 */ /* 0x100fe200078ef812 */
[----:B------:R-:W-:Y:S01]  /*0750*/  IMAD R225, R15, 0x2, R3 ;  /* 0x000000020fe17824 */ /* 0x000fe200078e0203 */
[----:B------:R-:W-:Y:S01]  /*0760*/  LOP3.LUT R5, R2, 0x8, R18, 0xf8, !PT ;  /* 0x0000000802057812 */ /* 0x000fe200078ef812 */
[----:B------:R-:W-:Y:S01]  /*0770*/  IMAD R10, R14, 0x20, R10 ;  /* 0x000000200e0a7824 */ /* 0x000fe200078e020a */
[----:B------:R-:W-:-:S02]  /*0780*/  SHF.R.U32.HI R4, RZ, 0x3, R2 ;  /* 0x00000003ff047819 */ /* 0x000fc40000011602 */
[----:B------:R-:W-:Y:S02]  /*0790*/  LOP3.LUT R3, R0, 0x20, R16, 0xf8, !PT ;  /* 0x0000002000037812 */ /* 0x000fe400078ef810 */
[----:B------:R-:W-:Y:S01]  /*07a0*/  SHF.R.U32.HI R2, RZ, 0x3, R0 ;  /* 0x00000003ff027819 */ /* 0x000fe20000011600 */
[----:B------:R-:W-:Y:S01]  /*07b0*/  IMAD R0, R9, 0x1000, R7 ;  /* 0x0000100009007824 */ /* 0x000fe200078e0207 */
[----:B------:R-:W-:Y:S02]  /*07c0*/  SHF.R.U32.HI R6, RZ, 0x3, R6 ;  /* 0x00000003ff067819 */ /* 0x000fe40000011606 */
[----:B------:R-:W-:Y:S01]  /*07d0*/  LOP3.LUT R2, R3, R2, RZ, 0x3c, !PT ;  /* 0x0000000203027212 */ /* 0x000fe200078e3cff */
[----:B------:R-:W-:Y:S01]  /*07e0*/  IMAD R0, R22, 0x400, R0 ;  /* 0x0000040016007824 */ /* 0x000fe200078e0200 */
[----:B------:R-:W-:Y:S02]  /*07f0*/  LOP3.LUT R3, R8, R6, RZ, 0x3c, !PT ;  /* 0x0000000608037212 */ /* 0x000fe400078e3cff */
[----:B------:R-:W-:Y:S01]  /*0800*/  LOP3.LUT R4, R5, R4, RZ, 0x3c, !PT ;  /* 0x0000000405047212 */ /* 0x000fe200078e3cff */
[----:B------:R-:W-:Y:S01]  /*0810*/  IMAD.IADD R241, R2, 0x1, R0 ;  /* 0x0000000102f17824 */ /* 0x000fe200078e0200 */
[----:B------:R-:W-:Y:S01]  /*0820*/  LOP3.LUT P5, RZ, R13, 0x2, RZ, 0xc0, !PT ;  /* 0x000000020dff7812 */ /* 0x000fe200078ac0ff */
[----:B------:R-:W-:Y:S01]  /*0830*/  IMAD.SHL.U32 R0, R9, 0x8, RZ ;  /* 0x0000000809007824 */ /* 0x000fe200078e00ff */
[----:B------:R-:W-:Y:S01]  /*0840*/  LOP3.LUT P6, RZ, R13, 0x4, RZ, 0xc0, !PT ;  /* 0x000000040dff7812 */ /* 0x000fe200078cc0ff */
[----:B------:R-:W-:Y:S01]  /*0850*/  IMAD.U32 R232, R232, 0x20, R4 ;  /* 0x00000020e8e87824 */ /* 0x000fe200078e0004 */
[----:B------:R-:W-:Y:S01]  /*0860*/  LEA R241, R241, UR4, 0x1 ;  /* 0x00000004f1f17c11 */ /* 0x000fe2000f8e08ff */
[----:B------:R-:W-:Y:S01]  /*0870*/  IMAD R4, R12, 0x200, R3 ;  /* 0x000002000c047824 */ /* 0x000fe200078e0203 */
[----:B------:R-:W-:Y:S01]  /*0880*/  LOP3.LUT R6, R0, 0x8, RZ, 0xc0, !PT ;  /* 0x0000000800067812 */ /* 0x000fe200078ec0ff */
[----:B------:R-:W-:Y:S01]  /*0890*/  IMAD.SHL.U32 R2, R13, 0x40, RZ ;  /* 0x000000400d027824 */ /* 0x000fe200078e00ff */
[----:B------:R-:W-:Y:S01]  /*08a0*/  SHF.R.S32.HI R0, RZ, 0x1, R11 ;  /* 0x00000001ff007819 */ /* 0x000fe2000001140b */
[----:B------:R-:W-:Y:S01]  /*08b0*/  IMAD.SHL.U32 R3, R17, 0x40, RZ ;  /* 0x0000004011037824 */ /* 0x000fe200078e00ff */
[----:B------:R-:W-:Y:S01]  /*08c0*/  LEA R222, R232, UR5, 0x1 ;  /* 0x00000005e8de7c11 */ /* 0x000fe2000f8e08ff */
[----:B------:R-:W-:Y:S01]  /*08d0*/  IMAD.SHL.U32 R5, R12, 0x8, RZ ;  /* 0x000000080c057824 */ /* 0x000fe200078e00ff */
[C---:B------:R-:W-:Y:S01]  /*08e0*/  LOP3.LUT P1, RZ, R0.reuse, 0x2, RZ, 0xc0, !PT ;  /* 0x0000000200ff7812 */ /* 0x040fe2000782c0ff */
[----:B------:R-:W-:Y:S01]  /*08f0*/  IMAD.SHL.U32 R0, R0, 0x40, RZ ;  /* 0x0000004000007824 */ /* 0x000fe200078e00ff */
[----:B------:R-:W-:Y:S01]  /*0900*/  LOP3.LUT R2, R2, 0x1c0, RZ, 0xc0, !PT ;  /* 0x000001c002027812 */ /* 0x000fe200078ec0ff */
[----:B------:R-:W-:Y:S01]  /*0910*/  IMAD.SHL.U32 R9, R12, 0x10, RZ ;  /* 0x000000100c097824 */ /* 0x000fe200078e00ff */
[----:B------:R-:W-:Y:S01]  /*0920*/  LOP3.LUT R3, R3, 0xc0, RZ, 0xc0, !PT ;  /* 0x000000c003037812 */ /* 0x000fe200078ec0ff */
[C---:B------:R-:W-:Y:S01]  /*0930*/  VIADD R243, R241.reuse, 0x20 ;  /* 0x00000020f1f37836 */ /* 0x040fe20000000000 */
[----:B------:R-:W-:Y:S01]  /*0940*/  LOP3.LUT R0, R0, 0xc0, RZ, 0xc0, !PT ;  /* 0x000000c000007812 */ /* 0x000fe200078ec0ff */
[----:B------:R-:W-:Y:S01]  /*0950*/  @P2 VIADD R243, R241, 0xffffffe0 ;  /* 0xffffffe0f1f32836 */ /* 0x000fe20000000000 */
[----:B------:R-:W-:-:S02]  /*0960*/  LOP3.LUT R5, R5, 0x8, RZ, 0xc0, !PT ;  /* 0x0000000805057812 */ /* 0x000fc400078ec0ff */
[----:B------:R-:W-:Y:S02]  /*0970*/  SHF.R.U32.HI R7, RZ, 0x3, R0 ;  /* 0x00000003ff077819 */ /* 0x000fe40000011600 */
[----:B------:R-:W-:Y:S02]  /*0980*/  SHF.R.U32.HI R8, RZ, 0x3, R2 ;  /* 0x00000003ff087819 */ /* 0x000fe40000011602 */
[----:B------:R-:W-:Y:S02]  /*0990*/  LOP3.LUT R7, R7, R0, R6, 0x1e, !PT ;  /* 0x0000000007077212 */ /* 0x000fe400078e1e06 */
[----:B------:R-:W-:Y:S02]  /*09a0*/  SHF.R.U32.HI R0, RZ, 0x3, R3 ;  /* 0x00000003ff007819 */ /* 0x000fe40000011603 */
[----:B------:R-:W-:Y:S01]  /*09b0*/  LOP3.LUT R9, R6, 0x10, R9, 0xf8, !PT ;  /* 0x0000001006097812 */ /* 0x000fe200078ef809 */
[----:B------:R-:W-:Y:S01]  /*09c0*/  IMAD.IADD R7, R7, 0x1, R10 ;  /* 0x0000000107077824 */ /* 0x000fe200078e020a */
[--C-:B------:R-:W-:Y:S01]  /*09d0*/  LOP3.LUT R8, R8, R2, R5.reuse, 0x1e, !PT ;  /* 0x0000000208087212 */ /* 0x100fe200078e1e05 */
[----:B------:R-:W-:Y:S01]  /*09e0*/  IMAD.SHL.U32 R2, R19, 0x20, RZ ;  /* 0x0000002013027824 */ /* 0x000fe200078e00ff */
[----:B------:R-:W-:-:S02]  /*09f0*/  LOP3.LUT R5, R0, R3, R5, 0x1e, !PT ;  /* 0x0000000300057212 */ /* 0x000fc400078e1e05 */
[----:B------:R-:W-:Y:S01]  /*0a00*/  LOP3.LUT R3, R0, R9, R3, 0x1e, !PT ;  /* 0x0000000900037212 */ /* 0x000fe200078e1e03 */
[----:B------:R-:W-:Y:S01]  /*0a10*/  IMAD R231, R22, 0x200, R2 ;  /* 0x0000020016e77824 */ /* 0x000fe200078e0202 */
[----:B------:R-:W-:Y:S01]  /*0a20*/  SEL R0, R230, 0xffffffe0, !P4 ;  /* 0xffffffe0e6007807 */ /* 0x000fe20006000000 */
[----:B------:R-:W-:Y:S01]  /*0a30*/  IMAD.U32 R225, R225, 0x200, R8 ;  /* 0x00000200e1e17824 */ /* 0x000fe200078e0008 */
[----:B------:R-:W-:Y:S01]  /*0a40*/  LOP3.LUT P0, RZ, R17, 0x2, RZ, 0xc0, !PT ;  /* 0x0000000211ff7812 */ /* 0x000fe2000780c0ff */
        /* <DEDUP_REMOVED lines=8> */
[----:B------:R-:W-:Y:S01]  /*0ad0*/  IMAD.IADD R231, R231, 0x1, R5 ;  /* 0x00000001e7e77824 */ /* 0x000fe200078e0205 */
[----:B------:R-:W-:Y:S01]  /*0ae0*/  SEL R242, R242, 0x10, !P3 ;  /* 0x00000010f2f27807 */ /* 0x000fe20005800000 */
[----:B------:R-:W-:Y:S01]  /*0af0*/  VIADD R5, R24, 0x20 ;  /* 0x0000002018057836 */ /* 0x000fe20000000000 */
[----:B------:R-:W-:Y:S01]  /*0b00*/  SEL R230, R230, 0xffffffe0, !P0 ;  /* 0xffffffe0e6e67807 */ /* 0x000fe20004000000 */
[----:B------:R-:W-:Y:S01]  /*0b10*/  IMAD.U32 R0, RZ, RZ, UR6 ;  /* 0x00000006ff007e24 */ /* 0x000fe2000f8e00ff */
[----:B------:R-:W-:Y:S01]  /*0b20*/  UIADD3 UR6, UR4, 0x9000, URZ ;  /* 0x0000900004067890 */ /* 0x000fe2000fffe03f */
[----:B------:R-:W-:Y:S01]  /*0b30*/  IMAD.U32 R3, RZ, RZ, UR7 ;  /* 0x00000007ff037e24 */ /* 0x000fe2000f8e00ff */
[----:B------:R-:W-:Y:S01]  /*0b40*/  SHF.R.S32.HI R0, RZ, 0x2, R21 ;  /* 0x00000002ff007819 */ /* 0x000fe20000011415 */
[----:B------:R-:W-:Y:S01]  /*0b50*/  VIADD R3, R24, 0x40 ;  /* 0x0000004018037836 */ /* 0x000fe20000000000 */
[----:B------:R1:W-:Y:S01]  /*0b60*/  STL [R1+0x40], R5 ;  /* 0x0000400501007387 */ /* 0x0003e20000100800 */
[----:B------:R-:W-:-:S02]  /*0b70*/  IMAD.MOV.U32 R2, RZ, RZ, 0x40 ;  /* 0x00000040ff027424 */ /* 0x000fc400078e00ff */
[----:B------:R-:W-:Y:S01]  /*0b80*/  IMAD R0, R22, 0x10, R0 ;  /* 0x0000001016007824 */ /* 0x000fe200078e0200 */
[----:B------:R2:W-:Y:S01]  /*0b90*/  STL [R1+0x44], R3 ;  /* 0x0000440301007387 */ /* 0x0005e20000100800 */
[----:B------:R-:W-:Y:S02]  /*0ba0*/  IMAD.SHL.U32 R223, R231, 0x2, RZ ;  /* 0x00000002e7df7824 */ /* 0x000fe400078e00ff */
[----:B------:R-:W-:Y:S01]  /*0bb0*/  IMAD.IADD R226, R225, 0x1, R226 ;  /* 0x00000001e1e27824 */ /* 0x000fe200078e02e2 */
[----:B------:R3:W-:Y:S01]  /*0bc0*/  STL [R1+0x1c], R0 ;  /* 0x00001c0001007387 */ /* 0x0007e20000100800 */
[----:B------:R-:W-:Y:S01]  /*0bd0*/  IMAD.IADD R244, R241, 0x1, R242 ;  /* 0x00000001f1f47824 */ /* 0x000fe200078e02f2 */
[----:B------:R-:W-:Y:S01]  /*0be0*/  IADD3 R224, R223, 0x6000, R224 ;  /* 0x00006000dfe07810 */ /* 0x000fe20007ffe0e0 */
[----:B------:R-:W-:-:S04]  /*0bf0*/  IMAD.IADD R242, R242, 0x1, R243 ;  /* 0x00000001f2f27824 */ /* 0x000fc800078e02f3 */
[----:B------:R-:W-:Y:S01]  /*0c00*/  IMAD.IADD R224, R224, 0x1, R230 ;  /* 0x00000001e0e07824 */ /* 0x000fe200078e02e6 */
[----:B-1----:R-:W-:-:S05]  /*0c10*/  LEA R5, R7, UR6, 0x1 ;  /* 0x0000000607057c11 */ /* 0x002fca000f8e08ff */
[C---:B--2---:R-:W-:Y:S01]  /*0c20*/  VIADD R3, R5.reuse, 0x20 ;  /* 0x0000002005037836 */ /* 0x044fe20000000000 */
[----:B------:R1:W-:Y:S01]  /*0c30*/  STL [R1+0x50], R5 ;  /* 0x0000500501007387 */ /* 0x0003e20000100800 */
[----:B------:R-:W-:Y:S01]  /*0c40*/  @P1 VIADD R3, R5, 0xffffffe0 ;  /* 0xffffffe005031836 */ /* 0x000fe20000000000 */
[----:B---3--:R-:W-:Y:S02]  /*0c50*/  SEL R0, R2, 0xffffffc0, !P6 ;  /* 0xffffffc002007807 */ /* 0x008fe40007000000 */
[----:B------:R-:W-:Y:S02]  /*0c60*/  LEA R2, R4, UR4, 0x1 ;  /* 0x0000000404027c11 */ /* 0x000fe4000f8e08ff */
[----:B------:R1:W-:Y:S01]  /*0c70*/  STL [R1+0x54], R3 ;  /* 0x0000540301007387 */ /* 0x0003e20000100800 */
[--C-:B------:R-:W-:Y:S02]  /*0c80*/  IMAD.IADD R228, R225, 0x1, R0.reuse ;  /* 0x00000001e1e47824 */ /* 0x100fe400078e0200 */
[----:B------:R-:W-:-:S07]  /*0c90*/  IMAD.IADD R227, R226, 0x1, R0 ;  /* 0x00000001e2e37824 */ /* 0x000fce00078e0200 */
.L_x_337:
        /* <DEDUP_REMOVED lines=21> */
[----:B-1----:R-:W-:Y:S01]  /*0df0*/  IMAD.U32 R5, RZ, RZ, UR7 ;  /* 0x00000007ff057e24 */ /* 0x002fe2000f8e00ff */
        /* <DEDUP_REMOVED lines=45> */
.L_x_296:
        /* <DEDUP_REMOVED lines=69> */
[----:B------:R-:W-:Y:S01]  /*1520*/  USHF.R.S32.HI UR21, URZ, 0x1f, UR16 ;  /* 0x0000001f3f157899 */ /* 0x000fe20008011410 */
[----:B------:R-:W-:Y:S01]  /*1530*/  ULDC UR52, c[0x0][0x2c4] ;  /* 0x0000b10000347ab9 */ /* 0x000fe20000000800 */
[----:B------:R-:W-:-:S02]  /*1540*/  UIMAD UR15, UR11, UR6, URZ ;  /* 0x000000060b0f72a4 */ /* 0x000fc4000f8e023f */
[----:B------:R-:W-:Y:S01]  /*1550*/  IADD3 R4, -R0, RZ, RZ ;  /* 0x000000ff00047210 */ /* 0x000fe20007ffe1ff */
[----:B------:R-:W-:Y:S02]  /*1560*/  @!UP0 UIADD3 UR42, UR33, UR31, URZ ;  /* 0x0000001f212a8290 */ /* 0x000fe4000fffe03f */
[----:B------:R-:W-:Y:S02]  /*1570*/  UIMAD UR11, UR11, UR5, URZ ;  /* 0x000000050b0b72a4 */ /* 0x000fe4000f8e023f */
        /* <DEDUP_REMOVED lines=8> */
[----:B------:R-:W-:Y:S02]  /*1600*/  UISETP.NE.AND UP4, UPT, UR23, URZ, UPT ;  /* 0x0000003f1700728c */ /* 0x000fe4000bf85270 */
[----:B------:R-:W-:Y:S02]  /*1610*/  UIMAD UR17, UR10, UR12, UR11 ;  /* 0x0000000c0a1172a4 */ /* 0x000fe4000f8e020b */
[----:B------:R-:W-:Y:S02]  /*1620*/  UIMAD UR51, UR57, UR24, URZ ;  /* 0x00000018393372a4 */ /* 0x000fe4000f8e023f */
        /* <DEDUP_REMOVED lines=13> */
[----:B------:R-:W-:Y:S02]  /*1700*/  USEL UR55, UR28, URZ, UP4 ;  /* 0x0000003f1c377287 */ /* 0x000fe4000a000000 */
[----:B------:R-:W-:Y:S01]  /*1710*/  @P0 IADD3 R0, R0, 0x1, RZ ;  /* 0x0000000100000810 */ /* 0x000fe20007ffe0ff */
[----:B------:R-:W-:Y:S01]  /*1720*/  @UP3 UIMAD UR28, UR57, UR5, UR10 ;  /* 0x00000005391c32a4 */ /* 0x000fe2000f8e020a */
[----:B------:R-:W-:Y:S01]  /*1730*/  PLOP3.LUT P0, PT, PT, PT, UP3, 0x80, 0x0 ;  /* 0x000000000000781c */ /* 0x000fe20003f0f038 */
[----:B------:R-:W-:-:S02]  /*1740*/  @!UP3 UIMAD UR5, UR49, UR40, UR57 ;  /* 0x000000283105b2a4 */ /* 0x000fc4000f8e0239 */
[----:B------:R-:W-:Y:S01]  /*1750*/  @UP1 UIMAD UR20, UR20, UR25, URZ ;  /* 0x00000019141412a4 */ /* 0x000fe2000f8e023f */
[----:B------:R-:W-:Y:S01]  /*1760*/  IMAD.MOV.U32 R13, RZ, RZ, R0 ;  /* 0x000000ffff0d7224 */ /* 0x000fe200078e0000 */
[----:B------:R-:W-:Y:S02]  /*1770*/  @UP1 UIMAD UR11, UR26, UR23, URZ ;  /* 0x000000171a0b12a4 */ /* 0x000fe4000f8e023f */
[----:B------:R-:W-:Y:S02]  /*1780*/  @!UP3 UIMAD UR28, UR5, UR52, URZ ;  /* 0x00000034051cb2a4 */ /* 0x000fe4000f8e023f */
[----:B------:R-:W-:Y:S01]  /*1790*/  USHF.R.S32.HI UR29, URZ, 0x1f, UR43 ;  /* 0x0000001f3f1d7899 */ /* 0x000fe2000801142b */
[----:B------:R-:W-:Y:S01]  /*17a0*/  @!P2 IADD3 R13, -R13, RZ, RZ ;  /* 0x000000ff0d0da210 */ /* 0x000fe20007ffe1ff */
[----:B------:R-:W-:Y:S01]  /*17b0*/  USHF.R.S32.HI UR54, URZ, 0x1f, UR51 ;  /* 0x0000001f3f367899 */ /* 0x000fe20008011433 */
[----:B------:R-:W-:Y:S01]  /*17c0*/  @!P3 LOP3.LUT R13, RZ, R7, RZ, 0x33, !PT ;  /* 0x00000007ff0db212 */ /* 0x000fe200078e33ff */
[----:B------:R-:W-:-:S02]  /*17d0*/  USHF.R.S32.HI UR41, URZ, 0x6, UR19 ;  /* 0x000000063f297899 */ /* 0x000fc40008011413 */
        /* <DEDUP_REMOVED lines=19> */
.L_x_298:
        /* <DEDUP_REMOVED lines=13> */
.L_x_299:
        /* <DEDUP_REMOVED lines=11> */
.L_x_300:
[----:B------:R-:W-:Y:S02]  /*1a90*/  ULDC UR5, c[0x0][0x270] ;  /* 0x00009c0000057ab9 */ /* 0x000fe40000000800 */
[----:B------:R-:W-:-:S04]  /*1aa0*/  UIMAD UR5, UR49, UR5, UR57 ;  /* 0x00000005310572a4 */ /* 0x000fc8000f8e0239 */
[----:B------:R-:W-:-:S12]  /*1ab0*/  UIMAD UR5, UR5, UR60, URZ ;  /* 0x0000003c050572a4 */ /* 0x000fd8000f8e023f */
.L_x_301:
[----:B------:R-:W2:Y:S01]  /*1ac0*/  LDL.64 R4, [R1+0x20] ;  /* 0x0000200001047983 */ /* 0x000ea20000100a00 */
[----:B------:R-:W-:Y:S01]  /*1ad0*/  ULDC UR10, c[0x0][0x270] ;  /* 0x00009c00000a7ab9 */ /* 0x000fe20000000800 */
[----:B------:R-:W-:Y:S02]  /*1ae0*/  ULDC UR6, c[0x0][0x2dc] ;  /* 0x0000b70000067ab9 */ /* 0x000fe40000000800 */
[----:B------:R1:W2:Y:S01]  /*1af0*/  LDL.64 R22, [R1+0x20] ;  /* 0x0000200001167983 */ /* 0x0002a20000100a00 */
[----:B------:R-:W-:Y:S01]  /*1b00*/  USHF.R.S32.HI UR34, URZ, 0x1f, UR57 ;  /* 0x0000001f3f227899 */ /* 0x000fe20008011439 */
[----:B------:R-:W-:Y:S01]  /*1b10*/  BSSY B1, `(.L_x_297) ;  /* 0x000090a000017945 */ /* 0x000fe20003800000 */
[----:B------:R-:W-:Y:S01]  /*1b20*/  UIMAD UR37, UR6, UR10, URZ ;  /* 0x0000000a062572a4 */ /* 0x000fe2000f8e023f */
[----:B------:R-:W3:Y:S01]  /*1b30*/  S2R R18, SR_TID.X ;  /* 0x0000000000127919 */ /* 0x000ee20000002100 */
[----:B------:R-:W-:Y:S01]  /*1b40*/  UIADD3 UR13, UR16, UR5, URZ ;  /* 0x00000005100d7290 */ /* 0x000fe2000fffe03f */
[----:B------:R-:W-:Y:S01]  /*1b50*/  ULDC.64 UR10, c[0x0][0x428] ;  /* 0x00010a00000a7ab9 */ /* 0x000fe20000000a00 */
[----:B------:R-:W-:Y:S01]  /*1b60*/  UIADD3 UR15, -UR7, UR45, UR43 ;  /* 0x0000002d070f7290 */ /* 0x000fe2000fffe12b */
[----:B------:R-:W-:Y:S01]  /*1b70*/  IMAD.U32 R8, RZ, RZ, UR10 ;  /* 0x0000000aff087e24 */ /* 0x000fe2000f8e00ff */
[----:B------:R-:W-:Y:S01]  /*1b80*/  UIMAD UR5, UR34, UR10, URZ ;  /* 0x0000000a220572a4 */ /* 0x000fe2000f8e023f */
[----:B------:R-:W-:Y:S01]  /*1b90*/  ULDC.64 UR18, c[0x0][0x478] ;  /* 0x00011e0000127ab9 */ /* 0x000fe20000000a00 */
[----:B------:R-:W-:-:S02]  /*1ba0*/  ULDC UR20, c[0x0][0x398] ;  /* 0x0000e60000147ab9 */ /* 0x000fc40000000800 */
[----:B------:R-:W-:Y:S02]  /*1bb0*/  UIMAD UR17, UR57, UR11, UR5 ;  /* 0x0000000b391172a4 */ /* 0x000fe4000f8e0205 */
[----:B------:R-:W-:Y:S01]  /*1bc0*/  UIMAD.WIDE UR18, UR13, 0x4, UR18 ;  /* 0x000000040d1278a5 */ /* 0x000fe2000f8e0212 */
[----:B------:R-:W-:Y:S01]  /*1bd0*/  ULDC.64 UR10, c[0x0][0x420] ;  /* 0x00010800000a7ab9 */ /* 0x000fe20000000a00 */
[----:B------:R-:W-:Y:S01]  /*1be0*/  UIADD3 UR35, UR16, UR28, URZ ;  /* 0x0000001c10237290 */ /* 0x000fe2000fffe03f */
[----:B------:R-:W-:Y:S01]  /*1bf0*/  IMAD.U32 R7, RZ, RZ, UR10 ;  /* 0x0000000aff077e24 */ /* 0x000fe2000f8e00ff */
[----:B------:R-:W-:Y:S02]  /*1c00*/  UIMAD UR5, UR21, UR10, URZ ;  /* 0x0000000a150572a4 */ /* 0x000fe4000f8e023f */
[----:B------:R-:W-:Y:S02]  /*1c10*/  USHF.L.U32 UR28, UR37, 0x6, URZ ;  /* 0x00000006251c7899 */ /* 0x000fe4000800063f */
[----:B------:R-:W-:-:S02]  /*1c20*/  UIMAD UR14, UR16, UR11, UR5 ;  /* 0x0000000b100e72a4 */ /* 0x000fc4000f8e0205 */
[----:B------:R-:W-:Y:S02]  /*1c30*/  UIADD3 UR5, UR15, -UR20, URZ ;  /* 0x800000140f057290 */ /* 0x000fe4000fffe03f */
[----:B------:R-:W-:Y:S01]  /*1c40*/  UIADD3 UR15, UP2, UP0, UR30, UR28, UR51 ;  /* 0x0000001c1e0f7290 */ /* 0x000fe2000f85e033 */
[----:B------:R-:W-:Y:S02]  /*1c50*/  ULDC.64 UR32, c[0x0][0x210] ;  /* 0x0000840000207ab9 */ /* 0x000fe40000000a00 */
[----:B------:R-:W-:Y:S01]  /*1c60*/  ULDC.64 UR30, c[0x0][0x3e0] ;  /* 0x0000f800001e7ab9 */ /* 0x000fe20000000a00 */
[----:B------:R-:W-:Y:S01]  /*1c70*/  UIADD3 UR6, UR41, -0x1, URZ ;  /* 0xffffffff29067890 */ /* 0x000fe2000fffe03f */
[----:B---3--:R-:W-:-:S04]  /*1c80*/  SHF.R.S32.HI R19, RZ, 0x1f, R18 ;  /* 0x0000001fff137819 */ /* 0x008fc80000011412 */
[CC--:B------:R-:W-:Y:S02]  /*1c90*/  LEA.HI R11, R19.reuse, R18.reuse, RZ, 0x2 ;  /* 0x00000012130b7211 */ /* 0x0c0fe400078f10ff */
[----:B------:R-:W-:Y:S02]  /*1ca0*/  LEA.HI R10, R19, R18, RZ, 0x5 ;  /* 0x00000012130a7211 */ /* 0x000fe400078f28ff */
[----:B------:R-:W-:-:S04]  /*1cb0*/  SHF.R.S32.HI R0, RZ, 0x2, R11 ;  /* 0x00000002ff007819 */ /* 0x000fc8000001140b */
[----:B------:R-:W-:Y:S02]  /*1cc0*/  SHF.R.S32.HI R17, RZ, 0x1f, R0 ;  /* 0x0000001fff117819 */ /* 0x000fe40000011400 */
[----:B------:R-:W-:-:S03]  /*1cd0*/  IADD3 R6, P2, R0, UR16, RZ ;  /* 0x0000001000067c10 */ /* 0x000fc6000ff5e0ff */
[C---:B------:R-:W-:Y:S01]  /*1ce0*/  IMAD R9, R17.reuse, UR10, RZ ;  /* 0x0000000a11097c24 */ /* 0x040fe2000f8e02ff */
[----:B------:R-:W-:Y:S01]  /*1cf0*/  IADD3.X R3, R17, UR21, RZ, P2, !PT ;  /* 0x0000001511037c10 */ /* 0x000fe200097fe4ff */
[----:B------:R-:W-:Y:S02]  /*1d00*/  ULDC.64 UR20, c[0x0][0x400] ;  /* 0x0001000000147ab9 */ /* 0x000fe40000000a00 */
[----:B------:R-:W-:Y:S02]  /*1d10*/  IMAD R9, R0, UR11, R9 ;  /* 0x0000000b00097c24 */ /* 0x000fe4000f8e0209 */
[----:B------:R-:W-:-:S04]  /*1d20*/  IMAD R3, R3, UR38, RZ ;  /* 0x0000002603037c24 */ /* 0x000fc8000f8e02ff */
[----:B------:R-:W-:Y:S02]  /*1d30*/  IMAD R3, R6, UR39, R3 ;  /* 0x0000002706037c24 */ /* 0x000fe4000f8e0203 */
[----:B--2---:R-:W-:-:S05]  /*1d40*/  IMAD.MOV.U32 R22, RZ, RZ, R4 ;  /* 0x000000ffff167224 */ /* 0x004fca00078e0004 */
[----:B------:R-:W-:Y:S01]  /*1d50*/  IADD3 R4, P0, R22, UR12, RZ ;  /* 0x0000000c16047c10 */ /* 0x000fe2000ff1e0ff */
[----:B------:R-:W-:Y:S01]  /*1d60*/  ULDC.64 UR12, c[0x0][0x258] ;  /* 0x00009600000c7ab9 */ /* 0x000fe20000000a00 */
[----:B------:R-:W-:-:S04]  /*1d70*/  SHF.R.S32.HI R23, RZ, 0x1f, R22 ;  /* 0x0000001fff177819 */ /* 0x000fc80000011416 */
[----:B------:R-:W-:Y:S01]  /*1d80*/  IADD3.X R5, R23, UR42, RZ, P0, !PT ;  /* 0x0000002a17057c10 */ /* 0x000fe200087fe4ff */
[----:B------:R1:W-:Y:S02]  /*1d90*/  STL [R1+0x24], R23 ;  /* 0x0000241701007387 */ /* 0x0003e40000100800 */
[----:B------:R-:W-:-:S04]  /*1da0*/  IMAD.WIDE.U32 R4, R7, UR16, R4 ;  /* 0x0000001007047c25 */ /* 0x000fc8000f8e0004 */
[----:B------:R-:W-:Y:S01]  /*1db0*/  IMAD.WIDE.U32 R6, R6, UR38, R22 ;  /* 0x0000002606067c25 */ /* 0x000fe2000f8e0016 */
[----:B------:R-:W-:-:S03]  /*1dc0*/  ULDC.64 UR38, c[0x0][0x2b0] ;  /* 0x0000ac0000267ab9 */ /* 0x000fc60000000a00 */
[----:B------:R-:W-:Y:S01]  /*1dd0*/  VIADD R5, R5, UR14 ;  /* 0x0000000e05057c36 */ /* 0x000fe20008000000 */
[----:B------:R-:W-:Y:S01]  /*1de0*/  UIMAD UR14, UR34, UR12, URZ ;  /* 0x0000000c220e72a4 */ /* 0x000fe2000f8e023f */
[----:B------:R-:W-:Y:S01]  /*1df0*/  IADD3 R6, P0, R6, UR58, RZ ;  /* 0x0000003a06067c10 */ /* 0x000fe2000ff1e0ff */
[----:B------:R-:W-:Y:S01]  /*1e00*/  USHF.R.S32.HI UR34, URZ, 0x1f, UR5 ;  /* 0x0000001f3f227899 */ /* 0x000fe20008011405 */
[----:B------:R-:W-:Y:S01]  /*1e10*/  IMAD.WIDE.U32 R4, R8, UR57, R4 ;  /* 0x0000003908047c25 */ /* 0x000fe2000f8e0004 */
[----:B------:R-:W-:Y:S01]  /*1e20*/  UIMAD UR14, UR57, UR13, UR14 ;  /* 0x0000000d390e72a4 */ /* 0x000fe2000f8e020e */
[----:B------:R-:W-:Y:S01]  /*1e30*/  IADD3.X R7, R7, UR50, R3, P0, !PT ;  /* 0x0000003207077c10 */ /* 0x000fe200087fe403 */
[----:B------:R-:W-:Y:S01]  /*1e40*/  ULEA.HI UR34, UR34, UR5, URZ, 0x6 ;  /* 0x0000000522227291 */ /* 0x000fe2000f8f303f */
[----:B------:R-:W-:Y:S01]  /*1e50*/  LOP3.LUT R3, R10, 0xffffffe0, RZ, 0xc0, !PT ;  /* 0xffffffe00a037812 */ /* 0x000fe200078ec0ff */
[----:B------:R-:W-:Y:S01]  /*1e60*/  USHF.R.S32.HI UR13, URZ, 0x1f, UR28 ;  /* 0x0000001f3f0d7899 */ /* 0x000fe2000801141c */
[----:B------:R-:W-:Y:S01]  /*1e70*/  SHF.R.S32.HI R10, RZ, 0x5, R10 ;  /* 0x00000005ff0a7819 */ /* 0x000fe2000001140a */
[----:B------:R-:W-:Y:S01]  /*1e80*/  USHF.R.S32.HI UR34, URZ, 0x6, UR34 ;  /* 0x000000063f227899 */ /* 0x000fe20008011422 */
[----:B------:R-:W-:Y:S01]  /*1e90*/  VIADD R5, R5, UR17 ;  /* 0x0000001105057c36 */ /* 0x000fe20008000000 */
[----:B------:R-:W-:Y:S01]  /*1ea0*/  UIADD3.X UR13, UR52, UR13, UR54, UP2, UP0 ;  /* 0x0000000d340d7290 */ /* 0x000fe200097e0436 */
[----:B------:R-:W-:Y:S01]  /*1eb0*/  IMAD.IADD R16, R18, 0x1, -R3 ;  /* 0x0000000112107824 */ /* 0x000fe200078e0a03 */
[----:B------:R-:W-:Y:S01]  /*1ec0*/  UISETP.LT.AND UP0, UPT, URZ, UR34, UPT ;  /* 0x000000223f00728c */ /* 0x000fe2000bf01270 */
[----:B------:R-:W-:Y:S01]  /*1ed0*/  IMAD.U32 R3, RZ, RZ, UR12 ;  /* 0x0000000cff037e24 */ /* 0x000fe2000f8e00ff */
[----:B------:R-:W-:Y:S01]  /*1ee0*/  UIADD3 UR5, UP3, UP2, UR55, UR15, UR56 ;  /* 0x0000000f37057290 */ /* 0x000fe2000fa7e038 */
[----:B------:R-:W-:Y:S01]  /*1ef0*/  IMAD R8, R10, UR37, R16 ;  /* 0x000000250a087c24 */ /* 0x000fe2000f8e0210 */
[----:B------:R-:W-:Y:S01]  /*1f00*/  USEL UR34, URZ, UR34, !UP0 ;  /* 0x000000223f227287 */ /* 0x000fe2000c000000 */
[----:B------:R-:W-:Y:S01]  /*1f10*/  IMAD.WIDE.U32 R6, R3, UR57, R6 ;  /* 0x0000003903067c25 */ /* 0x000fe2000f8e0006 */
[----:B------:R-:W-:-:S02]  /*1f20*/  UIADD3.X UR12, UR53, UR13, UR44, UP3, UP2 ;  /* 0x0000000d350c7290 */ /* 0x000fc40009fe442c */
[----:B------:R-:W-:Y:S01]  /*1f30*/  UISETP.GT.AND UP0, UPT, UR41, UR34, UPT ;  /* 0x000000222900728c */ /* 0x000fe2000bf04270 */
[----:B------:R-:W-:Y:S01]  /*1f40*/  IADD3 R3, P0, R8, UR5, RZ ;  /* 0x0000000508037c10 */ /* 0x000fe2000ff1e0ff */
[----:B------:R-:W-:Y:S01]  /*1f50*/  IMAD.WIDE.U32 R4, R0, UR10, R4 ;  /* 0x0000000a00047c25 */ /* 0x000fe2000f8e0004 */
[----:B------:R-:W-:Y:S01]  /*1f60*/  LEA R247, P4, R6, UR32, 0x1 ;  /* 0x0000002006f77c11 */ /* 0x000fe2000f8808ff */
[----:B------:R-:W-:Y:S01]  /*1f70*/  UIMAD.WIDE UR16, UR35, 0x4, UR38 ;  /* 0x00000004231078a5 */ /* 0x000fe2000f8e0226 */
[----:B------:R-:W-:Y:S01]  /*1f80*/  LEA.HI.X.SX32 R8, R8, UR12, 0x1, P0 ;  /* 0x0000000c08087c11 */ /* 0x000fe200080f0eff */
[----:B------:R-:W-:Y:S01]  /*1f90*/  IMAD.IADD R5, R5, 0x1, R9 ;  /* 0x0000000105057824 */ /* 0x000fe200078e0209 */
[----:B------:R-:W-:Y:S01]  /*1fa0*/  PLOP3.LUT P0, PT, PT, PT, UP0, 0x80, 0x0 ;  /* 0x000000000000781c */ /* 0x000fe20003f0f008 */
[----:B------:R-:W-:Y:S01]  /*1fb0*/  VIADD R7, R7, UR14 ;  /* 0x0000000e07077c36 */ /* 0x000fe20008000000 */
[----:B------:R-:W-:Y:S01]  /*1fc0*/  LEA R250, P2, R3, UR20, 0x2 ;  /* 0x0000001403fa7c11 */ /* 0x000fe2000f8410ff */
[----:B------:R-:W-:Y:S01]  /*1fd0*/  UMOV UR20, UR19 ;  /* 0x0000001300147c82 */ /* 0x000fe20008000000 */
[----:B------:R-:W-:-:S02]  /*1fe0*/  LEA R248, P3, R4, UR30, 0x1 ;  /* 0x0000001e04f87c11 */ /* 0x000fc4000f8608ff */
[----:B------:R-:W-:Y:S01]  /*1ff0*/  LEA.HI.X R249, R3, UR21, R8, 0x2, P2 ;  /* 0x0000001503f97c11 */ /* 0x000fe200090f1408 */
[----:B------:R-:W-:Y:S01]  /*2000*/  UMOV UR21, UR18 ;  /* 0x0000001200157c82 */ /* 0x000fe20008000000 */
        /* <DEDUP_REMOVED lines=22> */
.L_x_303:
        /* <DEDUP_REMOVED lines=19> */
.L_x_304:
        /* <DEDUP_REMOVED lines=38> */
.L_x_306:
[----:B------:R-:W-:Y:S05]  /*2500*/  BSYNC B0 ;  /* 0x0000000000007941 */ /* 0x000fea0003800000 */
.L_x_305:
        /* <DEDUP_REMOVED lines=19> */
.L_x_308:
[----:B------:R-:W-:Y:S05]  /*2640*/  BSYNC B0 ;  /* 0x0000000000007941 */ /* 0x000fea0003800000 */
.L_x_307:
        /* <DEDUP_REMOVED lines=32> */
.L_x_310:
[----:B------:R-:W-:Y:S05]  /*2850*/  BSYNC B0 ;  /* 0x0000000000007941 */ /* 0x000fea0003800000 */
.L_x_309:
        /* <DEDUP_REMOVED lines=20> */
.L_x_302:
[----:B------:R-:W-:Y:S01]  /*29a0*/  UIMAD UR5, UR29, UR22, URZ ;  /* 0x000000161d0572a4 */ /* 0x000fe2000f8e023f */
[----:B------:R-:W-:Y:S01]  /*29b0*/  IMAD.U32 R4, RZ, RZ, UR22 ;  /* 0x00000016ff047e24 */ /* 0x000fe2000f8e00ff */
[----:B------:R-:W-:Y:S01]  /*29c0*/  UIMAD UR10, UR48, -0x80, UR7 ;  /* 0xffffff80300a78a4 */ /* 0x000fe2000f8e0207 */
[----:B------:R-:W-:Y:S01]  /*29d0*/  LEA.HI R3, R19, R18, RZ, 0x3 ;  /* 0x0000001213037211 */ /* 0x000fe200078f18ff */
[----:B------:R-:W-:Y:S01]  /*29e0*/  UIMAD UR5, UR43, UR23, UR5 ;  /* 0x000000172b0572a4 */ /* 0x000fe2000f8e0205 */
[----:B------:R-:W-:Y:S01]  /*29f0*/  IMAD.WIDE.U32 R4, R4, UR43, R22 ;  /* 0x0000002b04047c25 */ /* 0x000fe2000f8e0016 */
[----:B------:R-:W-:Y:S01]  /*2a00*/  LEA.HI R11, R11, R0, RZ, 0x1 ;  /* 0x000000000b0b7211 */ /* 0x000fe200078f08ff */
[----:B------:R-:W-:Y:S01]  /*2a10*/  ULEA.HI UR11, UR6, UR6, URZ, 0x1 ;  /* 0x00000006060b7291 */ /* 0x000fe2000f8f083f */
[C---:B------:R-:W-:Y:S01]  /*2a20*/  ISETP.GE.AND P1, PT, R0.reuse, UR10, PT ;  /* 0x0000000a00007c0c */ /* 0x040fe2000bf26270 */
[----:B------:R-:W-:Y:S01]  /*2a30*/  VIADD R8, R0, 0x40 ;  /* 0x0000004000087836 */ /* 0x000fe20000000000 */
[----:B------:R-:W-:Y:S01]  /*2a40*/  IADD3 R6, P0, R4, UR36, RZ ;  /* 0x0000002404067c10 */ /* 0x000fe2000ff1e0ff */
[----:B------:R-:W-:Y:S01]  /*2a50*/  IMAD.U32 R7, RZ, RZ, UR5 ;  /* 0x00000005ff077e24 */ /* 0x000fe2000f8e00ff */
[----:B------:R-:W-:Y:S01]  /*2a60*/  SHF.R.S32.HI R3, RZ, 0x3, R3 ;  /* 0x00000003ff037819 */ /* 0x000fe20000011403 */
[----:B------:R-:W-:Y:S01]  /*2a70*/  ULOP3.LUT UR11, UR11, 0xfffffffe, URZ, 0xc0, !UPT ;  /* 0xfffffffe0b0b7892 */ /* 0x000fe2000f8ec03f */
[----:B------:R-:W-:Y:S01]  /*2a80*/  LOP3.LUT R4, R11, 0x7fffffe, RZ, 0xc0, !PT ;  /* 0x07fffffe0b047812 */ /* 0x000fe200078ec0ff */
[----:B------:R-:W-:Y:S01]  /*2a90*/  ULDC.64 UR12, c[0x0][0x268] ;  /* 0x00009a00000c7ab9 */ /* 0x000fe20000000a00 */
[----:B------:R-:W-:Y:S01]  /*2aa0*/  IADD3.X R7, R5, UR40, R7, P0, !PT ;  /* 0x0000002805077c10 */ /* 0x000fe200087fe407 */
[----:B------:R-:W-:Y:S01]  /*2ab0*/  IMAD.SHL.U32 R3, R3, 0x40, RZ ;  /* 0x0000004003037824 */ /* 0x000fe200078e00ff */
[----:B------:R-:W-:Y:S01]  /*2ac0*/  PLOP3.LUT P0, PT, PT, PT, UP4, 0x80, 0x0 ;  /* 0x000000000000781c */ /* 0x000fe20003f0f048 */
[----:B------:R-:W-:-:S12]  /*2ad0*/  IMAD.IADD R4, R0, 0x1, -R4 ;  /* 0x0000000100047824 */ /* 0x000fd800078e0a04 */
[----:B------:R-:W-:Y:S01]  /*2ae0*/  @P0 BAR.SYNC.DEFER_BLOCKING 0x0 ;  /* 0x0000000000000b1d */ /* 0x000fe20000010000 */
[----:B------:R-:W-:Y:S01]  /*2af0*/  LOP3.LUT R3, R3, 0xc0, RZ, 0xc0, !PT ;  /* 0x000000c003037812 */ /* 0x000fe200078ec0ff */
[----:B------:R-:W-:Y:S01]  /*2b00*/  IMAD R5, R10, 0x8, R4 ;  /* 0x000000080a057824 */ /* 0x000fe200078e0204 */
[----:B------:R-:W-:Y:S01]  /*2b10*/  ISETP.GE.AND P4, PT, R8, UR10, PT ;  /* 0x0000000a08007c0c */ /* 0x000fe2000bf86270 */
[----:B------:R-:W-:Y:S01]  /*2b20*/  IMAD R4, R15, UR12, RZ ;  /* 0x0000000c0f047c24 */ /* 0x000fe2000f8e02ff */
[----:B------:R-:W-:Y:S01]  /*2b30*/  LOP3.LUT R8, R3, 0x18, R22, 0xf8, !PT ;  /* 0x0000001803087812 */ /* 0x000fe200078ef816 */
[----:B------:R-:W-:Y:S01]  /*2b40*/  UIADD3 UR11, UR6, -UR11, URZ ;  /* 0x8000000b060b7290 */ /* 0x000fe2000fffe03f */
[----:B------:R-:W-:Y:S01]  /*2b50*/  SHF.R.U32.HI R3, RZ, 0x3, R3 ;  /* 0x00000003ff037819 */ /* 0x000fe20000011603 */
[----:B------:R-:W-:Y:S01]  /*2b60*/  UIMAD UR5, UR6, -0x40, UR45 ;  /* 0xffffffc0060578a4 */ /* 0x000fe2000f8e022d */
[C---:B------:R-:W-:Y:S01]  /*2b70*/  IMAD R4, R13.reuse, UR13, R4 ;  /* 0x0000000d0d047c24 */ /* 0x040fe2000f8e0204 */
[----:B------:R-:W-:Y:S01]  /*2b80*/  UISETP.NE.AND UP0, UPT, UR11, 0x1, UPT ;  /* 0x000000010b00788c */ /* 0x000fe2000bf05270 */
[----:B------:R-:W-:Y:S01]  /*2b90*/  LOP3.LUT R3, R8, R3, RZ, 0x3c, !PT ;  /* 0x0000000308037212 */ /* 0x000fe200078e3cff */
[----:B------:R-:W-:Y:S01]  /*2ba0*/  IMAD.WIDE.U32 R6, R13, UR12, R6 ;  /* 0x0000000c0d067c25 */ /* 0x000fe2000f8e0006 */
[----:B------:R-:W-:Y:S01]  /*2bb0*/  BSSY B0, `(.L_x_312) ;  /* 0x0000031000007945 */ /* 0x000fe20003800000 */
[----:B------:R-:W-:-:S02]  /*2bc0*/  ISETP.GE.AND P6, PT, R0, UR5, PT ;  /* 0x0000000500007c0c */ /* 0x000fc4000bfc6270 */
[----:B------:R-:W-:Y:S02]  /*2bd0*/  IMAD.U32 R14, R5, 0x20, R3 ;  /* 0x00000020050e7824 */ /* 0x000fe400078e0003 */
[----:B------:R-:W-:Y:S01]  /*2be0*/  IMAD.IADD R12, R7, 0x1, R4 ;  /* 0x00000001070c7824 */ /* 0x000fe200078e0204 */
        /* <DEDUP_REMOVED lines=45> */
.L_x_313:
[----:B------:R-:W-:Y:S05]  /*2ec0*/  BSYNC B0 ;  /* 0x0000000000007941 */ /* 0x000fea0003800000 */
.L_x_312:
[----:B------:R3:W-:Y:S01]  /*2ed0*/  @P4 STS.128 [R240+0x10000], RZ ;  /* 0x010000fff0004388 */ /* 0x0007e20000000c00 */
[----:B------:R-:W-:Y:S03]  /*2ee0*/  BSSY B0, `(.L_x_314) ;  /* 0x000002b000007945 */ /* 0x000fe60003800000 */
[----:B------:R3:W-:Y:S04]  /*2ef0*/  @P4 STS.128 [R240+0x12000], RZ ;  /* 0x012000fff0004388 */ /* 0x0007e80000000c00 */
[----:B------:R3:W-:Y:S01]  /*2f00*/  @P4 STS.128 [R240+0x14000], RZ ;  /* 0x014000fff0004388 */ /* 0x0007e20000000c00 */
[----:B------:R-:W-:Y:S05]  /*2f10*/  @P4 BRA `(.L_x_315) ;  /* 0x00000000009c4947 */ /* 0x000fea0003800000 */
[----:B------:R-:W4:Y:S01]  /*2f20*/  LDL R3, [R1+0x40] ;  /* 0x0000400001037983 */ /* 0x000f220000100800 */
[----:B------:R-:W-:-:S03]  /*2f30*/  ULDC UR10, c[0x0][0x2d0] ;  /* 0x0000b400000a7ab9 */ /* 0x000fc60000000800 */
[----:B------:R-:W5:Y:S01]  /*2f40*/  LDL R20, [R1+0x44] ;  /* 0x0000440001147983 */ /* 0x000f620000100800 */
[----:B------:R-:W-:Y:S01]  /*2f50*/  ISETP.GE.AND P5, PT, R22, UR10, PT ;  /* 0x0000000a16007c0c */ /* 0x000fe2000bfa6270 */
[----:B------:R-:W-:-:S12]  /*2f60*/  IMAD.MOV.U32 R5, RZ, RZ, R12 ;  /* 0x000000ffff057224 */ /* 0x000fd800078e000c */
[----:B-12---:R-:W1:Y:S01]  /*2f70*/  @!P5 LDC.64 R8, c[0x0][0x220] ;  /* 0x00008800ff08db82 */ /* 0x006e620000000a00 */
[----:B------:R2:W-:Y:S01]  /*2f80*/  @P5 STS.128 [R240+0x10000], RZ ;  /* 0x010000fff0005388 */ /* 0x0005e20000000c00 */
[----:B----4-:R-:W-:Y:S02]  /*2f90*/  ISETP.GE.AND P3, PT, R3, UR10, PT ;  /* 0x0000000a03007c0c */ /* 0x010fe4000bf66270 */
[----:B------:R-:W-:-:S05]  /*2fa0*/  IADD3 R3, P0, R0, 0x40, RZ ;  /* 0x0000004000037810 */ /* 0x000fca0007f1e0ff */
[----:B------:R-:W-:Y:S01]  /*2fb0*/  IMAD.X R4, RZ, RZ, R17, P0 ;  /* 0x000000ffff047224 */ /* 0x000fe200000e0611 */
[----:B-----5:R-:W-:-:S03]  /*2fc0*/  ISETP.GE.AND P0, PT, R20, UR10, PT ;  /* 0x0000000a14007c0c */ /* 0x020fc6000bf06270 */
[----:B------:R-:W-:Y:S02]  /*2fd0*/  IMAD R7, R4, UR22, RZ ;  /* 0x0000001604077c24 */ /* 0x000fe4000f8e02ff */
[----:B------:R-:W4:Y:S01]  /*2fe0*/  @!P3 LDC.64 R10, c[0x0][0x220] ;  /* 0x00008800ff0abb82 */ /* 0x000f220000000a00 */
[----:B------:R-:W-:-:S04]  /*2ff0*/  IMAD.MOV.U32 R4, RZ, RZ, R6 ;  /* 0x000000ffff047224 */ /* 0x000fc800078e0006 */
[----:B------:R-:W-:-:S04]  /*3000*/  IMAD.WIDE.U32 R4, R3, UR22, R4 ;  /* 0x0000001603047c25 */ /* 0x000fc8000f8e0004 */
[----:B------:R-:W-:Y:S01]  /*3010*/  IMAD R3, R3, UR23, R7 ;  /* 0x0000001703037c24 */ /* 0x000fe2000f8e0207 */
[----:B-1----:R-:W-:-:S03]  /*3020*/  @!P5 LEA R8, P2, R4, R8, 0x1 ;  /* 0x000000080408d211 */ /* 0x002fc600078408ff */
[----:B------:R-:W-:-:S05]  /*3030*/  IMAD.IADD R3, R5, 0x1, R3 ;  /* 0x0000000105037824 */ /* 0x000fca00078e0203 */
[----:B------:R-:W-:-:S05]  /*3040*/  @!P5 LEA.HI.X R9, R4, R9, R3, 0x1, P2 ;  /* 0x000000090409d211 */ /* 0x000fca00010f0c03 */
[----:B------:R-:W-:Y:S01]  /*3050*/  @!PT LDS RZ, [RZ] ;  /* 0x00000000fffff984 */ /* 0x000fe20000000800 */
[----:B------:R-:W-:Y:S01]  /*3060*/  @!PT LDS RZ, [RZ] ;  /* 0x00000000fffff984 */ /* 0x000fe20000000800 */
[----:B------:R-:W-:Y:S01]  /*3070*/  @!PT LDS RZ, [RZ] ;  /* 0x00000000fffff984 */ /* 0x000fe20000000800 */
[----:B------:R2:W-:Y:S01]  /*3080*/  @!P5 LDGSTS.E.BYPASS.LTC128B.128 [R240+0x10000], desc[UR8][R8.64] ;  /* 0x1000000008f0dfae */ /* 0x0005e2000b901d48 */
[----:B----4-:R-:W-:-:S03]  /*3090*/  @!P3 LEA R6, P2, R4, R10, 0x1 ;  /* 0x0000000a0406b211 */ /* 0x010fc600078408ff */
        /* <DEDUP_REMOVED lines=15> */
.L_x_315:
[----:B------:R-:W-:Y:S05]  /*3190*/  BSYNC B0 ;  /* 0x0000000000007941 */ /* 0x000fea0003800000 */
.L_x_314:
        /* <DEDUP_REMOVED lines=41> */
.L_x_317:
[----:B------:R-:W-:Y:S05]  /*3430*/  BSYNC B0 ;  /* 0x0000000000007941 */ /* 0x000fea0003800000 */
.L_x_316:
        /* <DEDUP_REMOVED lines=16> */
.L_x_319:
        /* <DEDUP_REMOVED lines=37> */
.L_x_320:
[----:B------:R-:W-:Y:S05]  /*3790*/  BSYNC B0 ;  /* 0x0000000000007941 */ /* 0x000fea0003800000 */
.L_x_318:
[----:B------:R-:W1:Y:S01]  /*37a0*/  LDL R20, [R1+0x1c] ;  /* 0x00001c0001147983 */ /* 0x000e620000100800 */
[----:B------:R-:W-:Y:S01]  /*37b0*/  UIMAD UR10, UR29, UR24, URZ ;  /* 0x000000181d0a72a4 */ /* 0x000fe2000f8e023f */
[----:B--2-4-:R-:W-:Y:S01]  /*37c0*/  IMAD.U32 R4, RZ, RZ, UR24 ;  /* 0x00000018ff047e24 */ /* 0x014fe2000f8e00ff */
[----:B------:R-:W-:Y:S01]  /*37d0*/  BSSY B0, `(.L_x_321) ;  /* 0x0000041000007945 */ /* 0x000fe20003800000 */
[----:B------:R2:W-:Y:S01]  /*37e0*/  @P1 STS [R240+0x9000], RZ ;  /* 0x009000fff0001388 */ /* 0x0005e20000000800 */
[----:B------:R-:W-:Y:S01]  /*37f0*/  UIMAD UR10, UR43, UR25, UR10 ;  /* 0x000000192b0a72a4 */ /* 0x000fe2000f8e020a */
[----:B------:R-:W-:Y:S02]  /*3800*/  IMAD.WIDE.U32 R4, R4, UR43, R22 ;  /* 0x0000002b04047c25 */ /* 0x000fe4000f8e0016 */
[----:B------:R2:W-:Y:S03]  /*3810*/  @P1 STS [R240+0x9004], RZ ;  /* 0x009004fff0001388 */ /* 0x0005e60000000800 */
[----:B------:R-:W-:Y:S01]  /*3820*/  IMAD.U32 R3, RZ, RZ, UR10 ;  /* 0x0000000aff037e24 */ /* 0x000fe2000f8e00ff */
[----:B------:R2:W-:Y:S01]  /*3830*/  @P1 STS.64 [R240+0x9008], RZ ;  /* 0x009008fff0001388 */ /* 0x0005e20000000a00 */
[----:B------:R-:W-:Y:S01]  /*3840*/  IADD3 R6, P2, R4, UR26, RZ ;  /* 0x0000001a04067c10 */ /* 0x000fe2000ff5e0ff */
[----:B------:R-:W-:-:S02]  /*3850*/  ULDC.64 UR10, c[0x0][0x260] ;  /* 0x00009800000a7ab9 */ /* 0x000fc40000000a00 */
[----:B------:R2:W-:Y:S01]  /*3860*/  @P1 STS.128 [R240+0xb000], RZ ;  /* 0x00b000fff0001388 */ /* 0x0005e20000000c00 */
[----:B------:R-:W-:Y:S01]  /*3870*/  IADD3.X R7, R5, UR27, R3, P2, !PT ;  /* 0x0000001b05077c10 */ /* 0x000fe200097fe403 */
[----:B------:R-:W-:Y:S02]  /*3880*/  IMAD R3, R15, UR10, RZ ;  /* 0x0000000a0f037c24 */ /* 0x000fe4000f8e02ff */
[----:B------:R2:W-:Y:S02]  /*3890*/  @P1 STS.128 [R240+0xd000], RZ ;  /* 0x00d000fff0001388 */ /* 0x0005e40000000c00 */
[C---:B------:R-:W-:Y:S02]  /*38a0*/  IMAD R3, R13.reuse, UR11, R3 ;  /* 0x0000000b0d037c24 */ /* 0x040fe4000f8e0203 */
[----:B------:R-:W-:-:S05]  /*38b0*/  IMAD.WIDE.U32 R6, R13, UR10, R6 ;  /* 0x0000000a0d067c25 */ /* 0x000fca000f8e0006 */
[----:B------:R-:W-:Y:S01]  /*38c0*/  IADD3 R12, R7, R3, RZ ;  /* 0x00000003070c7210 */ /* 0x000fe20007ffe0ff */
[C---:B-1----:R-:W-:Y:S01]  /*38d0*/  VIADD R8, R20.reuse, 0x8 ;  /* 0x0000000814087836 */ /* 0x042fe20000000000 */
[C---:B------:R-:W-:Y:S01]  /*38e0*/  IADD3 R4, R20.reuse, 0x20, RZ ;  /* 0x0000002014047810 */ /* 0x040fe20007ffe0ff */
[----:B------:R-:W-:-:S03]  /*38f0*/  VIADD R13, R20, 0x28 ;  /* 0x00000028140d7836 */ /* 0x000fc60000000000 */
[----:B------:R-:W-:Y:S02]  /*3900*/  ISETP.GE.AND P2, PT, R8, UR5, PT ;  /* 0x0000000508007c0c */ /* 0x000fe4000bf46270 */
[----:B------:R-:W-:Y:S02]  /*3910*/  ISETP.GE.AND P6, PT, R4, UR5, PT ;  /* 0x0000000504007c0c */ /* 0x000fe4000bfc6270 */
[----:B------:R-:W-:Y:S02]  /*3920*/  P2R R15, PR, RZ, 0x4 ;  /* 0x00000004ff0f7803 */ /* 0x000fe40000000000 */
[----:B------:R-:W-:Y:S02]  /*3930*/  ISETP.GE.AND P2, PT, R20, UR5, PT ;  /* 0x0000000514007c0c */ /* 0x000fe4000bf46270 */
[----:B------:R-:W-:Y:S02]  /*3940*/  ISETP.GE.AND P5, PT, R13, UR5, PT ;  /* 0x000000050d007c0c */ /* 0x000fe4000bfa6270 */
[----:B------:R-:W-:Y:S01]  /*3950*/  P2R R14, PR, RZ, 0x4 ;  /* 0x00000004ff0e7803 */ /* 0x000fe20000000000 */
[----:B--2---:R-:W-:Y:S10]  /*3960*/  @P1 BRA `(.L_x_322) ;  /* 0x00000000009c1947 */ /* 0x004ff40003800000 */
        /* <DEDUP_REMOVED lines=39> */
.L_x_322:
[----:B------:R-:W-:Y:S05]  /*3be0*/  BSYNC B0 ;  /* 0x0000000000007941 */ /* 0x000fea0003800000 */
.L_x_321:
        /* <DEDUP_REMOVED lines=10> */
[----:B------:R-:W-:Y:S01]  /*3c90*/  IADD3 R0, P1, R0, 0x40, RZ ;  /* 0x0000004000007810 */ /* 0x000fe20007f3e0ff */
[----:B------:R-:W-:-:S04]  /*3ca0*/  IMAD.MOV.U32 R5, RZ, RZ, R12 ;  /* 0x000000ffff057224 */ /* 0x000fc800078e000c */
[----:B------:R-:W-:Y:S02]  /*3cb0*/  IMAD.X R3, RZ, RZ, R17, P1 ;  /* 0x000000ffff037224 */ /* 0x000fe400008e0611 */
[----:B------:R-:W-:-:S04]  /*3cc0*/  IMAD.WIDE.U32 R4, R0, UR24, R4 ;  /* 0x0000001800047c25 */ /* 0x000fc8000f8e0004 */
[----:B------:R-:W1:Y:S01]  /*3cd0*/  @!P4 LDC.64 R10, c[0x0][0x218] ;  /* 0x00008600ff0acb82 */ /* 0x000e620000000a00 */
        /* <DEDUP_REMOVED lines=28> */
.L_x_324:
[----:B------:R-:W-:Y:S05]  /*3ea0*/  BSYNC B0 ;  /* 0x0000000000007941 */ /* 0x000fea0003800000 */
.L_x_323:
[----:B------:R-:W0:Y:S01]  /*3eb0*/  LDGDEPBAR ;  /* 0x00000000000079af */ /* 0x000e220000000000 */
[----:B------:R-:W-:Y:S01]  /*3ec0*/  ISETP.NE.AND P3, PT, R14, RZ, PT ;  /* 0x000000ff0e00720c */ /* 0x000fe20003f65270 */
[----:B------:R-:W-:Y:S01]  /*3ed0*/  ULDC.64 UR12, c[0x0][0x3c8] ;  /* 0x0000f200000c7ab9 */ /* 0x000fe20000000a00 */
[----:B------:R-:W-:Y:S01]  /*3ee0*/  IMAD.MOV.U32 R4, RZ, RZ, 0x4 ;  /* 0x00000004ff047424 */ /* 0x000fe200078e00ff */
[----:B------:R-:W-:Y:S01]  /*3ef0*/  UISETP.NE.U32.AND UP1, UPT, UR12, URZ, UPT ;  /* 0x0000003f0c00728c */ /* 0x000fe2000bf25070 */
[----:B------:R-:W-:Y:S01]  /*3f00*/  ISETP.NE.AND P2, PT, R15, RZ, PT ;  /* 0x000000ff0f00720c */ /* 0x000fe20003f45270 */
[----:B-12---:R-:W-:Y:S01]  /*3f10*/  IMAD.MOV.U32 R9, RZ, RZ, 0x7f800000 ;  /* 0x7f800000ff097424 */ /* 0x006fe200078e00ff */
[----:B------:R-:W-:Y:S01]  /*3f20*/  USHF.R.S32.HI UR10, URZ, 0x1f, UR57 ;  /* 0x0000001f3f0a7899 */ /* 0x000fe20008011439 */
[----:B------:R-:W-:Y:S01]  /*3f30*/  IMAD.WIDE R4, R20, R4, UR16 ;  /* 0x0000001014047e25 */ /* 0x000fe2000f8e0204 */
[----:B------:R-:W-:Y:S01]  /*3f40*/  UISETP.NE.AND.EX UP1, UPT, UR13, URZ, UPT, UP1 ;  /* 0x0000003f0d00728c */ /* 0x000fe2000bf25310 */
[----:B------:R-:W1:Y:S01]  /*3f50*/  LDC.64 R10, c[0x0][0x3b8] ;  /* 0x0000ee00ff0a7b82 */ /* 0x000e620000000a00 */
[----:B------:R-:W-:Y:S01]  /*3f60*/  ULDC UR18, c[0x0][0x270] ;  /* 0x00009c0000127ab9 */ /* 0x000fe20000000800 */
[----:B------:R-:W-:Y:S01]  /*3f70*/  IMAD.MOV.U32 R6, RZ, RZ, 0x4 ;  /* 0x00000004ff067424 */ /* 0x000fe200078e00ff */
[----:B------:R-:W-:Y:S01]  /*3f80*/  ULDC UR44, c[0x0][0x2d0] ;  /* 0x0000b400002c7ab9 */ /* 0x000fe20000000800 */
[----:B------:R-:W-:Y:S01]  /*3f90*/  IMAD.MOV.U32 R0, RZ, RZ, 0x7f800000 ;  /* 0x7f800000ff007424 */ /* 0x000fe200078e00ff */
[----:B------:R-:W2:Y:S01]  /*3fa0*/  @!P3 LDG.E R9, desc[UR8][R4.64] ;  /* 0x000000080409b981 */ /* 0x000ea2000c1e1900 */
[----:B------:R-:W-:Y:S01]  /*3fb0*/  IMAD.MOV.U32 R8, RZ, RZ, 0x7f800000 ;  /* 0x7f800000ff087424 */ /* 0x000fe200078e00ff */
[----:B------:R-:W-:Y:S01]  /*3fc0*/  PLOP3.LUT P1, PT, PT, PT, UP1, 0x80, 0x0 ;  /* 0x000000000000781c */ /* 0x000fe20003f2f018 */
[----:B------:R-:W-:-:S02]  /*3fd0*/  IMAD.MOV.U32 R3, RZ, RZ, 0x7f800000 ;  /* 0x7f800000ff037424 */ /* 0x000fc400078e00ff */
[----:B------:R-:W-:Y:S01]  /*3fe0*/  @!P5 IMAD.WIDE R6, R13, R6, UR16 ;  /* 0x000000100d06de25 */ /* 0x000fe2000f8e0206 */
[----:B------:R-:W-:Y:S01]  /*3ff0*/  @UP1 ULDC.64 UR14, c[0x0][0x3d0] ;  /* 0x0000f400000e1ab9 */ /* 0x000fe20000000a00 */
[----:B------:R-:W5:Y:S01]  /*4000*/  @!P2 LDG.E R8, desc[UR8][R4.64+0x20] ;  /* 0x000020080408a981 */ /* 0x000f62000c1e1900 */
[----:B------:R-:W-:Y:S01]  /*4010*/  @UP1 UIMAD UR5, UR59, UR14, URZ ;  /* 0x0000000e3b0512a4 */ /* 0x000fe2000f8e023f */
[----:B------:R-:W-:-:S04]  /*4020*/  DEPBAR.LE SB0, 0x1 ;  /* 0x000080400000791a */ /* 0x000fc80000000000 */
[----:B------:R3:W4:Y:S01]  /*4030*/  @!P6 LDG.E R3, desc[UR8][R4.64+0x80] ;  /* 0x000080080403e981 */ /* 0x000722000c1e1900 */
[----:B------:R-:W-:Y:S01]  /*4040*/  @UP1 UMOV UR11, UR10 ;  /* 0x0000000a000b1c82 */ /* 0x000fe20008000000 */
[----:B------:R-:W-:Y:S01]  /*4050*/  @UP1 UMOV UR10, UR57 ;  /* 0x00000039000a1c82 */ /* 0x000fe20008000000 */
[----:B------:R-:W-:Y:S01]  /*4060*/  @UP1 UIMAD UR5, UR49, UR15, UR5 ;  /* 0x0000000f310512a4 */ /* 0x000fe2000f8e0205 */
[----:B------:R1:W5:Y:S01]  /*4070*/  @!P5 LDG.E R0, desc[UR8][R6.64] ;  /* 0x000000080600d981 */ /* 0x000362000c1e1900 */
[----:B------:R-:W-:Y:S01]  /*4080*/  @UP1 UIMAD.WIDE.U32 UR10, UR49, UR14, UR10 ;  /* 0x0000000e310a12a5 */ /* 0x000fe2000f8e000a */
[----:B------:R-:W-:Y:S03]  /*4090*/  BAR.SYNC.DEFER_BLOCKING 0x0 ;  /* 0x0000000000007b1d */ /* 0x000fe60000010000 */
[----:B------:R-:W-:Y:S02]  /*40a0*/  @UP1 ULEA UR12, UP0, UR10, UR12, 0x2 ;  /* 0x0000000c0a0c1291 */ /* 0x000fe4000f80103f */
[----:B------:R-:W-:Y:S01]  /*40b0*/  @UP1 UIADD3 UR5, UR11, UR5, URZ ;  /* 0x000000050b051290 */ /* 0x000fe2000fffe03f */
[----:B------:R-:W-:Y:S01]  /*40c0*/  IMAD.U32 R238, RZ, RZ, UR48 ;  /* 0x00000030ffee7e24 */ /* 0x000fe2000f8e00ff */
[----:B------:R-:W-:Y:S01]  /*40d0*/  LEA R221, R232, UR4, 0x1 ;  /* 0x00000004e8dd7c11 */ /* 0x000fe2000f8e08ff */
[----:B------:R-:W-:-:S02]  /*40e0*/  USHF.L.U32 UR23, UR37, 0x4, URZ ;  /* 0x0000000425177899 */ /* 0x000fc4000800063f */
[----:B------:R-:W-:Y:S02]  /*40f0*/  @UP1 ULEA.HI.X UR13, UR10, UR13, UR5, 0x2, UP0 ;  /* 0x0000000d0a0d1291 */ /* 0x000fe400080f1405 */
[----:B------:R-:W-:Y:S01]  /*4100*/  USHF.L.U32 UR22, UR37, 0x3, URZ ;  /* 0x0000000325167899 */ /* 0x000fe2000800063f */
[----:B------:R-:W-:Y:S01]  /*4110*/  @UP1 ULDC UR5, c[0x0][0x2e8] ;  /* 0x0000ba0000051ab9 */ /* 0x000fe20000000800 */
[----:B------:R-:W-:Y:S01]  /*4120*/  UIADD3 UR42, UR45, 0x80, UR43 ;  /* 0x000000802d2a7890 */ /* 0x000fe2000fffe02b */
[----:B------:R-:W-:Y:S01]  /*4130*/  IMAD.MOV.U32 R251, RZ, RZ, R237 ;  /* 0x000000fffffb7224 */ /* 0x000fe200078e00ed */
[----:B------:R-:W-:Y:S02]  /*4140*/  CS2R R126, SRZ ;  /* 0x00000000007e7805 */ /* 0x000fe4000001ff00 */
[----:B------:R-:W-:Y:S01]  /*4150*/  CS2R R124, SRZ ;  /* 0x00000000007c7805 */ /* 0x000fe2000001ff00 */
[----:B---3--:R-:W-:Y:S01]  /*4160*/  IMAD.U32 R4, RZ, RZ, UR12 ;  /* 0x0000000cff047e24 */ /* 0x008fe2000f8e00ff */
[----:B------:R-:W-:Y:S01]  /*4170*/  CS2R R130, SRZ ;  /* 0x0000000000827805 */ /* 0x000fe2000001ff00 */
[----:B------:R-:W-:Y:S01]  /*4180*/  IMAD.U32 R5, RZ, RZ, UR13 ;  /* 0x0000000dff057e24 */ /* 0x000fe2000f8e00ff */
[----:B------:R-:W-:-:S02]  /*4190*/  CS2R R128, SRZ ;  /* 0x0000000000807805 */ /* 0x000fc4000001ff00 */
[----:B------:R-:W-:Y:S02]  /*41a0*/  CS2R R122, SRZ ;  /* 0x00000000007a7805 */ /* 0x000fe4000001ff00 */
[----:B------:R-:W-:Y:S02]  /*41b0*/  CS2R R120, SRZ ;  /* 0x0000000000787805 */ /* 0x000fe4000001ff00 */
[----:B------:R-:W-:Y:S01]  /*41c0*/  CS2R R118, SRZ ;  /* 0x0000000000767805 */ /* 0x000fe2000001ff00 */
[----:B------:R-:W3:Y:S01]  /*41d0*/  @P1 LDG.E R7, desc[UR8][R4.64] ;  /* 0x0000000804071981 */ /* 0x000ee2000c1e1900 */
        /* <DEDUP_REMOVED lines=11> */
[----:B------:R-:W2:Y:S01]  /*4290*/  LDSM.16.M88.4 R180, [R222] ;  /* 0x00000000deb4783b */ /* 0x000ea20000000200 */
        /* <DEDUP_REMOVED lines=15> */
[----:B-1----:R-:W3:Y:S01]  /*4390*/  LDG.E.64 R4, desc[UR8][R10.64+0x8] ;  /* 0x000008080a047981 */ /* 0x002ee2000c1e1b00 */
[----:B------:R-:W-:-:S02]  /*43a0*/  CS2R R74, SRZ ;  /* 0x00000000004a7805 */ /* 0x000fc4000001ff00 */
[----:B------:R-:W-:Y:S02]  /*43b0*/  CS2R R72, SRZ ;  /* 0x0000000000487805 */ /* 0x000fe4000001ff00 */
[----:B------:R-:W-:Y:S01]  /*43c0*/  CS2R R70, SRZ ;  /* 0x0000000000467805 */ /* 0x000fe2000001ff00 */
[----:B------:R-:W1:Y:S01]  /*43d0*/  LDSM.16.M88.4 R196, [R222+0x2000] ;  /* 0x00200000dec4783b */ /* 0x000e620000000200 */
[----:B------:R-:W-:Y:S02]  /*43e0*/  CS2R R68, SRZ ;  /* 0x0000000000447805 */ /* 0x000fe4000001ff00 */
[----:B------:R-:W-:Y:S02]  /*43f0*/  CS2R R62, SRZ ;  /* 0x00000000003e7805 */ /* 0x000fe4000001ff00 */
[----:B------:R-:W-:Y:S01]  /*4400*/  CS2R R60, SRZ ;  /* 0x00000000003c7805 */ /* 0x000fe2000001ff00 */
[----:B------:R-:W1:Y:S01]  /*4410*/  LDSM.16.M88.4 R200, [R222+0x2400] ;  /* 0x00240000dec8783b */ /* 0x000e620000000200 */
        /* <DEDUP_REMOVED lines=17> */
[----:B------:R-:W-:Y:S01]  /*4530*/  CS2R R36, SRZ ;  /* 0x0000000000247805 */ /* 0x000fe2000001ff00 */
[----:B------:R-:W-:Y:S01]  /*4540*/  UIMAD UR41, UR37, 0x18, URZ ;  /* 0x00000018252978a4 */ /* 0x000fe2000f8e023f */
[----:B------:R-:W3:Y:S01]  /*4550*/  LDG.E.64 R10, desc[UR8][R10.64] ;  /* 0x000000080a0a7981 */ /* 0x000ee2000c1e1b00 */
[----:B------:R-:W3:Y:S01]  /*4560*/  @P1 MUFU.RCP R6, UR5 ;  /* 0x0000000500061d08 */ /* 0x000ee20008001000 */
[----:B------:R-:W-:Y:S02]  /*4570*/  UIMAD UR5, UR49, UR18, UR57 ;  /* 0x00000012310572a4 */ /* 0x000fe4000f8e0239 */
[----:B------:R-:W-:Y:S02]  /*4580*/  USHF.L.U32 UR40, UR37, 0x5, URZ ;  /* 0x0000000525287899 */ /* 0x000fe4000800063f */
[----:B------:R-:W-:Y:S02]  /*4590*/  USHF.L.U32 UR5, UR5, 0x5, URZ ;  /* 0x0000000505057899 */ /* 0x000fe4000800063f */
[----:B------:R-:W-:-:S02]  /*45a0*/  UIMAD UR39, UR37, 0x28, URZ ;  /* 0x00000028252778a4 */ /* 0x000fc4000f8e023f */
[----:B------:R-:W-:Y:S02]  /*45b0*/  USHF.R.S32.HI UR12, URZ, 0x1f, UR5 ;  /* 0x0000001f3f0c7899 */ /* 0x000fe40008011405 */
[----:B------:R-:W-:Y:S02]  /*45c0*/  UIADD3 UR33, UR23, 0x20, URZ ;  /* 0x0000002017217890 */ /* 0x000fe4000fffe03f */
[----:B------:R-:W-:Y:S02]  /*45d0*/  UIMAD UR38, UR37, 0x30, URZ ;  /* 0x00000030252678a4 */ /* 0x000fe4000f8e023f */
[----:B------:R-:W-:Y:S01]  /*45e0*/  UIADD3 UR32, UR22, UR33, URZ ;  /* 0x0000002116207290 */ /* 0x000fe2000fffe03f */
[----:B------:R-:W-:-:S03]  /*45f0*/  ULDC.U8 UR14, c[0x0][0x388] ;  /* 0x0000e200000e7ab9 */ /* 0x000fc60000000000 */
[----:B------:R-:W-:-:S04]  /*4600*/  UIADD3 UR31, UR22, UR32, URZ ;  /* 0x00000020161f7290 */ /* 0x000fc8000fffe03f */
[----:B------:R-:W-:-:S04]  /*4610*/  UIADD3 UR30, UR22, UR31, URZ ;  /* 0x0000001f161e7290 */ /* 0x000fc8000fffe03f */
[----:B------:R-:W-:Y:S02]  /*4620*/  UIADD3 UR29, UR22, UR30, URZ ;  /* 0x0000001e161d7290 */ /* 0x000fe4000fffe03f */
[----:B------:R-:W-:Y:S02]  /*4630*/  UIADD3 UR43, UR43, 0x80, URZ ;  /* 0x000000802b2b7890 */ /* 0x000fe4000fffe03f */
[----:B------:R-:W-:Y:S02]  /*4640*/  UIMAD UR37, UR37, 0x38, URZ ;  /* 0x00000038252578a4 */ /* 0x000fe4000f8e023f */
[----:B------:R-:W-:Y:S02]  /*4650*/  UIADD3 UR42, UR42, -UR7, URZ ;  /* 0x800000072a2a7290 */ /* 0x000fe4000fffe03f */
[----:B------:R-:W-:Y:S01]  /*4660*/  UIADD3 UR36, UR22, UR29, URZ ;  /* 0x0000001d16247290 */ /* 0x000fe2000fffe03f */
[----:B--2---:R2:W-:Y:S02]  /*4670*/  STL [R1+0x30], R9 ;  /* 0x0000300901007387 */ /* 0x0045e40000100800 */
[----:B--2---:R-:W2:Y:S02]  /*4680*/  S2R R9, SR_TID.X ;  /* 0x0000000000097919 */ /* 0x004ea40000002100 */
[----:B-----5:R5:W-:Y:S04]  /*4690*/  STL [R1+0x2c], R0 ;  /* 0x00002c0001007387 */ /* 0x020be80000100800 */
[----:B------:R-:W-:Y:S04]  /*46a0*/  STL [R1+0x34], R8 ;  /* 0x0000340801007387 */ /* 0x000fe80000100800 */
[----:B----4-:R4:W-:Y:S01]  /*46b0*/  STL [R1+0x28], R3 ;  /* 0x0000280301007387 */ /* 0x0109e20000100800 */
[----:B-----5:R-:W-:-:S04]  /*46c0*/  LEA.HI R0, R19, R18, RZ, 0x6 ;  /* 0x0000001213007211 */ /* 0x020fc800078f30ff */
[----:B------:R-:W-:Y:S01]  /*46d0*/  SHF.R.S32.HI R0, RZ, 0x6, R0 ;  /* 0x00000006ff007819 */ /* 0x000fe20000011400 */
[----:B----4-:R-:W-:-:S04]  /*46e0*/  IMAD.U32 R3, RZ, RZ, UR48 ;  /* 0x00000030ff037e24 */ /* 0x010fc8000f8e00ff */
[----:B------:R-:W-:Y:S02]  /*46f0*/  IMAD.SHL.U32 R8, R0, 0x20, RZ ;  /* 0x0000002000087824 */ /* 0x000fe400078e00ff */
[----:B------:R-:W-:Y:S02]  /*4700*/  IMAD R12, R3, 0x4, R0 ;  /* 0x00000004030c7824 */ /* 0x000fe400078e0200 */
[----:B---3--:R-:W-:Y:S01]  /*4710*/  @P1 FMUL.FTZ R0, R7, R6 ;  /* 0x0000000607001220 */ /* 0x008fe20000410000 */
[----:B--2---:R-:W-:Y:S01]  /*4720*/  IMAD.SHL.U32 R9, R9, 0x2, RZ ;  /* 0x0000000209097824 */ /* 0x004fe200078e00ff */
[----:B------:R-:W-:-:S03]  /*4730*/  SHF.R.S32.HI R3, RZ, 0x1f, R16 ;  /* 0x0000001fff037819 */ /* 0x000fc60000011410 */
[----:B------:R-:W-:Y:S02]  /*4740*/  @P1 R2UR UR13, R0 ;  /* 0x00000000000d12ca */ /* 0x000fe400000e0000 */
[----:B------:R-:W-:Y:S01]  /*4750*/  IADD3 R16, P3, P2, R4, UR5, R16 ;  /* 0x0000000504107c10 */ /* 0x000fe2000fa7e010 */
[----:B------:R-:W-:Y:S01]  /*4760*/  VIADD R0, R229, 0x1800 ;  /* 0x00001800e5007836 */ /* 0x000fe20000000000 */
[----:B------:R-:W-:Y:S01]  /*4770*/  LOP3.LUT R8, R8, 0x6, R9, 0xf8, !PT ;  /* 0x0000000608087812 */ /* 0x000fe200078ef809 */
[----:B------:R-:W-:-:S03]  /*4780*/  IMAD R4, RZ, RZ, -UR28 ;  /* 0x8000001cff047e24 */ /* 0x000fc6000f8e02ff */
[----:B------:R-:W-:Y:S01]  /*4790*/  SEL R0, R0, R229, !P0 ;  /* 0x000000e500007207 */ /* 0x000fe20004000000 */
[----:B------:R-:W-:Y:S01]  /*47a0*/  IMAD R238, R238, 0x80, R8 ;  /* 0x00000080eeee7824 */ /* 0x000fe200078e0208 */
[----:B------:R2:W-:Y:S01]  /*47b0*/  STL [R1+0x48], R4 ;  /* 0x0000480401007387 */ /* 0x0005e20000100800 */
[----:B------:R-:W-:Y:S02]  /*47c0*/  R2UR UR11, R10 ;  /* 0x000000000a0b72ca */ /* 0x000fe400000e0000 */
[----:B------:R-:W-:Y:S01]  /*47d0*/  IADD3.X R10, R5, UR12, R3, P3, P2 ;  /* 0x0000000c050a7c10 */ /* 0x000fe20009fe4403 */
[----:B------:R-:W-:-:S05]  /*47e0*/  VIADD R3, R231, 0x1800 ;  /* 0x00001800e7037836 */ /* 0x000fca0000000000 */
[----:B------:R-:W-:Y:S02]  /*47f0*/  SEL R220, R3, R231, !P0 ;  /* 0x000000e703dc7207 */ /* 0x000fe40004000000 */
[----:B------:R-:W-:Y:S01]  /*4800*/  LEA R3, R0, UR4, 0x1 ;  /* 0x0000000400037c11 */ /* 0x000fe2000f8e08ff */
[C---:B------:R-:W-:Y:S02]  /*4810*/  VIADD R0, R238.reuse, 0x19 ;  /* 0x00000019ee007836 */ /* 0x040fe40000000000 */
[C---:B--2---:R-:W-:Y:S02]  /*4820*/  VIADD R4, R238.reuse, 0x18 ;  /* 0x00000018ee047836 */ /* 0x044fe40000000000 */
[C---:B------:R-:W-:Y:S01]  /*4830*/  VIADD R5, R238.reuse, 0x11 ;  /* 0x00000011ee057836 */ /* 0x040fe20000000000 */
[----:B------:R-:W-:Y:S01]  /*4840*/  I2FP.F32.S32 R0, R0 ;  /* 0x0000000000007245 */ /* 0x000fe20000201400 */
[----:B------:R-:W-:Y:S01]  /*4850*/  VIADD R6, R238, 0x10 ;  /* 0x00000010ee067836 */ /* 0x000fe20000000000 */
[----:B------:R-:W-:-:S02]  /*4860*/  I2FP.F32.S32 R4, R4 ;  /* 0x0000000400047245 */ /* 0x000fc40000201400 */
[----:B------:R-:W-:Y:S01]  /*4870*/  R2UR UR10, R11 ;  /* 0x000000000b0a72ca */ /* 0x000fe200000e0000 */
[----:B------:R2:W-:Y:S01]  /*4880*/  STL [R1+0x18], R0 ;  /* 0x0000180001007387 */ /* 0x0005e20000100800 */
[----:B------:R-:W-:-:S03]  /*4890*/  VIADD R7, R238, 0x9 ;  /* 0x00000009ee077836 */ /* 0x000fc60000000000 */
[----:B------:R3:W-:Y:S01]  /*48a0*/  STL [R1+0x14], R4 ;  /* 0x0000140401007387 */ /* 0x0007e20000100800 */
[C---:B------:R-:W-:Y:S02]  /*48b0*/  VIADD R8, R238.reuse, 0x8 ;  /* 0x00000008ee087836 */ /* 0x040fe40000000000 */
[----:B------:R-:W-:Y:S01]  /*48c0*/  VIADD R9, R238, 0x1 ;  /* 0x00000001ee097836 */ /* 0x000fe20000000000 */
[----:B--2---:R-:W-:Y:S02]  /*48d0*/  I2FP.F32.S32 R0, R5 ;  /* 0x0000000500007245 */ /* 0x004fe40000201400 */
[----:B---3--:R-:W-:-:S03]  /*48e0*/  I2FP.F32.S32 R4, R6 ;  /* 0x0000000600047245 */ /* 0x008fc60000201400 */
[----:B------:R2:W-:Y:S04]  /*48f0*/  STL [R1+0x10], R0 ;  /* 0x0000100001007387 */ /* 0x0005e80000100800 */
[----:B------:R3:W-:Y:S01]  /*4900*/  STL [R1+0xc], R4 ;  /* 0x00000c0401007387 */ /* 0x0007e20000100800 */
[----:B------:R-:W-:Y:S02]  /*4910*/  I2FP.F32.S32 R6, R8 ;  /* 0x0000000800067245 */ /* 0x000fe40000201400 */
[----:B--2---:R-:W-:Y:S01]  /*4920*/  I2FP.F32.S32 R0, R7 ;  /* 0x0000000700007245 */ /* 0x004fe20000201400 */
[----:B---3--:R-:W-:-:S04]  /*4930*/  IMAD.WIDE.U32 R4, R16, -0x2daee0ad, RZ ;  /* 0xd2511f5310047825 */ /* 0x008fc800078e00ff */
[----:B------:R2:W-:Y:S04]  /*4940*/  STL [R1+0x8], R0 ;  /* 0x0000080001007387 */ /* 0x0005e80000100800 */
[----:B------:R3:W-:Y:S04]  /*4950*/  STL.64 [R1+0x58], R4 ;  /* 0x0000580401007387 */ /* 0x0007e80000100a00 */
[----:B------:R4:W-:Y:S01]  /*4960*/  STL [R1+0x4], R6 ;  /* 0x0000040601007387 */ /* 0x0009e20000100800 */
[----:B--2---:R-:W-:-:S04]  /*4970*/  LOP3.LUT R0, R12, UR10, RZ, 0x3c, !PT ;  /* 0x0000000a0c007c12 */ /* 0x004fc8000f8e3cff */
[----:B------:R-:W-:Y:S02]  /*4980*/  LOP3.LUT R0, R5, R0, RZ, 0x3c, !PT ;  /* 0x0000000005007212 */ /* 0x000fe400078e3cff */
[----:B---3--:R-:W-:Y:S02]  /*4990*/  LOP3.LUT R4, R10, UR11, RZ, 0x3c, !PT ;  /* 0x0000000b0a047c12 */ /* 0x008fe4000f8e3cff */
[----:B----4-:R-:W-:-:S03]  /*49a0*/  I2FP.F32.S32 R6, R9 ;  /* 0x0000000900067245 */ /* 0x010fc60000201400 */
[----:B------:R2:W-:Y:S04]  /*49b0*/  STL [R1+0x4c], R4 ;  /* 0x00004c0401007387 */ /* 0x0005e80000100800 */
[----:B------:R3:W-:Y:S01]  /*49c0*/  STL [R1], R6 ;  /* 0x0000000601007387 */ /* 0x0007e20000100800 */
[----:B------:R-:W-:-:S04]  /*49d0*/  UIADD3 UR28, UR23, 0x40, URZ ;  /* 0x00000040171c7890 */ /* 0x000fc8000fffe03f */
[----:B------:R-:W-:Y:S01]  /*49e0*/  UIADD3 UR27, UR22, UR28, URZ ;  /* 0x0000001c161b7290 */ /* 0x000fe2000fffe03f */
[----:B--2---:R-:W-:-:S05]  /*49f0*/  IMAD.WIDE.U32 R4, R0, -0x326172a9, RZ ;  /* 0xcd9e8d5700047825 */ /* 0x004fca00078e00ff */
[----:B------:R3:W-:Y:S01]  /*4a00*/  STL.64 [R1+0x38], R4 ;  /* 0x0000380401007387 */ /* 0x0007e20000100a00 */
[----:B------:R-:W-:-:S04]  /*4a10*/  UIADD3 UR26, UR22, UR27, URZ ;  /* 0x0000001b161a7290 */ /* 0x000fc8000fffe03f */
[----:B------:R-:W-:Y:S01]  /*4a20*/  UIADD3 UR25, UR22, UR26, URZ ;  /* 0x0000001a16197290 */ /* 0x000fe2000fffe03f */
[----:B------:R-:W-:Y:S01]  /*4a30*/  LEA R220, R220, UR4, 0x1 ;  /* 0x00000004dcdc7c11 */ /* 0x000fe2000f8e08ff */
[----:B------:R-:W-:Y:S01]  /*4a40*/  UMOV UR5, URZ ;  /* 0x0000003f00057c82 */ /* 0x000fe20008000000 */
[----:B------:R-:W-:Y:S01]  /*4a50*/  I2FP.F32.S32 R252, R238 ;  /* 0x000000ee00fc7245 */ /* 0x000fe20000201400 */
[----:B------:R-:W-:Y:S01]  /*4a60*/  UIADD3 UR24, UR22, UR25, URZ ;  /* 0x0000001916187290 */ /* 0x000fe2000fffe03f */
[----:B------:R-:W-:Y:S01]  /*4a70*/  @UP1 UMOV UR5, UR13 ;  /* 0x0000000d00051c82 */ /* 0x000fe20008000000 */
[----:B------:R-:W-:Y:S02]  /*4a80*/  ULDC UR13, c[0x0][0x2ec] ;  /* 0x0000bb00000d7ab9 */ /* 0x000fe40000000800 */
[----:B-1----:R-:W-:-:S12]  /*4a90*/  UIADD3 UR35, UR22, UR24, URZ ;  /* 0x0000001816237290 */ /* 0x002fd8000fffe03f */
.L_x_327:
[----:B------:R-:W0:Y:S01]  /*4aa0*/  LDGDEPBAR ;  /* 0x00000000000079af */ /* 0x000e220000000000 */
[----:B------:R-:W-:Y:S01]  /*4ab0*/  IMAD.IADD R0, R230, 0x1, R220 ;  /* 0x00000001e6007824 */ /* 0x000fe200078e02dc */
[----:B------:R-:W-:Y:S06]  /*4ac0*/  UIADD3 UR18, UR10, -0x4498517b, URZ ;  /* 0xbb67ae850a127890 */ /* 0x000fec000fffe03f */
[----:B------:R-:W2:Y:S01]  /*4ad0*/  LDL.64 R234, [R1+0x38] ;  /* 0x0000380001ea7983 */ /* 0x000ea20000100a00 */
[----:B------:R-:W-:Y:S02]  /*4ae0*/  USHF.L.U32 UR15, UR6, 0x6, URZ ;  /* 0x00000006060f7899 */ /* 0x000fe4000800063f */
[----:B------:R-:W-:Y:S02]  /*4af0*/  UIADD3 UR12, UR11, -0x61c88647, URZ ;  /* 0x9e3779b90b0c7890 */ /* 0x000fe4000fffe03f */
[----:B------:R-:W-:Y:S01]  /*4b00*/  UISETP.GE.AND UP0, UPT, UR15, UR42, UPT ;  /* 0x0000002a0f00728c */ /* 0x000fe2000bf06270 */
[----:B------:R-:W4:Y:S01]  /*4b10*/  LDL R236, [R1+0x60] ;  /* 0x0000600001ec7983 */ /* 0x000f220000100800 */
[----:B------:R-:W-:Y:S02]  /*4b20*/  UIADD3 UR19, UR11, 0x1715609d, URZ ;  /* 0x1715609d0b137890 */ /* 0x000fe4000fffe03f */
[----:B------:R-:W-:Y:S01]  /*4b30*/  UISETP.LT.AND UP0, UPT, UR43, UR7, UP0 ;  /* 0x000000072b00728c */ /* 0x000fe20008701270 */
[----:B------:R-:W2:Y:S01]  /*4b40*/  LDL R233, [R1+0x4c] ;  /* 0x00004c0001e97983 */ /* 0x000ea20000100800 */
[----:B------:R-:W-:Y:S03]  /*4b50*/  UISETP.GT.AND UP3, UPT, UR6, UR34, UPT ;  /* 0x000000220600728c */ /* 0x000fe6000bf64270 */
[----:B------:R1:W-:Y:S01]  /*4b60*/  STL [R1+0x68], R2 ;  /* 0x0000680201007387 */ /* 0x0003e20000100800 */
[----:B------:R-:W-:Y:S03]  /*4b70*/  PLOP3.LUT P2, PT, PT, PT, UP0, 0x80, 0x0 ;  /* 0x000000000000781c */ /* 0x000fe60003f4f008 */
[----:B-1----:R-:W2:Y:S01]  /*4b80*/  LDL R2, [R1+0x1c] ;  /* 0x00001c0001027983 */ /* 0x002ea20000100800 */
[----:B------:R-:W-:Y:S04]  /*4b90*/  DEPBAR.LE SB0, 0x0 ;  /* 0x000080000000791a */ /* 0x000fe80000000000 */
[----:B------:R-:W-:Y:S06]  /*4ba0*/  BAR.SYNC.DEFER_BLOCKING 0x0 ;  /* 0x0000000000007b1d */ /* 0x000fec0000010000 */
[----:B------:R-:W-:Y:S08]  /*4bb0*/  LDSM.16.M88.4 R32, [R220] ;  /* 0x00000000dc20783b */ /* 0x000ff00000000200 */
[----:B------:R-:W3:Y:S08]  /*4bc0*/  LDSM.16.M88.4 R16, [R221+0x9000] ;  /* 0x00900000dd10783b */ /* 0x000ef00000000200 */
[----:B------:R-:W1:Y:S08]  /*4bd0*/  LDSM.16.M88.4 R28, [R220+0x800] ;  /* 0x00080000dc1c783b */ /* 0x000e700000000200 */
[----:B------:R-:W1:Y:S08]  /*4be0*/  LDSM.16.M88.4 R132, [R221+0x9400] ;  /* 0x00940000dd84783b */ /* 0x000e700000000200 */
[----:B------:R-:W-:Y:S08]  /*4bf0*/  LDSM.16.M88.4 R136, [R0] ;  /* 0x000000000088783b */ /* 0x000ff00000000200 */
[----:B------:R-:W1:Y:S01]  /*4c00*/  LDSM.16.M88.4 R140, [R222+-0x6000] ;  /* 0xffa00000de8c783b */ /* 0x000e620000000200 */
[-C--:B---3--:R-:W-:Y:S07]  /*4c10*/  HMMA.16816.F32 R4, R32, R16.reuse, RZ ;  /* 0x000000102004723c */ /* 0x088fee00000018ff */
[----:B------:R-:W3:Y:S01]  /*4c20*/  LDSM.16.M88.4 R144, [R0+0x800] ;  /* 0x000800000090783b */ /* 0x000ee20000000200 */
        /* <DEDUP_REMOVED lines=10> */
[----:B------:R-:W-:Y:S03]  /*4cd0*/  LDSM.16.M88.4 R164, [R222+-0x4000] ;  /* 0xffc00000dea4783b */ /* 0x000fe60000000200 */
[----:B------:R-:W-:Y:S05]  /*4ce0*/  HMMA.16816.F32 R32, R32, R134, RZ ;  /* 0x000000862020723c */ /* 0x000fea00000018ff */
[----:B------:R-:W1:Y:S01]  /*4cf0*/  LDSM.16.M88.4 R132, [R221+0xb400] ;  /* 0x00b40000dd84783b */ /* 0x000e620000000200 */
[-C--:B------:R-:W-:Y:S06]  /*4d00*/  HMMA.16816.F32 R4, R136, R140.reuse, R4 ;  /* 0x0000008c8804723c */ /* 0x080fec0000001804 */
[C---:B---3--:R-:W-:Y:S01]  /*4d10*/  HMMA.16816.F32 R8, R144.reuse, R140, R8 ;  /* 0x0000008c9008723c */ /* 0x048fe20000001808 */
[----:B------:R-:W-:Y:S05]  /*4d20*/  LDSM.16.M88.4 R168, [R0+0x1800] ;  /* 0x0018000000a8783b */ /* 0x000fea0000000200 */
[-C--:B------:R-:W-:Y:S06]  /*4d30*/  HMMA.16816.F32 R12, R144, R142.reuse, R12 ;  /* 0x0000008e900c723c */ /* 0x080fec000000180c */
[C---:B------:R-:W-:Y:S01]  /*4d40*/  HMMA.16816.F32 R16, R136.reuse, R142, R16 ;  /* 0x0000008e8810723c */ /* 0x040fe20000001810 */
[----:B------:R-:W3:Y:S05]  /*4d50*/  LDSM.16.M88.4 R140, [R0+0x1000] ;  /* 0x00100000008c783b */ /* 0x000eea0000000200 */
[-C--:B-1----:R-:W-:Y:S06]  /*4d60*/  HMMA.16816.F32 R20, R136, R148.reuse, R20 ;  /* 0x000000948814723c */ /* 0x082fec0000001814 */
[C---:B------:R-:W-:Y:S06]  /*4d70*/  HMMA.16816.F32 R24, R144.reuse, R148, R24 ;  /* 0x000000949018723c */ /* 0x040fec0000001818 */
[-C--:B------:R-:W-:Y:S01]  /*4d80*/  HMMA.16816.F32 R28, R144, R150.reuse, R28 ;  /* 0x00000096901c723c */ /* 0x080fe2000000181c */
[----:B------:R-:W-:Y:S05]  /*4d90*/  LDSM.16.M88.4 R144, [R220+0x2000] ;  /* 0x00200000dc90783b */ /* 0x000fea0000000200 */
[----:B------:R-:W-:Y:S03]  /*4da0*/  HMMA.16816.F32 R32, R136, R150, R32 ;  /* 0x000000968820723c */ /* 0x000fe60000001820 */
[----:B------:R-:W1:Y:S03]  /*4db0*/  LDSM.16.M88.4 R136, [R222+-0x3c00] ;  /* 0xffc40000de88783b */ /* 0x000e660000000200 */
        /* <DEDUP_REMOVED lines=9> */
[----:B------:R-:W2:Y:S05]  /*4e50*/  LDL.64 R162, [R1+0x58] ;  /* 0x0000580001a27983 */ /* 0x000eaa0000100a00 */
[----:B------:R-:W-:Y:S01]  /*4e60*/  HMMA.16816.F32 R32, R152, R134, R32 ;  /* 0x000000869820723c */ /* 0x000fe20000001820 */
[----:B------:R-:W4:Y:S05]  /*4e70*/  LDSM.16.M88.4 R132, [R221+0xd400] ;  /* 0x00d40000dd84783b */ /* 0x000f2a0000000200 */
[-C--:B---3--:R-:W-:Y:S01]  /*4e80*/  HMMA.16816.F32 R4, R140, R164.reuse, R4 ;  /* 0x000000a48c04723c */ /* 0x088fe20000001804 */
[----:B------:R-:W-:Y:S05]  /*4e90*/  IMAD.U32 R152, RZ, RZ, UR6 ;  /* 0x00000006ff987e24 */ /* 0x000fea000f8e00ff */
[C---:B------:R-:W-:Y:S01]  /*4ea0*/  HMMA.16816.F32 R8, R168.reuse, R164, R8 ;  /* 0x000000a4a808723c */ /* 0x040fe20000001808 */
[----:B------:R-:W3:Y:S04]  /*4eb0*/  LDL R165, [R1+0x30] ;  /* 0x0000300001a57983 */ /* 0x000ee80000100800 */
[----:B------:R-:W3:Y:S01]  /*4ec0*/  LDL R164, [R1+0x34] ;  /* 0x0000340001a47983 */ /* 0x000ee20000100800 */
[-C--:B------:R-:W-:Y:S06]  /*4ed0*/  HMMA.16816.F32 R12, R168, R166.reuse, R12 ;  /* 0x000000a6a80c723c */ /* 0x080fec000000180c */
[C---:B------:R-:W-:Y:S06]  /*4ee0*/  HMMA.16816.F32 R16, R140.reuse, R166, R16 ;  /* 0x000000a68c10723c */ /* 0x040fec0000001810 */
[-C--:B-1----:R-:W-:Y:S01]  /*4ef0*/  HMMA.16816.F32 R20, R140, R136.reuse, R20 ;  /* 0x000000888c14723c */ /* 0x082fe20000001814 */
[----:B------:R-:W-:Y:S04]  /*4f00*/  IMAD.MOV.U32 R167, RZ, RZ, 0x20 ;  /* 0x00000020ffa77424 */ /* 0x000fe800078e00ff */
[----:B------:R-:W-:Y:S01]  /*4f10*/  IMAD.MOV.U32 R166, RZ, RZ, 0x28 ;  /* 0x00000028ffa67424 */ /* 0x000fe200078e00ff */
[C---:B------:R-:W-:Y:S06]  /*4f20*/  HMMA.16816.F32 R24, R168.reuse, R136, R24 ;  /* 0x00000088a818723c */ /* 0x040fec0000001818 */
[-C--:B------:R-:W-:Y:S06]  /*4f30*/  HMMA.16816.F32 R28, R168, R138.reuse, R28 ;  /* 0x0000008aa81c723c */ /* 0x080fec000000181c */
[----:B------:R-:W-:Y:S01]  /*4f40*/  HMMA.16816.F32 R32, R140, R138, R32 ;  /* 0x0000008a8c20723c */ /* 0x000fe20000001820 */
[----:B------:R-:W-:Y:S01]  /*4f50*/  LDSM.16.M88.4 R136, [R0+0x2000] ;  /* 0x002000000088783b */ /* 0x000fe20000000200 */
[----:B------:R-:W-:Y:S03]  /*4f60*/  IMAD.MOV.U32 R168, RZ, RZ, 0x8 ;  /* 0x00000008ffa87424 */ /* 0x000fe600078e00ff */
[----:B----4-:R-:W-:Y:S01]  /*4f70*/  IMAD R152, R152, 0x4, R236 ;  /* 0x0000000498987824 */ /* 0x010fe200078e02ec */
[-C--:B------:R-:W-:Y:S03]  /*4f80*/  HMMA.16816.F32 R4, R144, R148.reuse, R4 ;  /* 0x000000949004723c */ /* 0x080fe60000001804 */
[----:B------:R-:W1:Y:S03]  /*4f90*/  LDSM.16.M88.4 R140, [R222+-0x2000] ;  /* 0xffe00000de8c783b */ /* 0x000e660000000200 */
[C---:B------:R-:W-:Y:S06]  /*4fa0*/  HMMA.16816.F32 R8, R156.reuse, R148, R8 ;  /* 0x000000949c08723c */ /* 0x040fec0000001808 */
[-C--:B------:R-:W-:Y:S06]  /*4fb0*/  HMMA.16816.F32 R12, R156, R150.reuse, R12 ;  /* 0x000000969c0c723c */ /* 0x080fec000000180c */
[C---:B------:R-:W-:Y:S01]  /*4fc0*/  HMMA.16816.F32 R16, R144.reuse, R150, R16 ;  /* 0x000000969010723c */ /* 0x040fe20000001810 */
[----:B------:R-:W4:Y:S05]  /*4fd0*/  LDSM.16.M88.4 R148, [R0+0x2800] ;  /* 0x002800000094783b */ /* 0x000f2a0000000200 */
[-C--:B------:R-:W-:Y:S06]  /*4fe0*/  HMMA.16816.F32 R20, R144, R132.reuse, R20 ;  /* 0x000000849014723c */ /* 0x080fec0000001814 */
[C---:B------:R-:W-:Y:S06]  /*4ff0*/  HMMA.16816.F32 R24, R156.reuse, R132, R24 ;  /* 0x000000849c18723c */ /* 0x040fec0000001818 */
[-C--:B------:R-:W-:Y:S01]  /*5000*/  HMMA.16816.F32 R28, R156, R134.reuse, R28 ;  /* 0x000000869c1c723c */ /* 0x080fe2000000181c */
[----:B------:R-:W3:Y:S04]  /*5010*/  LDL R157, [R1+0x2c] ;  /* 0x00002c00019d7983 */ /* 0x000ee80000100800 */
[----:B------:R-:W-:Y:S01]  /*5020*/  VIADD R132, R152, 0x2 ;  /* 0x0000000298847836 */ /* 0x000fe20000000000 */
[----:B------:R-:W-:Y:S05]  /*5030*/  HMMA.16816.F32 R32, R144, R134, R32 ;  /* 0x000000869020723c */ /* 0x000fea0000001820 */
[----:B------:R-:W-:Y:S01]  /*5040*/  IMAD.WIDE.U32 R132, R132, -0x326172a9, RZ ;  /* 0xcd9e8d5784847825 */ /* 0x000fe200078e00ff */
[-C--:B-1----:R-:W-:Y:S05]  /*5050*/  HMMA.16816.F32 R4, R136, R140.reuse, R4 ;  /* 0x0000008c8804723c */ /* 0x082fea0000001804 */
[----:B--2---:R-:W-:Y:S01]  /*5060*/  LOP3.LUT R155, R235, UR12, R132, 0x96, !PT ;  /* 0x0000000ceb9b7c12 */ /* 0x004fe2000f8e9684 */
[----:B------:R-:W-:Y:S02]  /*5070*/  IMAD.U32 R132, RZ, RZ, UR45 ;  /* 0x0000002dff847e24 */ /* 0x000fe4000f8e00ff */
[----:B------:R-:W-:Y:S01]  /*5080*/  IMAD.U32 R144, RZ, RZ, UR15 ;  /* 0x0000000fff907e24 */ /* 0x000fe2000f8e00ff */
[----:B------:R-:W-:Y:S02]  /*5090*/  UIADD3 UR15, UR11, 0x3c6ef372, URZ ;  /* 0x3c6ef3720b0f7890 */ /* 0x000fe4000fffe03f */
[----:B------:R-:W-:Y:S01]  /*50a0*/  @!P2 IADD3 R145, -R132, 0x1, R2 ;  /* 0x000000018491a810 */ /* 0x000fe20007ffe102 */
[C---:B----4-:R-:W-:Y:S04]  /*50b0*/  HMMA.16816.F32 R8, R148.reuse, R140, R8 ;  /* 0x0000008c9408723c */ /* 0x050fe80000001808 */
[----:B------:R-:W-:Y:S01]  /*50c0*/  @!P2 IADD3 R145, R144, UR7, R145 ;  /* 0x000000079091ac10 */ /* 0x000fe2000fffe091 */
[----:B------:R-:W-:Y:S01]  /*50d0*/  IMAD.WIDE.U32 R158, R155, -0x2daee0ad, RZ ;  /* 0xd2511f539b9e7825 */ /* 0x000fe200078e00ff */
[-C--:B------:R-:W-:Y:S05]  /*50e0*/  HMMA.16816.F32 R12, R148, R142.reuse, R12 ;  /* 0x0000008e940c723c */ /* 0x080fea000000180c */
[C---:B------:R-:W-:Y:S01]  /*50f0*/  @!P2 VIADDMNMX R147, R145.reuse, R168, UR7, PT ;  /* 0x000000079193ae46 */ /* 0x040fe2000b8001a8 */
[C---:B------:R-:W-:Y:S05]  /*5100*/  HMMA.16816.F32 R16, R136.reuse, R142, R16 ;  /* 0x0000008e8810723c */ /* 0x040fea0000001810 */
[----:B------:R-:W-:Y:S01]  /*5110*/  @!P2 VIADDMNMX R146, R145, R167, UR7, PT ;  /* 0x000000079192ae46 */ /* 0x000fe2000b8001a7 */
[----:B------:R-:W-:Y:S05]  /*5120*/  IMAD.WIDE.U32 R152, R152, -0x326172a9, RZ ;  /* 0xcd9e8d5798987825 */ /* 0x000fea00078e00ff */
[----:B------:R-:W-:Y:S01]  /*5130*/  FFMA.FTZ R4, R252, UR5, R4 ;  /* 0x00000005fc047c23 */ /* 0x000fe20008010004 */
[-C--:B------:R-:W-:Y:S01]  /*5140*/  LOP3.LUT R154, R153, R233.reuse, RZ, 0x3c, !PT ;  /* 0x000000e9999a7212 */ /* 0x080fe200078e3cff */
[----:B------:R-:W-:Y:S01]  /*5150*/  @!P2 VIADD R142, R238, 0x8 ;  /* 0x00000008ee8ea836 */ /* 0x000fe20000000000 */
[----:B------:R-:W-:Y:S01]  /*5160*/  LOP3.LUT R153, R235, UR12, R152, 0x96, !PT ;  /* 0x0000000ceb997c12 */ /* 0x000fe2000f8e9698 */
[----:B------:R-:W-:Y:S01]  /*5170*/  UIADD3 UR12, UR10, 0x76cf5d0a, URZ ;  /* 0x76cf5d0a0a0c7890 */ /* 0x000fe2000fffe03f */
[----:B------:R-:W-:Y:S01]  /*5180*/  LOP3.LUT R152, R133, R233, RZ, 0x3c, !PT ;  /* 0x000000e985987212 */ /* 0x000fe200078e3cff */
[----:B------:R-:W-:Y:S04]  /*5190*/  IMAD.WIDE.U32 R132, R154, -0x2daee0ad, RZ ;  /* 0xd2511f539a847825 */ /* 0x000fe800078e00ff */
[C---:B------:R-:W-:Y:S01]  /*51a0*/  FFMA.FTZ R6, R252.reuse, UR5, R6 ;  /* 0x00000005fc067c23 */ /* 0x040fe20008010006 */
[----:B------:R-:W-:Y:S01]  /*51b0*/  FFMA.FTZ R8, R252, UR5, R8 ;  /* 0x00000005fc087c23 */ /* 0x000fe20008010008 */
[----:B------:R-:W-:Y:S01]  /*51c0*/  IMAD.WIDE.U32 R134, R152, -0x2daee0ad, RZ ;  /* 0xd2511f5398867825 */ /* 0x000fe200078e00ff */
[C---:B------:R-:W-:Y:S02]  /*51d0*/  @!P2 VIMNMX R152, R145.reuse, UR7, PT ;  /* 0x000000079198ac48 */ /* 0x040fe4000bfe0100 */
[----:B------:R-:W-:Y:S01]  /*51e0*/  @!P2 VIADDMNMX R145, R145, R166, UR7, PT ;  /* 0x000000079191ae46 */ /* 0x000fe2000b8001a6 */
[----:B------:R-:W-:Y:S01]  /*51f0*/  IMAD.WIDE.U32 R160, R153, -0x2daee0ad, RZ ;  /* 0xd2511f5399a07825 */ /* 0x000fe200078e00ff */
[----:B------:R-:W-:Y:S03]  /*5200*/  LOP3.LUT R156, R159, UR12, R134, 0x96, !PT ;  /* 0x0000000c9f9c7c12 */ /* 0x000fe6000f8e9686 */
[----:B------:R-:W-:Y:S01]  /*5210*/  FFMA.FTZ R10, R252, UR5, R10 ;  /* 0x00000005fc0a7c23 */ /* 0x000fe2000801000a */
[----:B------:R-:W-:Y:S01]  /*5220*/  @!P2 VIADD R143, R238, 0x9 ;  /* 0x00000009ee8fa836 */ /* 0x000fe20000000000 */
[----:B------:R-:W-:Y:S01]  /*5230*/  LOP3.LUT R153, R161, UR12, R132, 0x96, !PT ;  /* 0x0000000ca1997c12 */ /* 0x000fe2000f8e9684 */
[----:B------:R-:W-:Y:S01]  /*5240*/  UIADD3 UR12, UR11, -0x255992d5, URZ ;  /* 0xdaa66d2b0b0c7890 */ /* 0x000fe2000fffe03f */
[----:B------:R-:W-:Y:S01]  /*5250*/  LOP3.LUT R0, R162, UR18, RZ, 0x3c, !PT ;  /* 0x00000012a2007c12 */ /* 0x000fe2000f8e3cff */
[----:B------:R-:W2:Y:S01]  /*5260*/  LDL R163, [R1] ;  /* 0x0000000001a37983 */ /* 0x000ea20000100800 */
[----:B------:R-:W-:Y:S02]  /*5270*/  UIADD3 UR18, UR10, -0x126145ec, URZ ;  /* 0xed9eba140a127890 */ /* 0x000fe4000fffe03f */
[C---:B------:R-:W-:Y:S01]  /*5280*/  LOP3.LUT R154, R0.reuse, R133, RZ, 0x3c, !PT ;  /* 0x00000085009a7212 */ /* 0x040fe200078e3cff */
[----:B------:R-:W4:Y:S01]  /*5290*/  LDL R162, [R1+0x28] ;  /* 0x0000280001a27983 */ /* 0x000f220000100800 */
[----:B------:R-:W-:Y:S01]  /*52a0*/  LOP3.LUT R155, R0, R135, RZ, 0x3c, !PT ;  /* 0x00000087009b7212 */ /* 0x000fe200078e3cff */
[----:B------:R-:W-:Y:S02]  /*52b0*/  @!P2 VIADD R0, R238, 0x1 ;  /* 0x00000001ee00a836 */ /* 0x000fe40000000000 */
[----:B------:R-:W1:Y:S03]  /*52c0*/  LDSM.16.M88.4 R132, [R222+-0x1c00] ;  /* 0xffe40000de84783b */ /* 0x000e660000000200 */
[C---:B------:R-:W-:Y:S02]  /*52d0*/  @!P2 ISETP.GE.AND P6, PT, R0.reuse, R145, PT ;  /* 0x000000910000a20c */ /* 0x040fe40003fc6270 */
[C---:B------:R-:W-:Y:S02]  /*52e0*/  @!P2 ISETP.GE.AND P3, PT, R0.reuse, R152, PT ;  /* 0x000000980000a20c */ /* 0x040fe40003f66270 */
[C---:B------:R-:W-:Y:S02]  /*52f0*/  @!P2 ISETP.GE.AND P5, PT, R0.reuse, R147, PT ;  /* 0x000000930000a20c */ /* 0x040fe40003fa6270 */
[C---:B---3--:R-:W-:Y:S01]  /*5300*/  FSETP.NEU.FTZ.AND P4, PT, R165.reuse, -INF , PT ;  /* 0xff800000a500780b */ /* 0x048fe20003f9d000 */
[----:B------:R-:W-:Y:S01]  /*5310*/  FMUL.FTZ R144, R165, 1.4426950216293334961 ;  /* 0x3fb8aa3ba5907820 */ /* 0x000fe20000410000 */
[----:B------:R-:W-:Y:S02]  /*5320*/  @!P2 ISETP.GE.AND P0, PT, R0, R146, PT ;  /* 0x000000920000a20c */ /* 0x000fe40003f06270 */
[C---:B------:R-:W-:Y:S01]  /*5330*/  FSETP.NEU.FTZ.AND P1, PT, R164.reuse, -INF , PT ;  /* 0xff800000a400780b */ /* 0x040fe20003f3d000 */
[----:B------:R-:W-:Y:S01]  /*5340*/  FMUL.FTZ R141, R164, 1.4426950216293334961 ;  /* 0x3fb8aa3ba48d7820 */ /* 0x000fe20000410000 */
[----:B------:R-:W-:Y:S01]  /*5350*/  FSEL R144, R144, RZ, P4 ;  /* 0x000000ff90907208 */ /* 0x000fe20002000000 */
[----:B------:R-:W3:Y:S03]  /*5360*/  LDL R164, [R1+0xc] ;  /* 0x00000c0001a47983 */ /* 0x000ee60000100800 */
[----:B------:R-:W-:Y:S01]  /*5370*/  FSEL R141, R141, RZ, P1 ;  /* 0x000000ff8d8d7208 */ /* 0x000fe20000800000 */
[-C--:B-1----:R-:W-:Y:S06]  /*5380*/  HMMA.16816.F32 R20, R136, R132.reuse, R20 ;  /* 0x000000848814723c */ /* 0x082fec0000001814 */
[C---:B------:R-:W-:Y:S06]  /*5390*/  HMMA.16816.F32 R24, R148.reuse, R132, R24 ;  /* 0x000000849418723c */ /* 0x040fec0000001818 */
[-C--:B------:R-:W-:Y:S05]  /*53a0*/  HMMA.16816.F32 R28, R148, R134.reuse, R28 ;  /* 0x00000086941c723c */ /* 0x080fea000000181c */
[C---:B------:R-:W-:Y:S01]  /*53b0*/  @!P2 VIADD R132, R238.reuse, 0x11 ;  /* 0x00000011ee84a836 */ /* 0x040fe20000000000 */
[----:B------:R-:W-:Y:S05]  /*53c0*/  HMMA.16816.F32 R32, R136, R134, R32 ;  /* 0x000000868820723c */ /* 0x000fea0000001820 */
[----:B------:R-:W-:Y:S06]  /*53d0*/  @!P2 VIADD R133, R238, 0x18 ;  /* 0x00000018ee85a836 */ /* 0x000fec0000000000 */
[----:B------:R-:W-:Y:S01]  /*53e0*/  IMAD.WIDE.U32 R148, R153, -0x326172a9, RZ ;  /* 0xcd9e8d5799947825 */ /* 0x000fe200078e00ff */
[C---:B------:R-:W-:Y:S03]  /*53f0*/  FSETP.NEU.FTZ.AND P1, PT, R157.reuse, -INF , PT ;  /* 0xff8000009d00780b */ /* 0x040fe60003f3d000 */
[----:B------:R-:W-:Y:S02]  /*5400*/  FMUL.FTZ R0, R157, 1.4426950216293334961 ;  /* 0x3fb8aa3b9d007820 */ /* 0x000fe40000410000 */
[----:B------:R-:W3:Y:S03]  /*5410*/  LDL R157, [R1+0x8] ;  /* 0x00000800019d7983 */ /* 0x000ee60000100800 */
[----:B------:R-:W-:Y:S02]  /*5420*/  FSEL R0, R0, RZ, P1 ;  /* 0x000000ff00007208 */ /* 0x000fe40000800000 */
[----:B------:R-:W-:Y:S04]  /*5430*/  @!P2 ISETP.GE.AND P1, PT, R238, R152, PT ;  /* 0x00000098ee00a20c */ /* 0x000fe80003f26270 */
[----:B------:R-:W-:Y:S02]  /*5440*/  @!P2 FSEL R4, R4, -INF , !P1 ;  /* 0xff8000000404a808 */ /* 0x000fe40004800000 */
[----:B------:R-:W-:Y:S03]  /*5450*/  @!P2 ISETP.GE.AND P1, PT, R238, R146, PT ;  /* 0x00000092ee00a20c */ /* 0x000fe60003f26270 */
[--C-:B------:R-:W-:Y:S01]  /*5460*/  FFMA.FTZ R4, R4, UR13, -R144.reuse ;  /* 0x0000000d04047c23 */ /* 0x100fe20008010890 */
[----:B------:R-:W-:Y:S02]  /*5470*/  @!P2 FSEL R8, R8, -INF , !P1 ;  /* 0xff8000000808a808 */ /* 0x000fe40004800000 */
[----:B------:R-:W-:Y:S01]  /*5480*/  @!P2 ISETP.GE.AND P1, PT, R142, R152, PT ;  /* 0x000000988e00a20c */ /* 0x000fe20003f26270 */
[----:B------:R-:W1:Y:S01]  /*5490*/  MUFU.EX2 R169, R4 ;  /* 0x0000000400a97308 */ /* 0x000e620000000800 */
[C---:B--2---:R-:W-:Y:S01]  /*54a0*/  FFMA.FTZ R5, R163.reuse, UR5, R5 ;  /* 0x00000005a3057c23 */ /* 0x044fe20008010005 */
[C---:B------:R-:W-:Y:S01]  /*54b0*/  FFMA.FTZ R7, R163.reuse, UR5, R7 ;  /* 0x00000005a3077c23 */ /* 0x040fe20008010007 */
[C---:B------:R-:W-:Y:S01]  /*54c0*/  FFMA.FTZ R9, R163.reuse, UR5, R9 ;  /* 0x00000005a3097c23 */ /* 0x040fe20008010009 */
[----:B------:R-:W-:Y:S01]  /*54d0*/  FFMA.FTZ R11, R163, UR5, R11 ;  /* 0x00000005a30b7c23 */ /* 0x000fe2000801000b */
[C---:B----4-:R-:W-:Y:S01]  /*54e0*/  FSETP.NEU.FTZ.AND P4, PT, R162.reuse, -INF , PT ;  /* 0xff800000a200780b */ /* 0x050fe20003f9d000 */
[----:B------:R-:W-:Y:S01]  /*54f0*/  FMUL.FTZ R140, R162, 1.4426950216293334961 ;  /* 0x3fb8aa3ba28c7820 */ /* 0x000fe20000410000 */
[----:B------:R-:W-:Y:S01]  /*5500*/  @!P2 FSEL R5, R5, -INF , !P3 ;  /* 0xff8000000505a808 */ /* 0x000fe20005800000 */
[----:B------:R-:W2:Y:S01]  /*5510*/  LDL R162, [R1+0x4] ;  /* 0x0000040001a27983 */ /* 0x000ea20000100800 */
[----:B------:R-:W-:Y:S02]  /*5520*/  @!P2 ISETP.GE.AND P3, PT, R238, R145, PT ;  /* 0x00000091ee00a20c */ /* 0x000fe40003f66270 */
[----:B------:R-:W-:Y:S01]  /*5530*/  FSEL R140, R140, RZ, P4 ;  /* 0x000000ff8c8c7208 */ /* 0x000fe20002000000 */
[----:B------:R-:W4:Y:S01]  /*5540*/  LDL R163, [R1+0x10] ;  /* 0x0000100001a37983 */ /* 0x000f220000100800 */
[----:B------:R-:W-:Y:S01]  /*5550*/  @!P2 ISETP.GE.AND P4, PT, R238, R147, PT ;  /* 0x00000093ee00a20c */ /* 0x000fe20003f86270 */
[----:B------:R-:W-:Y:S01]  /*5560*/  FFMA.FTZ R5, R5, UR13, -R144 ;  /* 0x0000000d05057c23 */ /* 0x000fe20008010890 */
[----:B------:R-:W-:Y:S01]  /*5570*/  @!P2 FSEL R7, R7, -INF , !P5 ;  /* 0xff8000000707a808 */ /* 0x000fe20006800000 */
[--C-:B------:R-:W-:Y:S01]  /*5580*/  FFMA.FTZ R8, R8, UR13, -R140.reuse ;  /* 0x0000000d08087c23 */ /* 0x100fe2000801088c */
[----:B------:R-:W-:Y:S01]  /*5590*/  @!P2 FSEL R6, R6, -INF , !P4 ;  /* 0xff8000000606a808 */ /* 0x000fe20006000000 */
[----:B------:R1:W-:Y:S01]  /*55a0*/  MUFU.EX2 R168, R5 ;  /* 0x0000000500a87308 */ /* 0x0003e20000000800 */
[----:B------:R-:W-:Y:S01]  /*55b0*/  @!P2 FSEL R9, R9, -INF , !P0 ;  /* 0xff8000000909a808 */ /* 0x000fe20004000000 */
[--C-:B------:R-:W-:Y:S01]  /*55c0*/  FFMA.FTZ R7, R7, UR13, -R141.reuse ;  /* 0x0000000d07077c23 */ /* 0x100fe2000801088d */
[-C--:B------:R-:W-:Y:S01]  /*55d0*/  @!P2 ISETP.GE.AND P4, PT, R142, R146.reuse, PT ;  /* 0x000000928e00a20c */ /* 0x080fe20003f86270 */
[----:B------:R-:W-:Y:S01]  /*55e0*/  FFMA.FTZ R6, R6, UR13, -R141 ;  /* 0x0000000d06067c23 */ /* 0x000fe2000801088d */
[C---:B------:R-:W-:Y:S01]  /*55f0*/  @!P2 ISETP.GE.AND P5, PT, R142.reuse, R145, PT ;  /* 0x000000918e00a20c */ /* 0x040fe20003fa6270 */
[----:B------:R-:W-:Y:S01]  /*5600*/  FFMA.FTZ R9, R9, UR13, -R140 ;  /* 0x0000000d09097c23 */ /* 0x000fe2000801088c */
[----:B------:R-:W-:Y:S01]  /*5610*/  @!P2 ISETP.GE.AND P0, PT, R142, R147, PT ;  /* 0x000000938e00a20c */ /* 0x000fe20003f06270 */
[----:B------:R-:W-:Y:S01]  /*5620*/  @!P2 VIADD R142, R238, 0x10 ;  /* 0x00000010ee8ea836 */ /* 0x000fe20000000000 */
[----:B------:R-:W-:Y:S01]  /*5630*/  @!P2 FSEL R10, R10, -INF , !P3 ;  /* 0xff8000000a0aa808 */ /* 0x000fe20005800000 */
[----:B------:R-:W-:Y:S01]  /*5640*/  MUFU.EX2 R171, R9 ;  /* 0x0000000900ab7308 */ /* 0x000fe20000000800 */
[-C--:B------:R-:W-:Y:S01]  /*5650*/  @!P2 ISETP.GE.AND P3, PT, R143, R146.reuse, PT ;  /* 0x000000928f00a20c */ /* 0x080fe20003f66270 */
[----:B---3--:R-:W-:Y:S01]  /*5660*/  FFMA.FTZ R20, R164, UR5, R20 ;  /* 0x00000005a4147c23 */ /* 0x008fe20008010014 */
[----:B------:R-:W-:Y:S01]  /*5670*/  @!P2 FSEL R11, R11, -INF , !P6 ;  /* 0xff8000000b0ba808 */ /* 0x000fe20007000000 */
[----:B------:R-:W-:Y:S01]  /*5680*/  FFMA.FTZ R10, R10, UR13, -R0 ;  /* 0x0000000d0a0a7c23 */ /* 0x000fe20008010800 */
[----:B------:R-:W-:Y:S01]  /*5690*/  @!P2 ISETP.GE.AND P6, PT, R143, R145, PT ;  /* 0x000000918f00a20c */ /* 0x000fe20003fc6270 */
[C---:B------:R-:W-:Y:S01]  /*56a0*/  FFMA.FTZ R22, R164.reuse, UR5, R22 ;  /* 0x00000005a4167c23 */ /* 0x040fe20008010016 */
[C---:B------:R-:W-:Y:S03]  /*56b0*/  FFMA.FTZ R24, R164.reuse, UR5, R24 ;  /* 0x00000005a4187c23 */ /* 0x040fe60008010018 */
[----:B------:R3:W-:Y:S01]  /*56c0*/  MUFU.EX2 R167, R6 ;  /* 0x0000000600a77308 */ /* 0x0007e20000000800 */
[----:B------:R-:W-:Y:S01]  /*56d0*/  FFMA.FTZ R26, R164, UR5, R26 ;  /* 0x00000005a41a7c23 */ /* 0x000fe2000801001a */
[----:B-1----:R-:W-:Y:S04]  /*56e0*/  IMAD.WIDE.U32 R4, R154, -0x326172a9, RZ ;  /* 0xcd9e8d579a047825 */ /* 0x002fe800078e00ff */
[----:B------:R-:W-:Y:S04]  /*56f0*/  FFMA.FTZ R11, R11, UR13, -R0 ;  /* 0x0000000d0b0b7c23 */ /* 0x000fe80008010800 */
[----:B------:R1:W-:Y:S10]  /*5700*/  MUFU.EX2 R233, R7 ;  /* 0x0000000700e97308 */ /* 0x0003f40000000800 */
[----:B------:R-:W-:Y:S10]  /*5710*/  MUFU.EX2 R236, R10 ;  /* 0x0000000a00ec7308 */ /* 0x000ff40000000800 */
[----:B------:R-:W-:Y:S01]  /*5720*/  MUFU.EX2 R235, R11 ;  /* 0x0000000b00eb7308 */ /* 0x000fe20000000800 */
[C---:B------:R-:W-:Y:S01]  /*5730*/  FFMA.FTZ R13, R157.reuse, UR5, R13 ;  /* 0x000000059d0d7c23 */ /* 0x040fe2000801000d */
[C---:B------:R-:W-:Y:S01]  /*5740*/  FFMA.FTZ R15, R157.reuse, UR5, R15 ;  /* 0x000000059d0f7c23 */ /* 0x040fe2000801000f */
[C---:B------:R-:W-:Y:S01]  /*5750*/  FFMA.FTZ R17, R157.reuse, UR5, R17 ;  /* 0x000000059d117c23 */ /* 0x040fe20008010011 */
[----:B------:R-:W-:Y:S02]  /*5760*/  FFMA.FTZ R19, R157, UR5, R19 ;  /* 0x000000059d137c23 */ /* 0x000fe40008010013 */
[----:B------:R-:W-:Y:S01]  /*5770*/  @!P2 FSEL R13, R13, -INF , !P3 ;  /* 0xff8000000d0da808 */ /* 0x000fe20005800000 */
[----:B------:R-:W3:Y:S01]  /*5780*/  LDL R157, [R1+0x18] ;  /* 0x00001800019d7983 */ /* 0x000ee20000100800 */
[-C--:B------:R-:W-:Y:S02]  /*5790*/  @!P2 ISETP.GE.AND P3, PT, R143, R147.reuse, PT ;  /* 0x000000938f00a20c */ /* 0x080fe40003f66270 */
[----:B------:R-:W-:Y:S01]  /*57a0*/  @!P2 FSEL R15, R15, -INF , !P6 ;  /* 0xff8000000f0fa808 */ /* 0x000fe20007000000 */
[----:B------:R-:W-:Y:S01]  /*57b0*/  FFMA.FTZ R13, R13, UR13, -R140 ;  /* 0x0000000d0d0d7c23 */ /* 0x000fe2000801088c */
[----:B------:R-:W-:Y:S02]  /*57c0*/  @!P2 FSEL R19, R19, -INF , !P3 ;  /* 0xff8000001313a808 */ /* 0x000fe40005800000 */
[-C--:B------:R-:W-:Y:S01]  /*57d0*/  @!P2 ISETP.GE.AND P3, PT, R132, R147.reuse, PT ;  /* 0x000000938400a20c */ /* 0x080fe20003f66270 */
[----:B------:R-:W-:Y:S01]  /*57e0*/  FFMA.FTZ R15, R15, UR13, -R0 ;  /* 0x0000000d0f0f7c23 */ /* 0x000fe20008010800 */
[----:B------:R-:W-:Y:S01]  /*57f0*/  @!P2 ISETP.GE.AND P6, PT, R142, R147, PT ;  /* 0x000000938e00a20c */ /* 0x000fe20003fc6270 */
[--C-:B------:R-:W-:Y:S01]  /*5800*/  FFMA.FTZ R19, R19, UR13, -R141.reuse ;  /* 0x0000000d13137c23 */ /* 0x100fe2000801088d */
[----:B------:R-:W-:Y:S02]  /*5810*/  MUFU.EX2 R165, R13 ;  /* 0x0000000d00a57308 */ /* 0x000fe40000000800 */
[----:B------:R-:W-:Y:S02]  /*5820*/  @!P2 FSEL R22, R22, -INF , !P6 ;  /* 0xff8000001616a808 */ /* 0x000fe40007000000 */
[----:B------:R-:W-:Y:S03]  /*5830*/  @!P2 ISETP.GE.AND P6, PT, R133, R146, PT ;  /* 0x000000928500a20c */ /* 0x000fe60003fc6270 */
[----:B------:R-:W-:Y:S03]  /*5840*/  FFMA.FTZ R22, R22, UR13, -R141 ;  /* 0x0000000d16167c23 */ /* 0x000fe6000801088d */
[----:B------:R-:W-:Y:S01]  /*5850*/  MUFU.EX2 R164, R15 ;  /* 0x0000000f00a47308 */ /* 0x000fe20000000800 */
[C---:B--2---:R-:W-:Y:S01]  /*5860*/  FFMA.FTZ R12, R162.reuse, UR5, R12 ;  /* 0x00000005a20c7c23 */ /* 0x044fe2000801000c */
[C---:B------:R-:W-:Y:S01]  /*5870*/  FFMA.FTZ R14, R162.reuse, UR5, R14 ;  /* 0x00000005a20e7c23 */ /* 0x040fe2000801000e */
[C---:B------:R-:W-:Y:S01]  /*5880*/  FFMA.FTZ R16, R162.reuse, UR5, R16 ;  /* 0x00000005a2107c23 */ /* 0x040fe20008010010 */
[----:B------:R-:W-:Y:S01]  /*5890*/  FFMA.FTZ R18, R162, UR5, R18 ;  /* 0x00000005a2127c23 */ /* 0x000fe20008010012 */
[C---:B----4-:R-:W-:Y:S01]  /*58a0*/  FFMA.FTZ R21, R163.reuse, UR5, R21 ;  /* 0x00000005a3157c23 */ /* 0x050fe20008010015 */
[----:B------:R-:W-:Y:S01]  /*58b0*/  @!P2 FSEL R12, R12, -INF , !P4 ;  /* 0xff8000000c0ca808 */ /* 0x000fe20006000000 */
[----:B------:R-:W2:Y:S01]  /*58c0*/  LDL R162, [R1+0x14] ;  /* 0x0000140001a27983 */ /* 0x000ea20000100800 */
[----:B------:R-:W-:Y:S01]  /*58d0*/  @!P2 FSEL R14, R14, -INF , !P5 ;  /* 0xff8000000e0ea808 */ /* 0x000fe20006800000 */
[----:B------:R-:W-:Y:S01]  /*58e0*/  FFMA.FTZ R23, R163, UR5, R23 ;  /* 0x00000005a3177c23 */ /* 0x000fe20008010017 */
[----:B------:R-:W-:Y:S01]  /*58f0*/  @!P2 FSEL R18, R18, -INF , !P0 ;  /* 0xff8000001212a808 */ /* 0x000fe20004000000 */
[----:B------:R-:W-:Y:S01]  /*5900*/  FFMA.FTZ R12, R12, UR13, -R140 ;  /* 0x0000000d0c0c7c23 */ /* 0x000fe2000801088c */
[-C--:B------:R-:W-:Y:S01]  /*5910*/  @!P2 ISETP.GE.AND P5, PT, R142, R152.reuse, PT ;  /* 0x000000988e00a20c */ /* 0x080fe20003fa6270 */
[----:B------:R-:W-:Y:S01]  /*5920*/  FFMA.FTZ R14, R14, UR13, -R0 ;  /* 0x0000000d0e0e7c23 */ /* 0x000fe20008010800 */
[----:B------:R-:W-:Y:S01]  /*5930*/  @!P2 ISETP.GE.AND P0, PT, R132, R152, PT ;  /* 0x000000988400a20c */ /* 0x000fe20003f06270 */
[----:B------:R-:W-:Y:S01]  /*5940*/  FFMA.FTZ R18, R18, UR13, -R141 ;  /* 0x0000000d12127c23 */ /* 0x000fe2000801088d */
[----:B------:R-:W-:Y:S01]  /*5950*/  @!P2 FSEL R20, R20, -INF , !P5 ;  /* 0xff8000001414a808 */ /* 0x000fe20006800000 */
[----:B------:R-:W-:Y:S01]  /*5960*/  MUFU.EX2 R170, R12 ;  /* 0x0000000c00aa7308 */ /* 0x000fe20000000800 */
[----:B------:R-:W-:Y:S01]  /*5970*/  @!P2 FSEL R21, R21, -INF , !P0 ;  /* 0xff8000001515a808 */ /* 0x000fe20004000000 */
[----:B------:R-:W-:Y:S01]  /*5980*/  FFMA.FTZ R25, R163, UR5, R25 ;  /* 0x00000005a3197c23 */ /* 0x000fe20008010019 */
[----:B------:R-:W-:Y:S01]  /*5990*/  @!P2 ISETP.GE.AND P5, PT, R132, R146, PT ;  /* 0x000000928400a20c */ /* 0x000fe20003fa6270 */
[--C-:B------:R-:W-:Y:S01]  /*59a0*/  FFMA.FTZ R20, R20, UR13, -R144.reuse ;  /* 0x0000000d14147c23 */ /* 0x100fe20008010890 */
[-C--:B------:R-:W-:Y:S01]  /*59b0*/  @!P2 ISETP.GE.AND P0, PT, R132, R145.reuse, PT ;  /* 0x000000918400a20c */ /* 0x080fe20003f06270 */
[--C-:B------:R-:W-:Y:S01]  /*59c0*/  FFMA.FTZ R21, R21, UR13, -R144.reuse ;  /* 0x0000000d15157c23 */ /* 0x100fe20008010890 */
[----:B------:R-:W-:Y:S01]  /*59d0*/  @!P2 ISETP.GE.AND P4, PT, R143, R152, PT ;  /* 0x000000988f00a20c */ /* 0x000fe20003f86270 */
[----:B------:R-:W-:Y:S01]  /*59e0*/  @!P2 VIADD R132, R238, 0x19 ;  /* 0x00000019ee84a836 */ /* 0x000fe20000000000 */
[----:B------:R-:W-:Y:S01]  /*59f0*/  @!P2 FSEL R16, R16, -INF , !P1 ;  /* 0xff8000001010a808 */ /* 0x000fe20004800000 */
[----:B------:R-:W-:Y:S01]  /*5a00*/  MUFU.EX2 R166, R14 ;  /* 0x0000000e00a67308 */ /* 0x000fe20000000800 */
[----:B------:R-:W-:Y:S01]  /*5a10*/  @!P2 FSEL R17, R17, -INF , !P4 ;  /* 0xff8000001111a808 */ /* 0x000fe20006000000 */
[----:B------:R-:W-:Y:S01]  /*5a20*/  FFMA.FTZ R27, R163, UR5, R27 ;  /* 0x00000005a31b7c23 */ /* 0x000fe2000801001b */
[----:B------:R-:W-:Y:S01]  /*5a30*/  @!P2 FSEL R23, R23, -INF , !P3 ;  /* 0xff8000001717a808 */ /* 0x000fe20005800000 */
[--C-:B------:R-:W-:Y:S01]  /*5a40*/  FFMA.FTZ R16, R16, UR13, -R144.reuse ;  /* 0x0000000d10107c23 */ /* 0x100fe20008010890 */
[CC--:B------:R-:W-:Y:S01]  /*5a50*/  @!P2 ISETP.GE.AND P1, PT, R142.reuse, R146.reuse, PT ;  /* 0x000000928e00a20c */ /* 0x0c0fe20003f26270 */
[----:B------:R-:W-:Y:S01]  /*5a60*/  FFMA.FTZ R17, R17, UR13, -R144 ;  /* 0x0000000d11117c23 */ /* 0x000fe20008010890 */
[----:B------:R-:W-:Y:S01]  /*5a70*/  @!P2 ISETP.GE.AND P4, PT, R142, R145, PT ;  /* 0x000000918e00a20c */ /* 0x000fe20003f86270 */
[----:B------:R-:W-:Y:S01]  /*5a80*/  FFMA.FTZ R23, R23, UR13, -R141 ;  /* 0x0000000d17177c23 */ /* 0x000fe2000801088d */
[----:B------:R-:W-:Y:S01]  /*5a90*/  LOP3.LUT R142, R234, UR15, RZ, 0x3c, !PT ;  /* 0x0000000fea8e7c12 */ /* 0x000fe2000f8e3cff */
[----:B------:R-:W-:Y:S01]  /*5aa0*/  MUFU.EX2 R163, R16 ;  /* 0x0000001000a37308 */ /* 0x000fe20000000800 */
[----:B------:R-:W-:Y:S01]  /*5ab0*/  @!P2 ISETP.GE.AND P3, PT, R132, R146, PT ;  /* 0x000000928400a20c */ /* 0x000fe20003f66270 */
[----:B------:R-:W-:Y:S01]  /*5ac0*/  UIADD3 UR15, UR10, 0x32370b8f, URZ ;  /* 0x32370b8f0a0f7890 */ /* 0x000fe2000fffe03f */
[----:B------:R-:W-:Y:S02]  /*5ad0*/  LOP3.LUT R5, R142, R5, RZ, 0x3c, !PT ;  /* 0x000000058e057212 */ /* 0x000fe400078e3cff */
[----:B------:R-:W-:Y:S02]  /*5ae0*/  @!P2 FSEL R24, R24, -INF , !P1 ;  /* 0xff8000001818a808 */ /* 0x000fe40004800000 */
[----:B------:R-:W-:Y:S03]  /*5af0*/  @!P2 FSEL R25, R25, -INF , !P5 ;  /* 0xff8000001919a808 */ /* 0x000fe60006800000 */
[----:B------:R4:W-:Y:S01]  /*5b00*/  MUFU.EX2 R234, R8 ;  /* 0x0000000800ea7308 */ /* 0x0009e20000000800 */
[----:B------:R-:W-:Y:S01]  /*5b10*/  @!P2 FSEL R26, R26, -INF , !P4 ;  /* 0xff8000001a1aa808 */ /* 0x000fe20006000000 */
[--C-:B------:R-:W-:Y:S01]  /*5b20*/  FFMA.FTZ R24, R24, UR13, -R140.reuse ;  /* 0x0000000d18187c23 */ /* 0x100fe2000801088c */
[----:B------:R-:W-:Y:S01]  /*5b30*/  @!P2 FSEL R27, R27, -INF , !P0 ;  /* 0xff8000001b1ba808 */ /* 0x000fe20004000000 */
[----:B------:R-:W-:Y:S01]  /*5b40*/  FFMA.FTZ R25, R25, UR13, -R140 ;  /* 0x0000000d19197c23 */ /* 0x000fe2000801088c */
[-C--:B------:R-:W-:Y:S01]  /*5b50*/  @!P2 ISETP.GE.AND P1, PT, R133, R145.reuse, PT ;  /* 0x000000918500a20c */ /* 0x080fe20003f26270 */
[--C-:B------:R-:W-:Y:S01]  /*5b60*/  FFMA.FTZ R26, R26, UR13, -R0.reuse ;  /* 0x0000000d1a1a7c23 */ /* 0x100fe20008010800 */
[C---:B------:R-:W-:Y:S01]  /*5b70*/  @!P2 ISETP.GE.AND P5, PT, R132.reuse, R145, PT ;  /* 0x000000918400a20c */ /* 0x040fe20003fa6270 */
[----:B------:R-:W-:Y:S01]  /*5b80*/  FFMA.FTZ R27, R27, UR13, -R0 ;  /* 0x0000000d1b1b7c23 */ /* 0x000fe20008010800 */
[-C--:B------:R-:W-:Y:S01]  /*5b90*/  @!P2 ISETP.GE.AND P4, PT, R133, R152.reuse, PT ;  /* 0x000000988500a20c */ /* 0x080fe20003f86270 */
[----:B------:R-:W-:Y:S01]  /*5ba0*/  MUFU.EX2 R161, R17 ;  /* 0x0000001100a17308 */ /* 0x000fe20000000800 */
[C---:B------:R-:W-:Y:S02]  /*5bb0*/  @!P2 ISETP.GE.AND P0, PT, R132.reuse, R152, PT ;  /* 0x000000988400a20c */ /* 0x040fe40003f06270 */
[----:B------:R-:W-:Y:S01]  /*5bc0*/  LOP3.LUT R146, R149, UR12, R4, 0x96, !PT ;  /* 0x0000000c95927c12 */ /* 0x000fe2000f8e9604 */
[----:B------:R-:W-:Y:S06]  /*5bd0*/  IMAD.WIDE.U32 R4, R5, -0x2daee0ad, RZ ;  /* 0xd2511f5305047825 */ /* 0x000fec00078e00ff */
[----:B------:R-:W-:Y:S01]  /*5be0*/  MUFU.EX2 R154, R20 ;  /* 0x00000014009a7308 */ /* 0x000fe20000000800 */
[----:B------:R-:W-:Y:S09]  /*5bf0*/  LOP3.LUT R5, R5, UR15, R160, 0x96, !PT ;  /* 0x0000000f05057c12 */ /* 0x000ff2000f8e96a0 */
[----:B------:R-:W-:Y:S10]  /*5c00*/  MUFU.EX2 R160, R19 ;  /* 0x0000001300a07308 */ /* 0x000ff40000000800 */
[----:B------:R-:W-:Y:S10]  /*5c10*/  MUFU.EX2 R153, R23 ;  /* 0x0000001700997308 */ /* 0x000ff40000000800 */
[----:B------:R-:W-:Y:S01]  /*5c20*/  MUFU.EX2 R159, R26 ;  /* 0x0000001a009f7308 */ /* 0x000fe20000000800 */
[C---:B---3--:R-:W-:Y:S01]  /*5c30*/  FFMA.FTZ R29, R157.reuse, UR5, R29 ;  /* 0x000000059d1d7c23 */ /* 0x048fe2000801001d */
[C---:B------:R-:W-:Y:S01]  /*5c40*/  FFMA.FTZ R31, R157.reuse, UR5, R31 ;  /* 0x000000059d1f7c23 */ /* 0x040fe2000801001f */
[C---:B------:R-:W-:Y:S01]  /*5c50*/  FFMA.FTZ R33, R157.reuse, UR5, R33 ;  /* 0x000000059d217c23 */ /* 0x040fe20008010021 */
[----:B------:R-:W-:Y:S02]  /*5c60*/  FFMA.FTZ R35, R157, UR5, R35 ;  /* 0x000000059d237c23 */ /* 0x000fe40008010023 */
[----:B------:R-:W-:Y:S04]  /*5c70*/  @!P2 FSEL R29, R29, -INF , !P3 ;  /* 0xff8000001d1da808 */ /* 0x000fe80005800000 */
[----:B------:R-:W-:Y:S01]  /*5c80*/  MUFU.EX2 R157, R25 ;  /* 0x00000019009d7308 */ /* 0x000fe20000000800 */
[-C--:B------:R-:W-:Y:S02]  /*5c90*/  @!P2 ISETP.GE.AND P3, PT, R132, R147.reuse, PT ;  /* 0x000000938400a20c */ /* 0x080fe40003f66270 */
[----:B------:R-:W-:Y:S02]  /*5ca0*/  @!P2 FSEL R31, R31, -INF , !P5 ;  /* 0xff8000001f1fa808 */ /* 0x000fe40006800000 */
[----:B------:R-:W-:Y:S02]  /*5cb0*/  @!P2 FSEL R33, R33, -INF , !P0 ;  /* 0xff8000002121a808 */ /* 0x000fe40004000000 */
[----:B------:R-:W-:Y:S01]  /*5cc0*/  @!P2 FSEL R35, R35, -INF , !P3 ;  /* 0xff8000002323a808 */ /* 0x000fe20005800000 */
[C---:B--2---:R-:W-:Y:S01]  /*5cd0*/  FFMA.FTZ R28, R162.reuse, UR5, R28 ;  /* 0x00000005a21c7c23 */ /* 0x044fe2000801001c */
[C---:B------:R-:W-:Y:S01]  /*5ce0*/  FFMA.FTZ R30, R162.reuse, UR5, R30 ;  /* 0x00000005a21e7c23 */ /* 0x040fe2000801001e */
[C---:B------:R-:W-:Y:S01]  /*5cf0*/  FFMA.FTZ R34, R162.reuse, UR5, R34 ;  /* 0x00000005a2227c23 */ /* 0x040fe20008010022 */
[----:B------:R-:W-:Y:S02]  /*5d00*/  FFMA.FTZ R32, R162, UR5, R32 ;  /* 0x00000005a2207c23 */ /* 0x000fe40008010020 */
[----:B------:R-:W-:Y:S01]  /*5d10*/  @!P2 FSEL R28, R28, -INF , !P6 ;  /* 0xff8000001c1ca808 */ /* 0x000fe20007000000 */
[----:B------:R-:W-:Y:S01]  /*5d20*/  MUFU.EX2 R162, R18 ;  /* 0x0000001200a27308 */ /* 0x000fe20000000800 */
[----:B------:R-:W-:Y:S01]  /*5d30*/  @!P2 ISETP.GE.AND P6, PT, R133, R147, PT ;  /* 0x000000938500a20c */ /* 0x000fe20003fc6270 */
[----:B------:R-:W-:Y:S01]  /*5d40*/  IMAD.WIDE.U32 R132, R155, -0x326172a9, RZ ;  /* 0xcd9e8d579b847825 */ /* 0x000fe200078e00ff */
[----:B------:R-:W-:Y:S02]  /*5d50*/  @!P2 FSEL R30, R30, -INF , !P1 ;  /* 0xff8000001e1ea808 */ /* 0x000fe40004800000 */
[----:B------:R-:W-:Y:S01]  /*5d60*/  @!P2 FSEL R34, R34, -INF , !P6 ;  /* 0xff8000002222a808 */ /* 0x000fe20007000000 */
[----:B------:R-:W-:Y:S01]  /*5d70*/  FFMA.FTZ R28, R28, UR13, -R140 ;  /* 0x0000000d1c1c7c23 */ /* 0x000fe2000801088c */
[----:B------:R-:W-:Y:S01]  /*5d80*/  LOP3.LUT R6, R142, R133, RZ, 0x3c, !PT ;  /* 0x000000858e067212 */ /* 0x000fe200078e3cff */
[----:B------:R-:W-:Y:S01]  /*5d90*/  IMAD.WIDE.U32 R142, R156, -0x326172a9, RZ ;  /* 0xcd9e8d579c8e7825 */ /* 0x000fe200078e00ff */
[----:B------:R-:W-:Y:S01]  /*5da0*/  @!P2 FSEL R32, R32, -INF , !P4 ;  /* 0xff8000002020a808 */ /* 0x000fe20006000000 */
[----:B------:R-:W-:Y:S02]  /*5db0*/  MUFU.EX2 R155, R22 ;  /* 0x00000016009b7308 */ /* 0x000fe40000000800 */
[----:B------:R-:W-:Y:S01]  /*5dc0*/  FFMA.FTZ R30, R30, UR13, -R0 ;  /* 0x0000000d1e1e7c23 */ /* 0x000fe20008010800 */
[----:B------:R-:W-:Y:S01]  /*5dd0*/  IMAD.WIDE.U32 R146, R146, -0x2daee0ad, RZ ;  /* 0xd2511f5392927825 */ /* 0x000fe200078e00ff */
[----:B------:R-:W-:Y:S01]  /*5de0*/  LOP3.LUT R132, R143, UR12, R132, 0x96, !PT ;  /* 0x0000000c8f847c12 */ /* 0x000fe2000f8e9684 */
[----:B------:R-:W-:Y:S02]  /*5df0*/  UIADD3 UR12, UR11, 0x78dde6e4, URZ ;  /* 0x78dde6e40b0c7890 */ /* 0x000fe4000fffe03f */
[----:B------:R-:W-:Y:S01]  /*5e00*/  FFMA.FTZ R32, R32, UR13, -R144 ;  /* 0x0000000d20207c23 */ /* 0x000fe20008010890 */
[----:B-1----:R-:W-:Y:S01]  /*5e10*/  IMAD.WIDE.U32 R6, R6, -0x2daee0ad, RZ ;  /* 0xd2511f5306067825 */ /* 0x002fe200078e00ff */
[----:B------:R-:W-:Y:S01]  /*5e20*/  LOP3.LUT R150, R147, UR18, R4, 0x96, !PT ;  /* 0x0000001293967c12 */ /* 0x000fe2000f8e9604 */
[----:B------:R-:W-:Y:S02]  /*5e30*/  MUFU.EX2 R156, R27 ;  /* 0x0000001b009c7308 */ /* 0x000fe40000000800 */
[----:B------:R-:W-:Y:S01]  /*5e40*/  FFMA.FTZ R144, R33, UR13, -R144 ;  /* 0x0000000d21907c23 */ /* 0x000fe20008010890 */
[----:B------:R-:W-:Y:S01]  /*5e50*/  IMAD.WIDE.U32 R132, R132, -0x2daee0ad, RZ ;  /* 0xd2511f5384847825 */ /* 0x000fe200078e00ff */
[----:B------:R-:W-:Y:S01]  /*5e60*/  LOP3.LUT R7, R7, UR15, R158, 0x96, !PT ;  /* 0x0000000f07077c12 */ /* 0x000fe2000f8e969e */
[----:B------:R-:W-:Y:S02]  /*5e70*/  UIADD3 UR15, UR10, -0x56f99767, URZ ;  /* 0xa90668990a0f7890 */ /* 0x000fe4000fffe03f */
[----:B------:R-:W-:Y:S01]  /*5e80*/  FFMA.FTZ R0, R31, UR13, -R0 ;  /* 0x0000000d1f007c23 */ /* 0x000fe20008010800 */
[----:B------:R-:W-:Y:S01]  /*5e90*/  IMAD.WIDE.U32 R150, R150, -0x326172a9, RZ ;  /* 0xcd9e8d5796967825 */ /* 0x000fe200078e00ff */
[----:B------:R-:W-:Y:S01]  /*5ea0*/  LOP3.LUT R149, R133, UR18, R6, 0x96, !PT ;  /* 0x0000001285957c12 */ /* 0x000fe2000f8e9606 */
[----:B------:R-:W-:Y:S01]  /*5eb0*/  UIADD3 UR18, UR10, 0x646e171e, URZ ;  /* 0x646e171e0a127890 */ /* 0x000fe2000fffe03f */
[----:B------:R-:W-:Y:S01]  /*5ec0*/  MUFU.EX2 R158, R24 ;  /* 0x00000018009e7308 */ /* 0x000fe20000000800 */
[----:B------:R-:W-:Y:S04]  /*5ed0*/  IMAD.WIDE.U32 R4, R5, -0x326172a9, RZ ;  /* 0xcd9e8d5705047825 */ /* 0x000fe800078e00ff */
[--C-:B------:R-:W-:Y:S01]  /*5ee0*/  FFMA.FTZ R34, R34, UR13, -R141.reuse ;  /* 0x0000000d22227c23 */ /* 0x100fe2000801088d */
[----:B------:R-:W-:Y:S01]  /*5ef0*/  FFMA.FTZ R141, R35, UR13, -R141 ;  /* 0x0000000d238d7c23 */ /* 0x000fe2000801088d */
[----:B------:R-:W-:Y:S01]  /*5f00*/  FFMA.FTZ R140, R29, UR13, -R140 ;  /* 0x0000000d1d8c7c23 */ /* 0x000fe2000801088c */
[----:B----4-:R-:W-:Y:S01]  /*5f10*/  LOP3.LUT R8, R5, UR12, R148, 0x96, !PT ;  /* 0x0000000c05087c12 */ /* 0x010fe2000f8e9694 */
[----:B------:R-:W-:Y:S01]  /*5f20*/  IMAD.WIDE.U32 R148, R149, -0x326172a9, RZ ;  /* 0xcd9e8d5795947825 */ /* 0x000fe200078e00ff */
[----:B------:R-:W-:Y:S01]  /*5f30*/  LOP3.LUT R6, R151, UR19, R4, 0x96, !PT ;  /* 0x0000001397067c12 */ /* 0x000fe2000f8e9604 */
[----:B------:R-:W-:Y:S02]  /*5f40*/  MUFU.EX2 R152, R28 ;  /* 0x0000001c00987308 */ /* 0x000fe40000000800 */
[----:B------:R-:W-:Y:S04]  /*5f50*/  IMAD.WIDE.U32 R4, R7, -0x326172a9, RZ ;  /* 0xcd9e8d5707047825 */ /* 0x000fe800078e00ff */
[----:B------:R-:W-:Y:S01]  /*5f60*/  IMAD.WIDE.U32 R6, R6, -0x2daee0ad, RZ ;  /* 0xd2511f5306067825 */ /* 0x000fe200078e00ff */
[----:B------:R-:W-:Y:S01]  /*5f70*/  LOP3.LUT R142, R5, UR12, R142, 0x96, !PT ;  /* 0x0000000c058e7c12 */ /* 0x000fe2000f8e968e */
[----:B------:R-:W-:Y:S01]  /*5f80*/  UIADD3 UR12, UR11, -0x4ab325aa, URZ ;  /* 0xb54cda560b0c7890 */ /* 0x000fe2000fffe03f */
[----:B------:R-:W-:Y:S01]  /*5f90*/  LOP3.LUT R4, R149, UR19, R4, 0x96, !PT ;  /* 0x0000001395047c12 */ /* 0x000fe2000f8e9604 */
[----:B------:R-:W-:Y:S01]  /*5fa0*/  IMAD.WIDE.U32 R8, R8, -0x2daee0ad, RZ ;  /* 0xd2511f5308087825 */ /* 0x000fe200078e00ff */
[----:B------:R-:W-:Y:S01]  /*5fb0*/  SHF.R.U32.HI R133, RZ, 0x18, R6 ;  /* 0x00000018ff857819 */ /* 0x000fe20000011606 */
[----:B------:R-:W-:Y:S01]  /*5fc0*/  MUFU.EX2 R151, R21 ;  /* 0x0000001500977308 */ /* 0x000fe20000000800 */
[----:B------:R-:W-:Y:S01]  /*5fd0*/  LOP3.LUT R149, R6, 0xffff, RZ, 0xc0, !PT ;  /* 0x0000ffff06957812 */ /* 0x000fe200078ec0ff */
[----:B------:R-:W-:Y:S01]  /*5fe0*/  IMAD.WIDE.U32 R4, R4, -0x2daee0ad, RZ ;  /* 0xd2511f5304047825 */ /* 0x000fe200078e00ff */
[----:B------:R-:W-:Y:S02]  /*5ff0*/  LOP3.LUT R146, R9, UR15, R146, 0x96, !PT ;  /* 0x0000000f09927c12 */ /* 0x000fe4000f8e9692 */
[----:B------:R-:W-:Y:S01]  /*6000*/  LOP3.LUT R10, R7, UR18, R8, 0x96, !PT ;  /* 0x00000012070a7c12 */ /* 0x000fe2000f8e9608 */
[----:B------:R-:W-:Y:S01]  /*6010*/  IMAD.WIDE.U32 R8, R142, -0x2daee0ad, RZ ;  /* 0xd2511f538e087825 */ /* 0x000fe200078e00ff */
[----:B------:R-:W-:Y:S02]  /*6020*/  SHF.R.U32.HI R142, RZ, 0x10, R6 ;  /* 0x00000010ff8e7819 */ /* 0x000fe40000011606 */
[----:B------:R-:W-:Y:S01]  /*6030*/  LOP3.LUT R11, R6, 0xff, RZ, 0xc0, !PT ;  /* 0x000000ff060b7812 */ /* 0x000fe200078ec0ff */
[----:B------:R-:W-:Y:S01]  /*6040*/  IMAD.WIDE.U32 R6, R146, -0x326172a9, RZ ;  /* 0xcd9e8d5792067825 */ /* 0x000fe200078e00ff */
[----:B------:R-:W-:Y:S01]  /*6050*/  LOP3.LUT R132, R9, UR15, R132, 0x96, !PT ;  /* 0x0000000f09847c12 */ /* 0x000fe2000f8e9684 */
[----:B------:R-:W-:Y:S01]  /*6060*/  MUFU.EX2 R146, R144 ;  /* 0x0000009000927308 */ /* 0x000fe20000000800 */
[--C-:B------:R-:W-:Y:S02]  /*6070*/  SHF.R.U32.HI R239, RZ, 0x10, R4.reuse ;  /* 0x00000010ffef7819 */ /* 0x100fe40000011604 */
[C---:B------:R-:W-:Y:S02]  /*6080*/  LOP3.LUT R143, R4.reuse, 0xff, RZ, 0xc0, !PT ;  /* 0x000000ff048f7812 */ /* 0x040fe400078ec0ff */
[----:B------:R-:W-:Y:S02]  /*6090*/  LOP3.LUT R147, R4, 0xffff, RZ, 0xc0, !PT ;  /* 0x0000ffff04937812 */ /* 0x000fe400078ec0ff */
[----:B------:R-:W-:Y:S03]  /*60a0*/  SHF.R.U32.HI R145, RZ, 0x18, R4 ;  /* 0x00000018ff917819 */ /* 0x000fe60000011604 */
[----:B------:R-:W-:Y:S01]  /*60b0*/  MUFU.EX2 R144, R0 ;  /* 0x0000000000907308 */ /* 0x000fe20000000800 */
[----:B------:R-:W-:Y:S01]  /*60c0*/  LOP3.LUT R9, R5, UR18, R8, 0x96, !PT ;  /* 0x0000001205097c12 */ /* 0x000fe2000f8e9608 */
[----:B------:R-:W-:Y:S01]  /*60d0*/  IMAD.WIDE.U32 R4, R132, -0x326172a9, RZ ;  /* 0xcd9e8d5784047825 */ /* 0x000fe200078e00ff */
[----:B------:R-:W-:Y:S02]  /*60e0*/  LOP3.LUT R8, R7, UR12, R150, 0x96, !PT ;  /* 0x0000000c07087c12 */ /* 0x000fe4000f8e9696 */
[----:B------:R-:W-:Y:S02]  /*60f0*/  LOP3.LUT R132, R6, 0xffff, RZ, 0xc0, !PT ;  /* 0x0000ffff06847812 */ /* 0x000fe400078ec0ff */
[C---:B------:R-:W-:Y:S03]  /*6100*/  LOP3.LUT R7, R4.reuse, 0xffff, RZ, 0xc0, !PT ;  /* 0x0000ffff04077812 */ /* 0x040fe600078ec0ff */
[----:B------:R1:W-:Y:S01]  /*6110*/  MUFU.EX2 R150, R140 ;  /* 0x0000008c00967308 */ /* 0x0003e20000000800 */
[----:B------:R-:W-:Y:S02]  /*6120*/  LOP3.LUT R12, R4, 0xff, RZ, 0xc0, !PT ;  /* 0x000000ff040c7812 */ /* 0x000fe400078ec0ff */
[--C-:B------:R-:W-:Y:S02]  /*6130*/  SHF.R.U32.HI R13, RZ, 0x10, R4.reuse ;  /* 0x00000010ff0d7819 */ /* 0x100fe40000011604 */
[----:B------:R-:W-:Y:S02]  /*6140*/  SHF.R.U32.HI R14, RZ, 0x18, R4 ;  /* 0x00000018ff0e7819 */ /* 0x000fe40000011604 */
[----:B------:R-:W-:Y:S02]  /*6150*/  LOP3.LUT R4, R8, 0xffff, RZ, 0xc0, !PT ;  /* 0x0000ffff08047812 */ /* 0x000fe400078ec0ff */
[----:B------:R-:W-:Y:S02]  /*6160*/  ISETP.LE.U32.AND P5, PT, R133, UR14, PT ;  /* 0x0000000e85007c0c */ /* 0x000fe4000bfa3070 */
[----:B------:R-:W-:Y:S02]  /*6170*/  ISETP.LE.U32.AND P1, PT, R11, UR14, PT ;  /* 0x0000000e0b007c0c */ /* 0x000fe4000bf23070 */
[--C-:B------:R-:W-:Y:S02]  /*6180*/  SHF.R.U32.HI R133, RZ, 0x10, R6.reuse ;  /* 0x00000010ff857819 */ /* 0x100fe40000011606 */
[----:B------:R-:W-:Y:S02]  /*6190*/  LOP3.LUT R11, R6, 0xff, RZ, 0xc0, !PT ;  /* 0x000000ff060b7812 */ /* 0x000fe400078ec0ff */
[----:B------:R-:W-:Y:S01]  /*61a0*/  SHF.R.U32.HI R15, RZ, 0x18, R6 ;  /* 0x00000018ff0f7819 */ /* 0x000fe20000011606 */
[----:B-1----:R-:W-:Y:S01]  /*61b0*/  IMAD.U32 R140, RZ, RZ, UR21 ;  /* 0x00000015ff8c7e24 */ /* 0x002fe2000f8e00ff */
[----:B------:R-:W-:Y:S02]  /*61c0*/  LOP3.LUT R6, R5, UR12, R148, 0x96, !PT ;  /* 0x0000000c05067c12 */ /* 0x000fe4000f8e9694 */
[----:B------:R-:W-:Y:S01]  /*61d0*/  LOP3.LUT R5, R8, 0xff, RZ, 0xc0, !PT ;  /* 0x000000ff08057812 */ /* 0x000fe200078ec0ff */
[----:B------:R-:W1:Y:S01]  /*61e0*/  MUFU.EX2 R148, R32 ;  /* 0x0000002000947308 */ /* 0x000e620000000800 */
[----:B------:R-:W-:Y:S02]  /*61f0*/  SHF.R.U32.HI R4, RZ, 0x8, R4 ;  /* 0x00000008ff047819 */ /* 0x000fe40000011604 */
[----:B------:R-:W-:Y:S02]  /*6200*/  ISETP.LE.U32.AND P0, PT, R5, UR14, PT ;  /* 0x0000000e05007c0c */ /* 0x000fe4000bf03070 */
[----:B------:R-:W-:Y:S02]  /*6210*/  LOP3.LUT R4, R4, 0xffff, RZ, 0xc0, !PT ;  /* 0x0000ffff04047812 */ /* 0x000fe400078ec0ff */
[--C-:B------:R-:W-:Y:S02]  /*6220*/  SHF.R.U32.HI R5, RZ, 0x10, R8.reuse ;  /* 0x00000010ff057819 */ /* 0x100fe40000011608 */
[----:B------:R-:W-:Y:S02]  /*6230*/  ISETP.LE.U32.AND P6, PT, R4, UR14, PT ;  /* 0x0000000e04007c0c */ /* 0x000fe4000bfc3070 */
[----:B------:R-:W-:Y:S02]  /*6240*/  SHF.R.U32.HI R8, RZ, 0x18, R8 ;  /* 0x00000018ff087819 */ /* 0x000fe40000011608 */
[----:B------:R-:W-:Y:S02]  /*6250*/  LOP3.LUT R5, R5, 0xff, RZ, 0xc0, !PT ;  /* 0x000000ff05057812 */ /* 0x000fe400078ec0ff */
[----:B------:R-:W-:Y:S01]  /*6260*/  LOP3.LUT R4, R6, 0xffff, RZ, 0xc0, !PT ;  /* 0x0000ffff06047812 */ /* 0x000fe200078ec0ff */
[----:B------:R-:W-:Y:S01]  /*6270*/  @!P0 FADD.FTZ R169, -R169, -RZ ;  /* 0x800000ffa9a98221 */ /* 0x000fe20000010100 */
[----:B------:R-:W-:Y:S01]  /*6280*/  ISETP.LE.U32.AND P2, PT, R8, UR14, PT ;  /* 0x0000000e08007c0c */ /* 0x000fe2000bf43070 */
[----:B-1----:R-:W-:Y:S01]  /*6290*/  @!P1 FADD.FTZ R148, -R148, -RZ ;  /* 0x800000ff94949221 */ /* 0x002fe20000010100 */
[----:B------:R-:W-:Y:S02]  /*62a0*/  ISETP.LE.U32.AND P3, PT, R5, UR14, PT ;  /* 0x0000000e05007c0c */ /* 0x000fe4000bf63070 */
[----:B------:R-:W-:Y:S01]  /*62b0*/  LOP3.LUT R5, R6, 0xff, RZ, 0xc0, !PT ;  /* 0x000000ff06057812 */ /* 0x000fe200078ec0ff */
[----:B------:R-:W-:Y:S01]  /*62c0*/  @!P6 FADD.FTZ R168, -R168, -RZ ;  /* 0x800000ffa8a8e221 */ /* 0x000fe20000010100 */
[----:B------:R-:W-:Y:S02]  /*62d0*/  SHF.R.U32.HI R4, RZ, 0x8, R4 ;  /* 0x00000008ff047819 */ /* 0x000fe40000011604 */
[----:B------:R-:W-:Y:S02]  /*62e0*/  ISETP.LE.U32.AND P0, PT, R5, UR14, PT ;  /* 0x0000000e05007c0c */ /* 0x000fe4000bf03070 */
[----:B------:R-:W-:Y:S02]  /*62f0*/  LOP3.LUT R4, R4, 0xffff, RZ, 0xc0, !PT ;  /* 0x0000ffff04047812 */ /* 0x000fe400078ec0ff */
[--C-:B------:R-:W-:Y:S01]  /*6300*/  SHF.R.U32.HI R5, RZ, 0x10, R6.reuse ;  /* 0x00000010ff057819 */ /* 0x100fe20000011606 */
[----:B------:R-:W-:Y:S01]  /*6310*/  @!P2 FADD.FTZ R233, -R233, -RZ ;  /* 0x800000ffe9e9a221 */ /* 0x000fe20000010100 */
[----:B------:R-:W-:Y:S01]  /*6320*/  ISETP.LE.U32.AND P6, PT, R4, UR14, PT ;  /* 0x0000000e04007c0c */ /* 0x000fe2000bfc3070 */
[----:B------:R-:W-:Y:S01]  /*6330*/  @!P3 FADD.FTZ R167, -R167, -RZ ;  /* 0x800000ffa7a7b221 */ /* 0x000fe20000010100 */
[----:B------:R-:W-:Y:S02]  /*6340*/  SHF.R.U32.HI R6, RZ, 0x18, R6 ;  /* 0x00000018ff067819 */ /* 0x000fe40000011606 */
[----:B------:R-:W-:Y:S02]  /*6350*/  LOP3.LUT R4, R5, 0xff, RZ, 0xc0, !PT ;  /* 0x000000ff05047812 */ /* 0x000fe400078ec0ff */
[----:B------:R-:W-:Y:S01]  /*6360*/  ISETP.LE.U32.AND P2, PT, R6, UR14, PT ;  /* 0x0000000e06007c0c */ /* 0x000fe2000bf43070 */
[----:B------:R-:W-:Y:S01]  /*6370*/  @!P0 FADD.FTZ R234, -R234, -RZ ;  /* 0x800000ffeaea8221 */ /* 0x000fe20000010100 */
[----:B------:R-:W-:Y:S02]  /*6380*/  ISETP.LE.U32.AND P3, PT, R4, UR14, PT ;  /* 0x0000000e04007c0c */ /* 0x000fe4000bf63070 */
[----:B------:R-:W-:Y:S02]  /*6390*/  SHF.R.U32.HI R4, RZ, 0x8, R7 ;  /* 0x00000008ff047819 */ /* 0x000fe40000011607 */
[----:B------:R-:W-:Y:S01]  /*63a0*/  ISETP.LE.U32.AND P0, PT, R12, UR14, PT ;  /* 0x0000000e0c007c0c */ /* 0x000fe2000bf03070 */
[----:B------:R-:W-:Y:S01]  /*63b0*/  @!P6 FADD.FTZ R171, -R171, -RZ ;  /* 0x800000ffababe221 */ /* 0x000fe20000010100 */
[----:B------:R-:W-:Y:S02]  /*63c0*/  LOP3.LUT R4, R4, 0xffff, RZ, 0xc0, !PT ;  /* 0x0000ffff04047812 */ /* 0x000fe400078ec0ff */
[----:B------:R-:W-:Y:S02]  /*63d0*/  LOP3.LUT R5, R13, 0xff, RZ, 0xc0, !PT ;  /* 0x000000ff0d057812 */ /* 0x000fe400078ec0ff */
[----:B------:R-:W-:Y:S01]  /*63e0*/  ISETP.LE.U32.AND P6, PT, R4, UR14, PT ;  /* 0x0000000e04007c0c */ /* 0x000fe2000bfc3070 */
[----:B------:R-:W-:Y:S01]  /*63f0*/  @!P2 FADD.FTZ R235, -R235, -RZ ;  /* 0x800000ffebeba221 */ /* 0x000fe20000010100 */
[----:B------:R-:W-:Y:S01]  /*6400*/  ISETP.LE.U32.AND P2, PT, R14, UR14, PT ;  /* 0x0000000e0e007c0c */ /* 0x000fe2000bf43070 */
[----:B------:R-:W-:Y:S01]  /*6410*/  @!P3 FADD.FTZ R236, -R236, -RZ ;  /* 0x800000ffececb221 */ /* 0x000fe20000010100 */
[----:B------:R-:W-:Y:S02]  /*6420*/  ISETP.LE.U32.AND P4, PT, R11, UR14, PT ;  /* 0x0000000e0b007c0c */ /* 0x000fe4000bf83070 */
[----:B------:R-:W-:Y:S01]  /*6430*/  ISETP.LE.U32.AND P3, PT, R5, UR14, PT ;  /* 0x0000000e05007c0c */ /* 0x000fe2000bf63070 */
[----:B------:R-:W-:Y:S01]  /*6440*/  @!P0 FADD.FTZ R170, -R170, -RZ ;  /* 0x800000ffaaaa8221 */ /* 0x000fe20000010100 */
[----:B------:R-:W-:Y:S02]  /*6450*/  SHF.R.U32.HI R4, RZ, 0x8, R132 ;  /* 0x00000008ff047819 */ /* 0x000fe40000011684 */
        /* <DEDUP_REMOVED lines=8> */
[----:B------:R-:W-:Y:S01]  /*64e0*/  @!P3 FADD.FTZ R166, -R166, -RZ ;  /* 0x800000ffa6a6b221 */ /* 0x000fe20000010100 */
[----:B------:R-:W-:Y:S02]  /*64f0*/  SHF.R.U32.HI R4, RZ, 0x18, R10 ;  /* 0x00000018ff047819 */ /* 0x000fe4000001160a */
[----:B------:R-:W-:Y:S02]  /*6500*/  ISETP.LE.U32.AND P2, PT, R5, UR14, PT ;  /* 0x0000000e05007c0c */ /* 0x000fe4000bf43070 */
[----:B------:R-:W-:Y:S02]  /*6510*/  ISETP.LE.U32.AND P4, PT, R15, UR14, PT ;  /* 0x0000000e0f007c0c */ /* 0x000fe4000bf83070 */
[----:B------:R-:W-:Y:S01]  /*6520*/  ISETP.LE.U32.AND P3, PT, R4, UR14, PT ;  /* 0x0000000e04007c0c */ /* 0x000fe2000bf63070 */
[----:B------:R-:W-:Y:S01]  /*6530*/  @!P0 FADD.FTZ R154, -R154, -RZ ;  /* 0x800000ff9a9a8221 */ /* 0x000fe20000010100 */
[----:B------:R-:W-:Y:S02]  /*6540*/  LOP3.LUT R4, R10, 0xffff, RZ, 0xc0, !PT ;  /* 0x0000ffff0a047812 */ /* 0x000fe400078ec0ff */
[----:B------:R-:W-:Y:S01]  /*6550*/  LOP3.LUT R5, R142, 0xff, RZ, 0xc0, !PT ;  /* 0x000000ff8e057812 */ /* 0x000fe200078ec0ff */
[----:B------:R-:W-:Y:S01]  /*6560*/  @!P6 FADD.FTZ R161, -R161, -RZ ;  /* 0x800000ffa1a1e221 */ /* 0x000fe20000010100 */
[----:B------:R-:W-:Y:S02]  /*6570*/  SHF.R.U32.HI R4, RZ, 0x8, R4 ;  /* 0x00000008ff047819 */ /* 0x000fe40000011604 */
[----:B------:R-:W-:Y:S01]  /*6580*/  SHF.R.U32.HI R10, RZ, 0x10, R10 ;  /* 0x00000010ff0a7819 */ /* 0x000fe2000001160a */
[----:B------:R-:W-:Y:S01]  /*6590*/  @!P2 FADD.FTZ R162, -R162, -RZ ;  /* 0x800000ffa2a2a221 */ /* 0x000fe20000010100 */
[----:B------:R-:W-:Y:S01]  /*65a0*/  ISETP.LE.U32.AND P6, PT, R5, UR14, PT ;  /* 0x0000000e05007c0c */ /* 0x000fe2000bfc3070 */
[----:B------:R-:W-:Y:S01]  /*65b0*/  @!P4 FADD.FTZ R160, -R160, -RZ ;  /* 0x800000ffa0a0c221 */ /* 0x000fe20000010100 */
[----:B------:R-:W-:Y:S01]  /*65c0*/  LOP3.LUT R4, R4, 0xffff, RZ, 0xc0, !PT ;  /* 0x0000ffff04047812 */ /* 0x000fe200078ec0ff */
[----:B------:R-:W-:Y:S01]  /*65d0*/  @!P3 FADD.FTZ R153, -R153, -RZ ;  /* 0x800000ff9999b221 */ /* 0x000fe20000010100 */
[----:B------:R-:W-:Y:S02]  /*65e0*/  LOP3.LUT R5, R10, 0xff, RZ, 0xc0, !PT ;  /* 0x000000ff0a057812 */ /* 0x000fe400078ec0ff */
[----:B------:R-:W-:Y:S02]  /*65f0*/  ISETP.LE.U32.AND P2, PT, R4, UR14, PT ;  /* 0x0000000e04007c0c */ /* 0x000fe4000bf43070 */
[----:B------:R-:W-:Y:S02]  /*6600*/  ISETP.LE.U32.AND P4, PT, R5, UR14, PT ;  /* 0x0000000e05007c0c */ /* 0x000fe4000bf83070 */
[C---:B------:R-:W-:Y:S02]  /*6610*/  LOP3.LUT R5, R9.reuse, 0xffff, RZ, 0xc0, !PT ;  /* 0x0000ffff09057812 */ /* 0x040fe400078ec0ff */
[----:B------:R-:W-:Y:S02]  /*6620*/  LOP3.LUT R4, R9, 0xff, RZ, 0xc0, !PT ;  /* 0x000000ff09047812 */ /* 0x000fe400078ec0ff */
[----:B------:R-:W-:Y:S02]  /*6630*/  SHF.R.U32.HI R5, RZ, 0x8, R5 ;  /* 0x00000008ff057819 */ /* 0x000fe40000011605 */
[----:B------:R-:W-:Y:S02]  /*6640*/  ISETP.LE.U32.AND P0, PT, R4, UR14, PT ;  /* 0x0000000e04007c0c */ /* 0x000fe4000bf03070 */
[----:B------:R-:W-:Y:S01]  /*6650*/  LOP3.LUT R4, R5, 0xffff, RZ, 0xc0, !PT ;  /* 0x0000ffff05047812 */ /* 0x000fe200078ec0ff */
[----:B------:R-:W-:Y:S01]  /*6660*/  @!P2 FADD.FTZ R151, -R151, -RZ ;  /* 0x800000ff9797a221 */ /* 0x000fe20000010100 */
[----:B------:R-:W-:Y:S01]  /*6670*/  SHF.R.U32.HI R6, RZ, 0x10, R9 ;  /* 0x00000010ff067819 */ /* 0x000fe20000011609 */
[----:B------:R-:W-:Y:S01]  /*6680*/  @!P4 FADD.FTZ R155, -R155, -RZ ;  /* 0x800000ff9b9bc221 */ /* 0x000fe20000010100 */
[----:B------:R-:W-:Y:S02]  /*6690*/  ISETP.LE.U32.AND P2, PT, R4, UR14, PT ;  /* 0x0000000e04007c0c */ /* 0x000fe4000bf43070 */
[----:B------:R-:W-:Y:S02]  /*66a0*/  SHF.R.U32.HI R4, RZ, 0x8, R149 ;  /* 0x00000008ff047819 */ /* 0x000fe40000011695 */
[----:B------:R-:W-:Y:S01]  /*66b0*/  LOP3.LUT R5, R6, 0xff, RZ, 0xc0, !PT ;  /* 0x000000ff06057812 */ /* 0x000fe200078ec0ff */
[----:B------:R-:W1:Y:S01]  /*66c0*/  MUFU.EX2 R149, R30 ;  /* 0x0000001e00957308 */ /* 0x000e620000000800 */
[----:B------:R-:W-:Y:S01]  /*66d0*/  LOP3.LUT R4, R4, 0xffff, RZ, 0xc0, !PT ;  /* 0x0000ffff04047812 */ /* 0x000fe200078ec0ff */
[----:B------:R-:W-:Y:S01]  /*66e0*/  @!P0 FADD.FTZ R158, -R158, -RZ ;  /* 0x800000ff9e9e8221 */ /* 0x000fe20000010100 */
[----:B------:R-:W-:Y:S02]  /*66f0*/  ISETP.LE.U32.AND P4, PT, R5, UR14, PT ;  /* 0x0000000e05007c0c */ /* 0x000fe4000bf83070 */
[----:B------:R-:W-:Y:S02]  /*6700*/  LOP3.LUT R5, R239, 0xff, RZ, 0xc0, !PT ;  /* 0x000000ffef057812 */ /* 0x000fe400078ec0ff */
[----:B------:R-:W-:Y:S01]  /*6710*/  F2FP.RELU.F16.F32.PACK_AB R7, R171, R234 ;  /* 0x000000eaab07723e */ /* 0x000fe200000008ff */
[----:B------:R-:W-:Y:S01]  /*6720*/  @!P2 FADD.FTZ R157, -R157, -RZ ;  /* 0x800000ff9d9da221 */ /* 0x000fe20000010100 */
[----:B------:R-:W-:Y:S01]  /*6730*/  ISETP.LE.U32.AND P2, PT, R4, UR14, PT ;  /* 0x0000000e04007c0c */ /* 0x000fe2000bf43070 */
[----:B------:R2:W5:Y:S01]  /*6740*/  LDL R239, [R1+0x44] ;  /* 0x0000440001ef7983 */ /* 0x0005620000100800 */
[----:B------:R-:W-:Y:S02]  /*6750*/  SHF.R.U32.HI R4, RZ, 0x8, R147 ;  /* 0x00000008ff047819 */ /* 0x000fe40000011693 */
[----:B------:R-:W-:Y:S01]  /*6760*/  ISETP.LE.U32.AND P1, PT, R5, UR14, PT ;  /* 0x0000000e05007c0c */ /* 0x000fe2000bf23070 */
[----:B------:R-:W3:Y:S01]  /*6770*/  MUFU.EX2 R147, R34 ;  /* 0x0000002200937308 */ /* 0x000ee20000000800 */
[----:B------:R-:W-:Y:S01]  /*6780*/  LOP3.LUT R6, R4, 0xffff, RZ, 0xc0, !PT ;  /* 0x0000ffff04067812 */ /* 0x000fe200078ec0ff */
[----:B------:R-:W-:Y:S01]  /*6790*/  @!P4 FADD.FTZ R159, -R159, -RZ ;  /* 0x800000ff9f9fc221 */ /* 0x000fe20000010100 */
[----:B------:R-:W-:Y:S02]  /*67a0*/  F2FP.RELU.F16.F32.PACK_AB R5, R168, R169 ;  /* 0x000000a9a805723e */ /* 0x000fe400000008ff */
[----:B------:R-:W-:Y:S02]  /*67b0*/  F2FP.RELU.F16.F32.PACK_AB R4, R233, R167 ;  /* 0x000000a7e904723e */ /* 0x000fe400000008ff */
[----:B------:R-:W-:Y:S01]  /*67c0*/  ISETP.LE.U32.AND P0, PT, R145, UR14, PT ;  /* 0x0000000e91007c0c */ /* 0x000fe2000bf03070 */
[----:B------:R4:W-:Y:S01]  /*67d0*/  STS [R241+0x13000], R5 ;  /* 0x01300005f1007388 */ /* 0x0009e20000000800 */
[----:B------:R-:W-:Y:S01]  /*67e0*/  @!P2 FADD.FTZ R146, -R146, -RZ ;  /* 0x800000ff9292a221 */ /* 0x000fe20000010100 */
[----:B------:R-:W-:Y:S01]  /*67f0*/  ISETP.LE.U32.AND P2, PT, R6, UR14, PT ;  /* 0x0000000e06007c0c */ /* 0x000fe2000bf43070 */
[----:B------:R-:W2:Y:S01]  /*6800*/  MUFU.EX2 R145, R141 ;  /* 0x0000008d00917308 */ /* 0x000ea20000000800 */
[----:B------:R4:W-:Y:S01]  /*6810*/  STS [R241+0x13400], R4 ;  /* 0x01340004f1007388 */ /* 0x0009e20000000800 */
[----:B------:R-:W-:Y:S01]  /*6820*/  F2FP.RELU.F16.F32.PACK_AB R6, R235, R236 ;  /* 0x000000eceb06723e */ /* 0x000fe200000008ff */
[----:B-1----:R-:W-:Y:S01]  /*6830*/  @!P1 FADD.FTZ R149, -R149, -RZ ;  /* 0x800000ff95959221 */ /* 0x002fe20000010100 */
[----:B------:R-:W-:Y:S02]  /*6840*/  F2FP.RELU.F16.F32.PACK_AB R0, R146, R148 ;  /* 0x000000949200723e */ /* 0x000fe400000008ff */
[----:B------:R-:W-:Y:S01]  /*6850*/  SHF.R.U32.HI R9, RZ, 0x18, R9 ;  /* 0x00000018ff097819 */ /* 0x000fe20000011609 */
[----:B---3--:R-:W-:Y:S01]  /*6860*/  @!P6 FADD.FTZ R147, -R147, -RZ ;  /* 0x800000ff9393e221 */ /* 0x008fe20000010100 */
[----:B------:R-:W-:Y:S01]  /*6870*/  ISETP.LE.U32.AND P3, PT, R143, UR14, PT ;  /* 0x0000000e8f007c0c */ /* 0x000fe2000bf63070 */
[----:B------:R-:W-:Y:S01]  /*6880*/  @!P0 FADD.FTZ R144, -R144, -RZ ;  /* 0x800000ff90908221 */ /* 0x000fe20000010100 */
[----:B------:R-:W-:Y:S02]  /*6890*/  ISETP.LE.U32.AND P4, PT, R9, UR14, PT ;  /* 0x0000000e09007c0c */ /* 0x000fe4000bf83070 */
[----:B------:R-:W-:Y:S01]  /*68a0*/  @!P2 FADD.FTZ R150, -R150, -RZ ;  /* 0x800000ff9696a221 */ /* 0x000fe20000010100 */
[----:B------:R-:W-:Y:S02]  /*68b0*/  LEA R142, P0, R2, R140, 0x2 ;  /* 0x0000008c028e7211 */ /* 0x000fe400078010ff */
[----:B------:R-:W-:Y:S01]  /*68c0*/  FSETP.GE.FTZ.AND P2, PT, R169, RZ, PT ;  /* 0x000000ffa900720b */ /* 0x000fe20003f56000 */
[----:B--2---:R-:W-:Y:S01]  /*68d0*/  @!P5 FADD.FTZ R145, -R145, -RZ ;  /* 0x800000ff9191d221 */ /* 0x004fe20000010100 */
[----:B------:R-:W-:Y:S01]  /*68e0*/  IMAD.U32 R141, RZ, RZ, UR20 ;  /* 0x00000014ff8d7e24 */ /* 0x000fe2000f8e00ff */
[----:B------:R-:W-:Y:S03]  /*68f0*/  FSETP.GE.FTZ.AND P1, PT, R168, RZ, PT ;  /* 0x000000ffa800720b */ /* 0x000fe60003f36000 */
[----:B------:R-:W-:Y:S01]  /*6900*/  @!P3 FADD.FTZ R152, -R152, -RZ ;  /* 0x800000ff9898b221 */ /* 0x000fe20000010100 */
[----:B----4-:R-:W-:Y:S01]  /*6910*/  F2FP.RELU.F16.F32.PACK_AB R5, R161, R163 ;  /* 0x000000a3a105723e */ /* 0x010fe200000008ff */
[----:B------:R-:W-:Y:S01]  /*6920*/  @!P4 FADD.FTZ R156, -R156, -RZ ;  /* 0x800000ff9c9cc221 */ /* 0x000fe20000010100 */
[----:B------:R-:W-:Y:S02]  /*6930*/  LEA.HI.X.SX32 R143, R2, R141, 0x2, P0 ;  /* 0x0000008d028f7211 */ /* 0x000fe400000f16ff */
[----:B------:R-:W-:Y:S01]  /*6940*/  F2FP.RELU.F16.F32.PACK_AB R4, R160, R162 ;  /* 0x000000a2a004723e */ /* 0x000fe200000008ff */
[----:B------:R1:W-:Y:S01]  /*6950*/  STS [R244+0x13000], R5 ;  /* 0x01300005f4007388 */ /* 0x0003e20000000800 */
[----:B------:R-:W-:Y:S02]  /*6960*/  FSETP.GE.FTZ.AND P0, PT, R167, RZ, PT ;  /* 0x000000ffa700720b */ /* 0x000fe40003f16000 */
[----:B------:R-:W-:Y:S01]  /*6970*/  FSETP.GE.FTZ.AND P3, PT, R163, RZ, PT ;  /* 0x000000ffa300720b */ /* 0x000fe20003f76000 */
[----:B------:R2:W-:Y:S04]  /*6980*/  STS [R244+0x13400], R4 ;  /* 0x01340004f4007388 */ /* 0x0005e80000000800 */
[----:B------:R3:W-:Y:S04]  /*6990*/  STS [R241+0x14000], R7 ;  /* 0x01400007f1007388 */ /* 0x0007e80000000800 */
[----:B------:R4:W-:Y:S04]  /*69a0*/  STS [R241+0x14400], R6 ;  /* 0x01440006f1007388 */ /* 0x0009e80000000800 */
[----:B------:R-:W4:Y:S04]  /*69b0*/  LDG.E R141, desc[UR8][R142.64] ;  /* 0x000000088e8d7981 */ /* 0x000f28000c1e1900 */
[----:B------:R-:W4:Y:S04]  /*69c0*/  LDG.E R140, desc[UR8][R142.64+0x20] ;  /* 0x000020088e8c7981 */ /* 0x000f28000c1e1900 */
[----:B------:R4:W5:Y:S01]  /*69d0*/  LDL.LU R2, [R1+0x68] ;  /* 0x0000680001027983 */ /* 0x0009620000300800 */
        /* <DEDUP_REMOVED lines=18> */
[----:B------:R-:W-:Y:S04]  /*6b00*/  STS [R242+0x14400], R0 ;  /* 0x01440000f2007388 */ /* 0x000fe80000000800 */
[----:B------:R-:W1:Y:S08]  /*6b10*/  LDSM.16.M88.4 R32, [R223+UR4+0x6000] ;  /* 0x00600004df20783b */ /* 0x000e700008000200 */
[----:B------:R-:W2:Y:S08]  /*6b20*/  LDSM.16.M88.4 R28, [R223+UR4+0x6800] ;  /* 0x00680004df1c783b */ /* 0x000eb00008000200 */
[----:B------:R-:W3:Y:S08]  /*6b30*/  LDSM.16.M88.4 R132, [R224] ;  /* 0x00000000e084783b */ /* 0x000ef00000000200 */
[----:B------:R-:W4:Y:S01]  /*6b40*/  LDSM.16.M88.4 R136, [R224+0x800] ;  /* 0x00080000e088783b */ /* 0x000f220000000200 */
[-C--:B-1----:R-:W-:Y:S06]  /*6b50*/  HMMA.16816.F32 R4, R32, R172.reuse, RZ ;  /* 0x000000ac2004723c */ /* 0x082fec00000018ff */
[C---:B--2---:R-:W-:Y:S06]  /*6b60*/  HMMA.16816.F32 R8, R28.reuse, R172, RZ ;  /* 0x000000ac1c08723c */ /* 0x044fec00000018ff */
[-C--:B------:R-:W-:Y:S06]  /*6b70*/  HMMA.16816.F32 R12, R28, R174.reuse, RZ ;  /* 0x000000ae1c0c723c */ /* 0x080fec00000018ff */
[C---:B------:R-:W-:Y:S06]  /*6b80*/  HMMA.16816.F32 R16, R32.reuse, R174, RZ ;  /* 0x000000ae2010723c */ /* 0x040fec00000018ff */
[-C--:B------:R-:W-:Y:S06]  /*6b90*/  HMMA.16816.F32 R20, R32, R176.reuse, RZ ;  /* 0x000000b02014723c */ /* 0x080fec00000018ff */
[C---:B------:R-:W-:Y:S06]  /*6ba0*/  HMMA.16816.F32 R24, R28.reuse, R176, RZ ;  /* 0x000000b01c18723c */ /* 0x040fec00000018ff */
[-C--:B------:R-:W-:Y:S06]  /*6bb0*/  HMMA.16816.F32 R28, R28, R178.reuse, RZ ;  /* 0x000000b21c1c723c */ /* 0x080fec00000018ff */
[----:B------:R-:W-:Y:S06]  /*6bc0*/  HMMA.16816.F32 R32, R32, R178, RZ ;  /* 0x000000b22020723c */ /* 0x000fec00000018ff */
[-C--:B---3--:R-:W-:Y:S06]  /*6bd0*/  HMMA.16816.F32 R4, R132, R180.reuse, R4 ;  /* 0x000000b48404723c */ /* 0x088fec0000001804 */
        /* <DEDUP_REMOVED lines=37> */
[----:B------:R-:W-:Y:S06]  /*6e30*/  HMMA.16816.F32 R32, R136, R210, R32 ;  /* 0x000000d28820723c */ /* 0x000fec0000001820 */
[-C--:B-1----:R-:W-:Y:S11]  /*6e40*/  HMMA.16816.F32 R4, R132, R212.reuse, R4 ;  /* 0x000000d48404723c */ /* 0x082ff60000001804 */
[----:B------:R-:W-:Y:S11]  /*6e50*/  @!UPT UIADD3 URZ, URZ, URZ, URZ ;  /* 0x0000003f3f3ff290 */ /* 0x000ff6000fffe03f */
[----:B------:R-:W-:Y:S02]  /*6e60*/  @!UPT UIADD3 URZ, URZ, URZ, URZ ;  /* 0x0000003f3f3ff290 */ /* 0x000fe4000fffe03f */
[C---:B------:R-:W-:Y:S01]  /*6e70*/  FADD.FTZ R136, -R141.reuse, R4 ;  /* 0x000000048d887221 */ /* 0x040fe20000010100 */
[----:B------:R-:W-:Y:S01]  /*6e80*/  FADD.FTZ R4, -R141, R5 ;  /* 0x000000058d047221 */ /* 0x000fe20000010100 */
[C---:B------:R-:W-:Y:S01]  /*6e90*/  FADD.FTZ R0, -R140.reuse, R6 ;  /* 0x000000068c007221 */ /* 0x040fe20000010100 */
[----:B------:R-:W-:Y:S02]  /*6ea0*/  FADD.FTZ R7, -R140, R7 ;  /* 0x000000078c077221 */ /* 0x000fe40000010100 */
[-C--:B------:R-:W-:Y:S02]  /*6eb0*/  FSEL R5, R136, R141.reuse, P2 ;  /* 0x0000008d88057208 */ /* 0x080fe40001000000 */
[----:B------:R-:W1:Y:S01]  /*6ec0*/  LDSM.16.M88.4 R136, [R224+0x2800] ;  /* 0x00280000e088783b */ /* 0x000e620000000200 */
[----:B------:R-:W-:Y:S02]  /*6ed0*/  FSEL R4, R4, R141, P1 ;  /* 0x0000008d04047208 */ /* 0x000fe40000800000 */
[----:B------:R-:W-:Y:S01]  /*6ee0*/  FSEL R0, R0, R140, P0 ;  /* 0x0000008c00007208 */ /* 0x000fe20000000000 */
[----:B------:R-:W-:Y:S01]  /*6ef0*/  FMUL.FTZ R5, R169, R5 ;  /* 0x00000005a9057220 */ /* 0x000fe20000410000 */
[----:B------:R-:W-:Y:S01]  /*6f00*/  FSETP.GE.FTZ.AND P1, PT, R161, RZ, PT ;  /* 0x000000ffa100720b */ /* 0x000fe20003f36000 */
[----:B------:R-:W-:Y:S01]  /*6f10*/  FMUL.FTZ R6, R168, R4 ;  /* 0x00000004a8067220 */ /* 0x000fe20000410000 */
[----:B------:R-:W-:Y:S01]  /*6f20*/  FSETP.GE.FTZ.AND P0, PT, R151, RZ, PT ;  /* 0x000000ff9700720b */ /* 0x000fe20003f16000 */
[----:B------:R2:W5:Y:S01]  /*6f30*/  LDL R169, [R1+0x40] ;  /* 0x0000400001a97983 */ /* 0x0005620000100800 */
[----:B------:R-:W-:Y:S01]  /*6f40*/  FMUL.FTZ R167, R167, R0 ;  /* 0x00000000a7a77220 */ /* 0x000fe20000410000 */
[----:B------:R-:W-:Y:S02]  /*6f50*/  FSETP.GE.FTZ.AND P2, PT, R154, RZ, PT ;  /* 0x000000ff9a00720b */ /* 0x000fe40003f56000 */
[----:B------:R2:W5:Y:S01]  /*6f60*/  LDG.E R4, desc[UR8][R142.64+0x80] ;  /* 0x000080088e047981 */ /* 0x000562000c1e1900 */
[----:B------:R-:W-:Y:S03]  /*6f70*/  F2FP.F16.F32.PACK_AB R6, R6, R5 ;  /* 0x000000050606723e */ /* 0x000fe600000000ff */
[----:B------:R2:W5:Y:S01]  /*6f80*/  LDG.E R0, desc[UR8][R142.64+0xa0] ;  /* 0x0000a0088e007981 */ /* 0x000562000c1e1900 */
[C---:B-1----:R-:W-:Y:S06]  /*6f90*/  HMMA.16816.F32 R8, R136.reuse, R212, R8 ;  /* 0x000000d48808723c */ /* 0x042fec0000001808 */
[-C--:B------:R-:W-:Y:S06]  /*6fa0*/  HMMA.16816.F32 R12, R136, R214.reuse, R12 ;  /* 0x000000d6880c723c */ /* 0x080fec000000180c */
[C---:B------:R-:W-:Y:S06]  /*6fb0*/  HMMA.16816.F32 R16, R132.reuse, R214, R16 ;  /* 0x000000d68410723c */ /* 0x040fec0000001810 */
[-C--:B------:R-:W-:Y:S06]  /*6fc0*/  HMMA.16816.F32 R20, R132, R216.reuse, R20 ;  /* 0x000000d88414723c */ /* 0x080fec0000001814 */
[C---:B------:R-:W-:Y:S06]  /*6fd0*/  HMMA.16816.F32 R24, R136.reuse, R216, R24 ;  /* 0x000000d88818723c */ /* 0x040fec0000001818 */
[-C--:B------:R-:W-:Y:S01]  /*6fe0*/  HMMA.16816.F32 R28, R136, R218.reuse, R28 ;  /* 0x000000da881c723c */ /* 0x080fe2000000181c */
[----:B------:R2:W5:Y:S05]  /*6ff0*/  LDL.64 R138, [R1+0x20] ;  /* 0x00002000018a7983 */ /* 0x00056a0000100a00 */
[----:B------:R-:W-:Y:S05]  /*7000*/  HMMA.16816.F32 R32, R132, R218, R32 ;  /* 0x000000da8420723c */ /* 0x000fea0000001820 */
[C---:B------:R-:W-:Y:S01]  /*7010*/  FADD.FTZ R17, -R141.reuse, R17 ;  /* 0x000000118d117221 */ /* 0x040fe20000010100 */
[C---:B------:R-:W-:Y:S01]  /*7020*/  FADD.FTZ R21, -R141.reuse, R21 ;  /* 0x000000158d157221 */ /* 0x040fe20000010100 */
[C---:B------:R-:W-:Y:S01]  /*7030*/  FADD.FTZ R16, -R141.reuse, R16 ;  /* 0x000000108d107221 */ /* 0x040fe20000010100 */
[----:B------:R-:W-:Y:S03]  /*7040*/  FADD.FTZ R5, -R141, R20 ;  /* 0x000000148d057221 */ /* 0x000fe60000010100 */
[-C--:B------:R-:W-:Y:S02]  /*7050*/  FSEL R17, R17, R141.reuse, P1 ;  /* 0x0000008d11117208 */ /* 0x080fe40000800000 */
[----:B------:R-:W-:Y:S02]  /*7060*/  FSETP.GE.FTZ.AND P1, PT, R146, RZ, PT ;  /* 0x000000ff9200720b */ /* 0x000fe40003f36000 */
[----:B------:R-:W-:Y:S01]  /*7070*/  FSEL R21, R21, R141, P0 ;  /* 0x0000008d15157208 */ /* 0x000fe20000000000 */
[----:B------:R-:W-:Y:S01]  /*7080*/  FMUL.FTZ R17, R161, R17 ;  /* 0x00000011a1117220 */ /* 0x000fe20000410000 */
[----:B------:R-:W-:Y:S02]  /*7090*/  PLOP3.LUT P0, PT, PT, PT, UP3, 0x80, 0x0 ;  /* 0x000000000000781c */ /* 0x000fe40003f0f038 */
[----:B------:R-:W-:Y:S01]  /*70a0*/  FSEL R16, R16, R141, P3 ;  /* 0x0000008d10107208 */ /* 0x000fe20001800000 */
[----:B------:R-:W-:Y:S01]  /*70b0*/  FMUL.FTZ R21, R151, R21 ;  /* 0x0000001597157220 */ /* 0x000fe20000410000 */
[----:B------:R-:W-:Y:S02]  /*70c0*/  FSEL R5, R5, R141, P2 ;  /* 0x0000008d05057208 */ /* 0x000fe40001000000 */
[----:B------:R-:W-:Y:S01]  /*70d0*/  FSETP.GE.FTZ.AND P2, PT, R148, RZ, PT ;  /* 0x000000ff9400720b */ /* 0x000fe20003f56000 */
[----:B------:R-:W-:Y:S01]  /*70e0*/  FADD.FTZ R32, -R141, R32 ;  /* 0x000000208d207221 */ /* 0x000fe20000010100 */
[----:B------:R-:W-:Y:S01]  /*70f0*/  FMUL.FTZ R16, R163, R16 ;  /* 0x00000010a3107220 */ /* 0x000fe20000410000 */
[----:B------:R-:W-:Y:S03]  /*7100*/  FMUL.FTZ R5, R154, R5 ;  /* 0x000000059a057220 */ /* 0x000fe60000410000 */
[----:B------:R-:W-:Y:S01]  /*7110*/  FSEL R32, R32, R141, P2 ;  /* 0x0000008d20207208 */ /* 0x000fe20001000000 */
[----:B------:R-:W-:Y:S01]  /*7120*/  @P1 FADD.FTZ R141, -R141, R33 ;  /* 0x000000218d8d1221 */ /* 0x000fe20000010100 */
[----:B------:R-:W-:Y:S02]  /*7130*/  FSETP.GE.FTZ.AND P1, PT, R233, RZ, PT ;  /* 0x000000ffe900720b */ /* 0x000fe40003f36000 */
[----:B------:R-:W-:Y:S01]  /*7140*/  F2FP.F16.F32.PACK_AB R17, R17, R16 ;  /* 0x000000101111723e */ /* 0x000fe200000000ff */
[----:B------:R-:W-:Y:S01]  /*7150*/  FMUL.FTZ R148, R148, R32 ;  /* 0x0000002094947220 */ /* 0x000fe20000410000 */
[----:B------:R-:W-:Y:S01]  /*7160*/  F2FP.F16.F32.PACK_AB R21, R21, R5 ;  /* 0x000000051515723e */ /* 0x000fe200000000ff */
[----:B------:R-:W-:Y:S01]  /*7170*/  FMUL.FTZ R20, R146, R141 ;  /* 0x0000008d92147220 */ /* 0x000fe20000410000 */
[----:B------:R-:W-:Y:S01]  /*7180*/  FSEL R16, R7, R140, P1 ;  /* 0x0000008c07107208 */ /* 0x000fe20000800000 */
[----:B--2---:R-:W-:Y:S06]  /*7190*/  @!P0 BRA `(.L_x_325) ;  /* 0x0000000000c48947 */ /* 0x004fec0003800000 */
[----:B------:R-:W1:Y:S01]  /*71a0*/  LDC R5, c[0x0][0x240] ;  /* 0x00009000ff057b82 */ /* 0x000e620000000800 */
[----:B------:R-:W-:Y:S01]  /*71b0*/  ULOP3.LUT UR12, UR6, 0x1, URZ, 0xc0, !UPT ;  /* 0x00000001060c7892 */ /* 0x000fe2000f8ec03f */
[----:B-----5:R-:W-:Y:S02]  /*71c0*/  ISETP.GE.AND P2, PT, R138, UR44, PT ;  /* 0x0000002c8a007c0c */ /* 0x020fe4000bf46270 */
[----:B------:R-:W-:Y:S01]  /*71d0*/  ISETP.GE.AND P1, PT, R169, UR44, PT ;  /* 0x0000002ca9007c0c */ /* 0x000fe2000bf26270 */
[----:B------:R-:W-:Y:S04]  /*71e0*/  UISETP.NE.U32.AND UP0, UPT, UR12, 0x1, UPT ;  /* 0x000000010c00788c */ /* 0x000fe8000bf05070 */
[----:B------:R-:W-:Y:S06]  /*71f0*/  USEL UR12, UR61, 0x3000, !UP0 ;  /* 0x000030003d0c7887 */ /* 0x000fec000c000000 */
[----:B------:R-:W-:Y:S02]  /*7200*/  VIADD R237, R237, UR12 ;  /* 0x0000000ceded7c36 */ /* 0x000fe40008000000 */
[----:B------:R-:W-:Y:S03]  /*7210*/  VIADD R220, R220, UR12 ;  /* 0x0000000cdcdc7c36 */ /* 0x000fe60008000000 */
[----:B------:R2:W-:Y:S04]  /*7220*/  @P2 STS [R237], RZ ;  /* 0x000000ffed002388 */ /* 0x0005e80000000800 */
        /* <DEDUP_REMOVED lines=8> */
[C---:B------:R-:W-:Y:S02]  /*72b0*/  IADD3 R5, R251.reuse, UR12, RZ ;  /* 0x0000000cfb057c10 */ /* 0x040fe4000fffe0ff */
[----:B------:R-:W-:Y:S01]  /*72c0*/  @!P1 IADD3 R7, R251, UR12, RZ ;  /* 0x0000000cfb079c10 */ /* 0x000fe2000fffe0ff */
        /* <DEDUP_REMOVED lines=30> */
.L_x_325:
[----:B------:R1:W-:Y:S01]  /*74b0*/  STS [R241+0xf000], R6 ;  /* 0x00f00006f1007388 */ /* 0x0003e20000000800 */
[----:B------:R-:W-:Y:S01]  /*74c0*/  FSETP.GE.FTZ.AND P4, PT, R160, RZ, PT ;  /* 0x000000ffa000720b */ /* 0x000fe20003f96000 */
[----:B------:R-:W-:Y:S01]  /*74d0*/  FADD.FTZ R5, -R140, R18 ;  /* 0x000000128c057221 */ /* 0x000fe20000010100 */
[----:B------:R-:W-:Y:S01]  /*74e0*/  FSETP.GE.FTZ.AND P1, PT, R162, RZ, PT ;  /* 0x000000ffa200720b */ /* 0x000fe20003f36000 */
[----:B------:R-:W-:Y:S01]  /*74f0*/  FMUL.FTZ R233, R233, R16 ;  /* 0x00000010e9e97220 */ /* 0x000fe20000410000 */
[C---:B------:R-:W-:Y:S01]  /*7500*/  FADD.FTZ R22, -R140.reuse, R22 ;  /* 0x000000168c167221 */ /* 0x040fe20000010100 */
[----:B------:R-:W-:Y:S01]  /*7510*/  FSETP.GE.FTZ.AND P3, PT, R155, RZ, PT ;  /* 0x000000ff9b00720b */ /* 0x000fe20003f76000 */
[C---:B------:R-:W-:Y:S01]  /*7520*/  FADD.FTZ R16, -R140.reuse, R23 ;  /* 0x000000178c107221 */ /* 0x040fe20000010100 */
[-C--:B------:R-:W-:Y:S01]  /*7530*/  FSEL R5, R5, R140.reuse, P1 ;  /* 0x0000008c05057208 */ /* 0x080fe20000800000 */
[----:B--2---:R-:W-:Y:S01]  /*7540*/  FADD.FTZ R7, -R140, R34 ;  /* 0x000000228c077221 */ /* 0x004fe20000010100 */
[----:B------:R-:W-:Y:S01]  /*7550*/  FSETP.GE.FTZ.AND P2, PT, R153, RZ, PT ;  /* 0x000000ff9900720b */ /* 0x000fe20003f56000 */
[----:B-----5:R-:W-:Y:S01]  /*7560*/  FADD.FTZ R8, -R4, R8 ;  /* 0x0000000804087221 */ /* 0x020fe20000010100 */
[----:B------:R-:W-:Y:S01]  /*7570*/  FSETP.GE.FTZ.AND P1, PT, R145, RZ, PT ;  /* 0x000000ff9100720b */ /* 0x000fe20003f36000 */
[----:B------:R-:W-:Y:S01]  /*7580*/  FMUL.FTZ R162, R162, R5 ;  /* 0x00000005a2a27220 */ /* 0x000fe20000410000 */
[-C--:B------:R-:W-:Y:S01]  /*7590*/  FSEL R5, R22, R140.reuse, P3 ;  /* 0x0000008c16057208 */ /* 0x080fe20001800000 */
[----:B------:R-:W-:Y:S01]  /*75a0*/  FADD.FTZ R13, -R4, R13 ;  /* 0x0000000d040d7221 */ /* 0x000fe20000010100 */
[-C--:B------:R-:W-:Y:S01]  /*75b0*/  FSEL R16, R16, R140.reuse, P2 ;  /* 0x0000008c10107208 */ /* 0x080fe20001000000 */
[----:B------:R-:W-:Y:S01]  /*75c0*/  FADD.FTZ R10, -R0, R10 ;  /* 0x0000000a000a7221 */ /* 0x000fe20000010100 */
[----:B------:R-:W-:Y:S01]  /*75d0*/  FSETP.GE.FTZ.AND P2, PT, R147, RZ, PT ;  /* 0x000000ff9300720b */ /* 0x000fe20003f56000 */
[----:B------:R-:W-:Y:S01]  /*75e0*/  FMUL.FTZ R155, R155, R5 ;  /* 0x000000059b9b7220 */ /* 0x000fe20000410000 */
[----:B------:R-:W-:Y:S01]  /*75f0*/  FSETP.GE.FTZ.AND P3, PT, R234, RZ, PT ;  /* 0x000000ffea00720b */ /* 0x000fe20003f76000 */
[C---:B------:R-:W-:Y:S01]  /*7600*/  FADD.FTZ R11, -R0.reuse, R11 ;  /* 0x0000000b000b7221 */ /* 0x040fe20000010100 */
[----:B------:R-:W-:Y:S01]  /*7610*/  FSEL R7, R7, R140, P2 ;  /* 0x0000008c07077208 */ /* 0x000fe20001000000 */
[----:B------:R-:W-:Y:S01]  /*7620*/  FADD.FTZ R26, -R0, R26 ;  /* 0x0000001a001a7221 */ /* 0x000fe20000010100 */
[----:B------:R-:W-:Y:S01]  /*7630*/  FSETP.GE.FTZ.AND P2, PT, R171, RZ, PT ;  /* 0x000000ffab00720b */ /* 0x000fe20003f56000 */
[----:B-1----:R-:W-:Y:S01]  /*7640*/  FADD.FTZ R6, -R140, R19 ;  /* 0x000000138c067221 */ /* 0x002fe20000010100 */
[----:B------:R-:W-:Y:S01]  /*7650*/  FSEL R8, R8, R4, P3 ;  /* 0x0000000408087208 */ /* 0x000fe20001800000 */
[----:B------:R-:W-:Y:S01]  /*7660*/  FMUL.FTZ R147, R147, R7 ;  /* 0x0000000793937220 */ /* 0x000fe20000410000 */
[----:B------:R-:W-:Y:S01]  /*7670*/  FADD.FTZ R7, -R4, R9 ;  /* 0x0000000904077221 */ /* 0x000fe20000010100 */
[----:B------:R-:W-:Y:S01]  /*7680*/  FSETP.GE.FTZ.AND P3, PT, R157, RZ, PT ;  /* 0x000000ff9d00720b */ /* 0x000fe20003f76000 */
[----:B------:R-:W-:Y:S01]  /*7690*/  FMUL.FTZ R16, R153, R16 ;  /* 0x0000001099107220 */ /* 0x000fe20000410000 */
[----:B------:R-:W-:Y:S01]  /*76a0*/  FSEL R6, R6, R140, P4 ;  /* 0x0000008c06067208 */ /* 0x000fe20002000000 */
[----:B------:R-:W-:Y:S01]  /*76b0*/  @P1 FADD.FTZ R140, -R140, R35 ;  /* 0x000000238c8c1221 */ /* 0x000fe20000010100 */
[----:B------:R-:W-:Y:S01]  /*76c0*/  FSETP.GE.FTZ.AND P1, PT, R170, RZ, PT ;  /* 0x000000ffaa00720b */ /* 0x000fe20003f36000 */
[----:B------:R-:W-:Y:S01]  /*76d0*/  FMUL.FTZ R234, R234, R8 ;  /* 0x00000008eaea7220 */ /* 0x000fe20000410000 */
[----:B------:R-:W-:Y:S01]  /*76e0*/  FSEL R7, R7, R4, P2 ;  /* 0x0000000407077208 */ /* 0x000fe20001000000 */
[----:B------:R-:W-:Y:S01]  /*76f0*/  FMUL.FTZ R160, R160, R6 ;  /* 0x00000006a0a07220 */ /* 0x000fe20000410000 */
[----:B------:R-:W-:Y:S01]  /*7700*/  F2FP.F16.F32.PACK_AB R6, R233, R167 ;  /* 0x000000a7e906723e */ /* 0x000fe200000000ff */
[----:B------:R-:W-:Y:S01]  /*7710*/  FADD.FTZ R8, -R4, R24 ;  /* 0x0000001804087221 */ /* 0x000fe20000010100 */
[----:B------:R-:W-:Y:S01]  /*7720*/  FSETP.GE.FTZ.AND P2, PT, R165, RZ, PT ;  /* 0x000000ffa500720b */ /* 0x000fe20003f56000 */
[----:B------:R-:W-:Y:S01]  /*7730*/  FMUL.FTZ R171, R171, R7 ;  /* 0x00000007abab7220 */ /* 0x000fe20000410000 */
[----:B------:R-:W-:Y:S01]  /*7740*/  F2FP.F16.F32.PACK_AB R5, R160, R162 ;  /* 0x000000a2a005723e */ /* 0x000fe200000000ff */
[----:B------:R1:W-:Y:S01]  /*7750*/  STS [R241+0xf400], R6 ;  /* 0x00f40006f1007388 */ /* 0x0003e20000000800 */
[-C--:B------:R-:W-:Y:S01]  /*7760*/  FSEL R13, R13, R4.reuse, P2 ;  /* 0x000000040d0d7208 */ /* 0x080fe20001000000 */
[----:B------:R-:W-:Y:S01]  /*7770*/  FADD.FTZ R7, -R4, R25 ;  /* 0x0000001904077221 */ /* 0x000fe20000010100 */
[----:B------:R-:W-:Y:S02]  /*7780*/  FSETP.GE.FTZ.AND P2, PT, R152, RZ, PT ;  /* 0x000000ff9800720b */ /* 0x000fe40003f56000 */
[----:B------:R2:W-:Y:S01]  /*7790*/  STS [R244+0xf400], R5 ;  /* 0x00f40005f4007388 */ /* 0x0005e20000000800 */
[----:B------:R-:W-:Y:S01]  /*77a0*/  FSETP.GE.FTZ.AND P4, PT, R158, RZ, PT ;  /* 0x000000ff9e00720b */ /* 0x000fe20003f96000 */
[----:B------:R-:W-:Y:S01]  /*77b0*/  FMUL.FTZ R13, R165, R13 ;  /* 0x0000000da50d7220 */ /* 0x000fe20000410000 */
[-C--:B------:R-:W-:Y:S02]  /*77c0*/  FSEL R7, R7, R4.reuse, P3 ;  /* 0x0000000407077208 */ /* 0x080fe40001800000 */
[----:B------:R-:W-:Y:S01]  /*77d0*/  STS [R244+0xf000], R17 ;  /* 0x00f00011f4007388 */ /* 0x000fe20000000800 */
[----:B------:R-:W-:Y:S01]  /*77e0*/  FSEL R8, R8, R4, P4 ;  /* 0x0000000408087208 */ /* 0x000fe20002000000 */
[----:B------:R-:W-:Y:S01]  /*77f0*/  FADD.FTZ R30, -R0, R30 ;  /* 0x0000001e001e7221 */ /* 0x000fe20000010100 */
[----:B------:R-:W-:Y:S01]  /*7800*/  FSETP.GE.FTZ.AND P5, PT, R164, RZ, PT ;  /* 0x000000ffa400720b */ /* 0x000fe20003fb6000 */
[----:B------:R-:W-:Y:S01]  /*7810*/  FMUL.FTZ R140, R145, R140 ;  /* 0x0000008c918c7220 */ /* 0x000fe20000410000 */
[----:B------:R-:W-:Y:S01]  /*7820*/  FSETP.GE.FTZ.AND P3, PT, R156, RZ, PT ;  /* 0x000000ff9c00720b */ /* 0x000fe20003f76000 */
[----:B------:R-:W-:Y:S01]  /*7830*/  FMUL.FTZ R158, R158, R8 ;  /* 0x000000089e9e7220 */ /* 0x000fe20000410000 */
[----:B------:R-:W-:Y:S01]  /*7840*/  FSETP.GE.FTZ.AND P4, PT, R159, RZ, PT ;  /* 0x000000ff9f00720b */ /* 0x000fe20003f96000 */
[----:B------:R-:W-:Y:S01]  /*7850*/  FMUL.FTZ R7, R157, R7 ;  /* 0x000000079d077220 */ /* 0x000fe20000410000 */
[----:B------:R-:W-:Y:S01]  /*7860*/  F2FP.F16.F32.PACK_AB R16, R16, R155 ;  /* 0x0000009b1010723e */ /* 0x000fe200000000ff */
[----:B------:R-:W-:Y:S01]  /*7870*/  IMAD.MOV.U32 R160, RZ, RZ, R138 ;  /* 0x000000ffffa07224 */ /* 0x000fe200078e008a */
[----:B------:R-:W-:Y:S01]  /*7880*/  F2FP.F16.F32.PACK_AB R20, R20, R148 ;  /* 0x000000941414723e */ /* 0x000fe200000000ff */
[----:B------:R-:W-:Y:S01]  /*7890*/  IMAD.MOV.U32 R161, RZ, RZ, R139 ;  /* 0x000000ffffa17224 */ /* 0x000fe200078e008b */
[----:B------:R-:W-:Y:S01]  /*78a0*/  F2FP.F16.F32.PACK_AB R7, R7, R158 ;  /* 0x0000009e0707723e */ /* 0x000fe200000000ff */
[----:B------:R-:W-:Y:S02]  /*78b0*/  IMAD.MOV.U32 R148, RZ, RZ, R250 ;  /* 0x000000ffff947224 */ /* 0x000fe400078e00fa */
[----:B-1----:R-:W-:Y:S01]  /*78c0*/  FADD.FTZ R6, -R4, R12 ;  /* 0x0000000c04067221 */ /* 0x002fe20000010100 */
[----:B------:R-:W-:Y:S01]  /*78d0*/  F2FP.F16.F32.PACK_AB R12, R140, R147 ;  /* 0x000000938c0c723e */ /* 0x000fe200000000ff */
[----:B--2---:R-:W-:Y:S03]  /*78e0*/  FADD.FTZ R5, -R4, R28 ;  /* 0x0000001c04057221 */ /* 0x004fe60000010100 */
[-C--:B------:R-:W-:Y:S02]  /*78f0*/  FSEL R6, R6, R4.reuse, P1 ;  /* 0x0000000406067208 */ /* 0x080fe40000800000 */
[----:B------:R-:W-:Y:S02]  /*7900*/  FSETP.GE.FTZ.AND P1, PT, R150, RZ, PT ;  /* 0x000000ff9600720b */ /* 0x000fe40003f36000 */
[----:B------:R-:W-:Y:S01]  /*7910*/  FSEL R5, R5, R4, P2 ;  /* 0x0000000405057208 */ /* 0x000fe20001000000 */
[----:B------:R-:W-:Y:S01]  /*7920*/  FMUL.FTZ R170, R170, R6 ;  /* 0x00000006aaaa7220 */ /* 0x000fe20000410000 */
[----:B------:R-:W-:Y:S02]  /*7930*/  FSETP.GE.FTZ.AND P2, PT, R236, RZ, PT ;  /* 0x000000ffec00720b */ /* 0x000fe40003f56000 */
[----:B------:R-:W-:Y:S01]  /*7940*/  F2FP.F16.F32.PACK_AB R6, R171, R234 ;  /* 0x000000eaab06723e */ /* 0x000fe200000000ff */
[----:B------:R-:W-:Y:S01]  /*7950*/  FMUL.FTZ R152, R152, R5 ;  /* 0x0000000598987220 */ /* 0x000fe20000410000 */
[----:B------:R-:W-:Y:S01]  /*7960*/  FSEL R5, R10, R0, P2 ;  /* 0x000000000a057208 */ /* 0x000fe20001000000 */
[----:B------:R-:W-:Y:S01]  /*7970*/  FADD.FTZ R10, -R0, R15 ;  /* 0x0000000f000a7221 */ /* 0x000fe20000010100 */
[----:B------:R-:W-:Y:S01]  /*7980*/  F2FP.F16.F32.PACK_AB R8, R13, R170 ;  /* 0x000000aa0d08723e */ /* 0x000fe200000000ff */
[----:B------:R1:W-:Y:S01]  /*7990*/  STS [R241+0x10000], R6 ;  /* 0x01000006f1007388 */ /* 0x0003e20000000800 */
[----:B------:R-:W-:Y:S01]  /*79a0*/  FSETP.GE.FTZ.AND P2, PT, R166, RZ, PT ;  /* 0x000000ffa600720b */ /* 0x000fe20003f56000 */
[----:B------:R-:W-:Y:S01]  /*79b0*/  @P1 FADD.FTZ R4, -R4, R29 ;  /* 0x0000001d04041221 */ /* 0x000fe20000010100 */
[----:B------:R-:W-:Y:S01]  /*79c0*/  FSETP.GE.FTZ.AND P1, PT, R235, RZ, PT ;  /* 0x000000ffeb00720b */ /* 0x000fe20003f36000 */
[----:B------:R-:W-:Y:S01]  /*79d0*/  FMUL.FTZ R13, R236, R5 ;  /* 0x00000005ec0d7220 */ /* 0x000fe20000410000 */
[----:B------:R-:W-:Y:S01]  /*79e0*/  FADD.FTZ R5, -R0, R27 ;  /* 0x0000001b00057221 */ /* 0x000fe20000010100 */
[----:B------:R-:W-:Y:S01]  /*79f0*/  FMUL.FTZ R9, R150, R4 ;  /* 0x0000000496097220 */ /* 0x000fe20000410000 */
[----:B------:R-:W-:Y:S01]  /*7a00*/  FADD.FTZ R4, -R0, R14 ;  /* 0x0000000e00047221 */ /* 0x000fe20000010100 */
[-C--:B------:R-:W-:Y:S02]  /*7a10*/  FSEL R11, R11, R0.reuse, P1 ;  /* 0x000000000b0b7208 */ /* 0x080fe40000800000 */
[-C--:B------:R-:W-:Y:S02]  /*7a20*/  FSEL R10, R10, R0.reuse, P5 ;  /* 0x000000000a0a7208 */ /* 0x080fe40002800000 */
[-C--:B------:R-:W-:Y:S01]  /*7a30*/  FSEL R4, R4, R0.reuse, P2 ;  /* 0x0000000004047208 */ /* 0x080fe20001000000 */
[----:B------:R-:W-:Y:S01]  /*7a40*/  FMUL.FTZ R11, R235, R11 ;  /* 0x0000000beb0b7220 */ /* 0x000fe20000410000 */
[----:B------:R-:W-:Y:S01]  /*7a50*/  FSEL R5, R5, R0, P3 ;  /* 0x0000000005057208 */ /* 0x000fe20001800000 */
[----:B------:R-:W-:Y:S01]  /*7a60*/  FMUL.FTZ R164, R164, R10 ;  /* 0x0000000aa4a47220 */ /* 0x000fe20000410000 */
[----:B------:R-:W-:Y:S01]  /*7a70*/  FSETP.GE.FTZ.AND P1, PT, R144, RZ, PT ;  /* 0x000000ff9000720b */ /* 0x000fe20003f36000 */
[----:B------:R-:W-:Y:S01]  /*7a80*/  FMUL.FTZ R166, R166, R4 ;  /* 0x00000004a6a67220 */ /* 0x000fe20000410000 */
[----:B------:R-:W-:Y:S01]  /*7a90*/  FSEL R4, R26, R0, P4 ;  /* 0x000000001a047208 */ /* 0x000fe20002000000 */
[----:B------:R-:W-:Y:S01]  /*7aa0*/  FMUL.FTZ R156, R156, R5 ;  /* 0x000000059c9c7220 */ /* 0x000fe20000410000 */
        /* <DEDUP_REMOVED lines=9> */
[----:B------:R-:W-:Y:S03]  /*7b40*/  FMUL.FTZ R149, R149, R30 ;  /* 0x0000001e95957220 */ /* 0x000fe60000410000 */
[----:B------:R-:W-:Y:S01]  /*7b50*/  STS [R244+0x10400], R4 ;  /* 0x01040004f4007388 */ /* 0x000fe20000000800 */
[----:B------:R-:W-:Y:S01]  /*7b60*/  FMUL.FTZ R144, R144, R0 ;  /* 0x0000000090907220 */ /* 0x000fe20000410000 */
[----:B------:R-:W-:Y:S03]  /*7b70*/  F2FP.F16.F32.PACK_AB R0, R156, R159 ;  /* 0x0000009f9c00723e */ /* 0x000fe600000000ff */
[----:B------:R-:W-:Y:S01]  /*7b80*/  STS [R243+0xf000], R21 ;  /* 0x00f00015f3007388 */ /* 0x000fe20000000800 */
[----:B-1----:R-:W-:Y:S01]  /*7b90*/  F2FP.F16.F32.PACK_AB R6, R144, R149 ;  /* 0x000000959006723e */ /* 0x002fe200000000ff */
[----:B------:R-:W-:Y:S03]  /*7ba0*/  IMAD.MOV.U32 R149, RZ, RZ, R249 ;  /* 0x000000ffff957224 */ /* 0x000fe600078e00f9 */
        /* <DEDUP_REMOVED lines=12> */
[----:B------:R-:W3:Y:S05]  /*7c70*/  LDSM.16.MT88.4 R16, [R0+0x7000] ;  /* 0x007000000010783b */ /* 0x000eea0000004200 */
[----:B------:R-:W4:Y:S05]  /*7c80*/  LDSM.16.MT88.4 R20, [R0+0x8000] ;  /* 0x008000000014783b */ /* 0x000f2a0000004200 */
[----:B------:R-:W-:Y:S05]  /*7c90*/  LDSM.16.MT88.4 R24, [R2+0x13800] ;  /* 0x013800000218783b */ /* 0x000fea0000004200 */
[----:B------:R-:W4:Y:S05]  /*7ca0*/  LDSM.16.MT88.4 R28, [R0+0x6400] ;  /* 0x00640000001c783b */ /* 0x000f2a0000004200 */
[----:B------:R-:W4:Y:S05]  /*7cb0*/  LDSM.16.MT88.4 R32, [R2+0x15800] ;  /* 0x015800000220783b */ /* 0x000f2a0000004200 */
[----:B------:R-:W4:Y:S01]  /*7cc0*/  LDSM.16.MT88.4 R132, [R0+0x7400] ;  /* 0x007400000084783b */ /* 0x000f220000004200 */
[-C--:B-1----:R-:W-:Y:S04]  /*7cd0*/  HMMA.16816.F32 R36, R4, R8.reuse, R36 ;  /* 0x000000080424723c */ /* 0x082fe80000001824 */
[----:B------:R-:W1:Y:S02]  /*7ce0*/  LDSM.16.MT88.4 R136, [R0+0x8400] ;  /* 0x008400000088783b */ /* 0x000e640000004200 */
        /* <DEDUP_REMOVED lines=93> */
.L_x_326:
[----:B------:R-:W-:Y:S01]  /*82c0*/  LDSM.16.M88.4 R24, [R225] ;  /* 0x00000000e118783b */ /* 0x000fe20000000200 */
[----:B------:R-:W-:Y:S02]  /*82d0*/  ULOP3.LUT UR12, UR6, 0x1, URZ, 0xc0, !UPT ;  /* 0x00000001060c7892 */ /* 0x000fe4000f8ec03f */
[----:B------:R-:W-:Y:S01]  /*82e0*/  UISETP.GT.AND UP2, UPT, UR6, UR34, UPT ;  /* 0x000000220600728c */ /* 0x000fe2000bf44270 */
[----:B--2---:R-:W1:Y:S01]  /*82f0*/  LDSM.16.MT88.4 R8, [R0+0x9000] ;  /* 0x009000000008783b */ /* 0x004e620000004200 */
[----:B------:R-:W-:Y:S02]  /*8300*/  UISETP.NE.U32.AND UP0, UPT, UR12, 0x1, UPT ;  /* 0x000000010c00788c */ /* 0x000fe4000bf05070 */
[----:B------:R-:W-:Y:S01]  /*8310*/  @UP3 UIADD3 UR15, UP1, UR16, -0x100, URZ ;  /* 0xffffff00100f3890 */ /* 0x000fe2000ff3e03f */
[----:B------:R-:W2:Y:S01]  /*8320*/  LDSM.16.MT88.4 R16, [R0+0xb000] ;  /* 0x00b000000010783b */ /* 0x000ea20000004200 */
[----:B------:R-:W-:Y:S02]  /*8330*/  UIADD3 UR6, UR6, -0x1, URZ ;  /* 0xffffffff06067890 */ /* 0x000fe4000fffe03f */
[----:B------:R-:W-:Y:S01]  /*8340*/  @UP3 UIADD3.X UR12, UR17, -0x1, URZ, UP1, !UPT ;  /* 0xffffffff110c3890 */ /* 0x000fe20008ffe43f */
[----:B------:R-:W3:Y:S04]  /*8350*/  LDSM.16.MT88.4 R28, [R0+0xd000] ;  /* 0x00d00000001c783b */ /* 0x000ee80000004200 */
[----:B------:R-:W4:Y:S04]  /*8360*/  LDL R154, [R1+0x1c] ;  /* 0x00001c00019a7983 */ /* 0x000f280000100800 */
[----:B------:R-:W-:Y:S04]  /*8370*/  LDSM.16.M88.4 R32, [R226] ;  /* 0x00000000e220783b */ /* 0x000fe80000000200 */
[----:B------:R-:W5:Y:S04]  /*8380*/  LDL R150, [R1+0x2c] ;  /* 0x00002c0001967983 */ /* 0x000f680000100800 */
[----:B------:R-:W3:Y:S04]  /*8390*/  LDSM.16.MT88.4 R132, [R0+0x9400] ;  /* 0x009400000084783b */ /* 0x000ee80000004200 */
[----:B------:R-:W5:Y:S04]  /*83a0*/  LDL R151, [R1+0x28] ;  /* 0x0000280001977983 */ /* 0x000f680000100800 */
[----:B------:R-:W3:Y:S04]  /*83b0*/  LDSM.16.MT88.4 R136, [R0+0xb400] ;  /* 0x00b400000088783b */ /* 0x000ee80000004200 */
[----:B------:R-:W5:Y:S01]  /*83c0*/  LDL R152, [R1+0x34] ;  /* 0x0000340001987983 */ /* 0x000f620000100800 */
[C---:B-1----:R-:W-:Y:S03]  /*83d0*/  HMMA.16816.F32 R4, R24.reuse, R8, RZ ;  /* 0x000000081804723c */ /* 0x042fe600000018ff */
[----:B------:R-:W1:Y:S04]  /*83e0*/  LDSM.16.MT88.4 R140, [R0+0xd400] ;  /* 0x00d40000008c783b */ /* 0x000e680000004200 */
[----:B------:R-:W5:Y:S01]  /*83f0*/  LDL R153, [R1+0x30] ;  /* 0x0000300001997983 */ /* 0x000f620000100800 */
[C---:B------:R-:W-:Y:S03]  /*8400*/  HMMA.16816.F32 R8, R24.reuse, R10, RZ ;  /* 0x0000000a1808723c */ /* 0x040fe600000018ff */
[----:B------:R-:W-:Y:S03]  /*8410*/  LDSM.16.MT88.4 R144, [R0+0xb800] ;  /* 0x00b800000090783b */ /* 0x000fe60000004200 */
[C---:B--2---:R-:W-:Y:S01]  /*8420*/  HMMA.16816.F32 R12, R24.reuse, R16, RZ ;  /* 0x00000010180c723c */ /* 0x044fe200000018ff */
[----:B------:R-:W2:Y:S05]  /*8430*/  LDL R155, [R1+0x48] ;  /* 0x00004800019b7983 */ /* 0x000eaa0000100800 */
[C---:B------:R-:W-:Y:S06]  /*8440*/  HMMA.16816.F32 R16, R24.reuse, R18, RZ ;  /* 0x000000121810723c */ /* 0x040fec00000018ff */
[C---:B---3--:R-:W-:Y:S06]  /*8450*/  HMMA.16816.F32 R20, R24.reuse, R28, RZ ;  /* 0x0000001c1814723c */ /* 0x048fec00000018ff */
[----:B------:R-:W-:Y:S01]  /*8460*/  HMMA.16816.F32 R24, R24, R30, RZ ;  /* 0x0000001e1818723c */ /* 0x000fe200000018ff */
[----:B------:R-:W-:Y:S05]  /*8470*/  LDSM.16.M88.4 R28, [R228] ;  /* 0x00000000e41c783b */ /* 0x000fea0000000200 */
[C---:B------:R-:W-:Y:S06]  /*8480*/  HMMA.16816.F32 R4, R32.reuse, R132, R4 ;  /* 0x000000842004723c */ /* 0x040fec0000001804 */
[C---:B------:R-:W-:Y:S01]  /*8490*/  HMMA.16816.F32 R8, R32.reuse, R134, R8 ;  /* 0x000000862008723c */ /* 0x040fe20000001808 */
[----:B------:R-:W3:Y:S05]  /*84a0*/  LDSM.16.MT88.4 R132, [R0+0x9800] ;  /* 0x009800000084783b */ /* 0x000eea0000004200 */
[C---:B------:R-:W-:Y:S06]  /*84b0*/  HMMA.16816.F32 R12, R32.reuse, R136, R12 ;  /* 0x00000088200c723c */ /* 0x040fec000000180c */
[C---:B------:R-:W-:Y:S01]  /*84c0*/  HMMA.16816.F32 R16, R32.reuse, R138, R16 ;  /* 0x0000008a2010723c */ /* 0x040fe20000001810 */
[----:B------:R-:W3:Y:S05]  /*84d0*/  LDSM.16.MT88.4 R136, [R0+0xd800] ;  /* 0x00d800000088783b */ /* 0x000eea0000004200 */
[C---:B-1----:R-:W-:Y:S06]  /*84e0*/  HMMA.16816.F32 R20, R32.reuse, R140, R20 ;  /* 0x0000008c2014723c */ /* 0x042fec0000001814 */
[----:B------:R-:W-:Y:S01]  /*84f0*/  HMMA.16816.F32 R24, R32, R142, R24 ;  /* 0x0000008e2018723c */ /* 0x000fe20000001818 */
[----:B------:R-:W-:Y:S04]  /*8500*/  LDSM.16.M88.4 R32, [R227] ;  /* 0x00000000e320783b */ /* 0x000fe80000000200 */
[----:B------:R-:W-:Y:S01]  /*8510*/  LDSM.16.MT88.4 R140, [R0+0xbc00] ;  /* 0x00bc0000008c783b */ /* 0x000fe20000004200 */
[C---:B---3--:R-:W-:Y:S06]  /*8520*/  HMMA.16816.F32 R4, R28.reuse, R132, R4 ;  /* 0x000000841c04723c */ /* 0x048fec0000001804 */
[C---:B------:R-:W-:Y:S01]  /*8530*/  HMMA.16816.F32 R8, R28.reuse, R134, R8 ;  /* 0x000000861c08723c */ /* 0x040fe20000001808 */
[----:B------:R-:W1:Y:S05]  /*8540*/  LDSM.16.MT88.4 R132, [R0+0x9c00] ;  /* 0x009c00000084783b */ /* 0x000e6a0000004200 */
[C---:B------:R-:W-:Y:S06]  /*8550*/  HMMA.16816.F32 R12, R28.reuse, R144, R12 ;  /* 0x000000901c0c723c */ /* 0x040fec000000180c */
[C---:B------:R-:W-:Y:S01]  /*8560*/  HMMA.16816.F32 R16, R28.reuse, R146, R16 ;  /* 0x000000921c10723c */ /* 0x040fe20000001810 */
[----:B------:R-:W3:Y:S05]  /*8570*/  LDSM.16.MT88.4 R144, [R0+0xdc00] ;  /* 0x00dc00000090783b */ /* 0x000eea0000004200 */
[C---:B------:R-:W-:Y:S06]  /*8580*/  HMMA.16816.F32 R20, R28.reuse, R136, R20 ;  /* 0x000000881c14723c */ /* 0x040fec0000001814 */
[----:B------:R-:W-:Y:S01]  /*8590*/  HMMA.16816.F32 R24, R28, R138, R24 ;  /* 0x0000008a1c18723c */ /* 0x000fe20000001818 */
[----:B------:R-:W-:Y:S04]  /*85a0*/  LDSM.16.M88.4 R28, [R225+0x2000] ;  /* 0x00200000e11c783b */ /* 0x000fe80000000200 */
[----:B------:R-:W-:Y:S01]  /*85b0*/  LDSM.16.MT88.4 R136, [R0+0xc000] ;  /* 0x00c000000088783b */ /* 0x000fe20000004200 */
[C---:B-1----:R-:W-:Y:S06]  /*85c0*/  HMMA.16816.F32 R4, R32.reuse, R132, R4 ;  /* 0x000000842004723c */ /* 0x042fec0000001804 */
[C---:B------:R-:W-:Y:S01]  /*85d0*/  HMMA.16816.F32 R8, R32.reuse, R134, R8 ;  /* 0x000000862008723c */ /* 0x040fe20000001808 */
[----:B------:R-:W1:Y:S05]  /*85e0*/  LDSM.16.MT88.4 R132, [R0+0xa000] ;  /* 0x00a000000084783b */ /* 0x000e6a0000004200 */
[C---:B------:R-:W-:Y:S06]  /*85f0*/  HMMA.16816.F32 R12, R32.reuse, R140, R12 ;  /* 0x0000008c200c723c */ /* 0x040fec000000180c */
[C---:B------:R-:W-:Y:S01]  /*8600*/  HMMA.16816.F32 R16, R32.reuse, R142, R16 ;  /* 0x0000008e2010723c */ /* 0x040fe20000001810 */
[----:B------:R-:W1:Y:S05]  /*8610*/  LDSM.16.MT88.4 R140, [R0+0xe000] ;  /* 0x00e00000008c783b */ /* 0x000e6a0000004200 */
[C---:B---3--:R-:W-:Y:S06]  /*8620*/  HMMA.16816.F32 R20, R32.reuse, R144, R20 ;  /* 0x000000902014723c */ /* 0x048fec0000001814 */
[----:B------:R-:W-:Y:S01]  /*8630*/  HMMA.16816.F32 R24, R32, R146, R24 ;  /* 0x000000922018723c */ /* 0x000fe20000001818 */
[----:B------:R-:W-:Y:S04]  /*8640*/  LDSM.16.M88.4 R32, [R226+0x2000] ;  /* 0x00200000e220783b */ /* 0x000fe80000000200 */
[----:B------:R-:W3:Y:S01]  /*8650*/  LDSM.16.MT88.4 R144, [R0+0xa400] ;  /* 0x00a400000090783b */ /* 0x000ee20000004200 */
        /* <DEDUP_REMOVED lines=8> */
[----:B------:R-:W-:Y:S04]  /*86e0*/  LDSM.16.M88.4 R28, [R228+0x2000] ;  /* 0x00200000e41c783b */ /* 0x000fe80000000200 */
[----:B------:R-:W4:Y:S01]  /*86f0*/  LDSM.16.MT88.4 R140, [R0+0xa800] ;  /* 0x00a80000008c783b */ /* 0x000f220000004200 */
[C---:B---3--:R-:W-:Y:S06]  /*8700*/  HMMA.16816.F32 R4, R32.reuse, R144, R4 ;  /* 0x000000902004723c */ /* 0x048fec0000001804 */
[C---:B------:R-:W-:Y:S01]  /*8710*/  HMMA.16816.F32 R8, R32.reuse, R146, R8 ;  /* 0x000000922008723c */ /* 0x040fe20000001808 */
[----:B------:R-:W3:Y:S05]  /*8720*/  LDSM.16.MT88.4 R144, [R0+0xc800] ;  /* 0x00c800000090783b */ /* 0x000eea0000004200 */
[C---:B-1----:R-:W-:Y:S06]  /*8730*/  HMMA.16816.F32 R12, R32.reuse, R132, R12 ;  /* 0x00000084200c723c */ /* 0x042fec000000180c */
[C---:B------:R-:W-:Y:S01]  /*8740*/  HMMA.16816.F32 R16, R32.reuse, R134, R16 ;  /* 0x000000862010723c */ /* 0x040fe20000001810 */
[----:B------:R-:W1:Y:S05]  /*8750*/  LDSM.16.MT88.4 R132, [R0+0xe800] ;  /* 0x00e800000084783b */ /* 0x000e6a0000004200 */
[C---:B------:R-:W-:Y:S06]  /*8760*/  HMMA.16816.F32 R20, R32.reuse, R136, R20 ;  /* 0x000000882014723c */ /* 0x040fec0000001814 */
[----:B------:R-:W-:Y:S01]  /*8770*/  HMMA.16816.F32 R24, R32, R138, R24 ;  /* 0x0000008a2018723c */ /* 0x000fe20000001818 */
[----:B------:R-:W-:Y:S04]  /*8780*/  LDSM.16.M88.4 R32, [R227+0x2000] ;  /* 0x00200000e320783b */ /* 0x000fe80000000200 */
[----:B------:R-:W1:Y:S01]  /*8790*/  LDSM.16.MT88.4 R136, [R0+0xac00] ;  /* 0x00ac00000088783b */ /* 0x000e620000004200 */
[C---:B----4-:R-:W-:Y:S06]  /*87a0*/  HMMA.16816.F32 R4, R28.reuse, R140, R4 ;  /* 0x0000008c1c04723c */ /* 0x050fec0000001804 */
[C---:B------:R-:W-:Y:S01]  /*87b0*/  HMMA.16816.F32 R8, R28.reuse, R142, R8 ;  /* 0x0000008e1c08723c */ /* 0x040fe20000001808 */
[----:B------:R-:W4:Y:S05]  /*87c0*/  LDSM.16.MT88.4 R140, [R0+0xcc00] ;  /* 0x00cc0000008c783b */ /* 0x000f2a0000004200 */
[C---:B---3--:R-:W-:Y:S06]  /*87d0*/  HMMA.16816.F32 R12, R28.reuse, R144, R12 ;  /* 0x000000901c0c723c */ /* 0x048fec000000180c */
[C---:B------:R-:W-:Y:S01]  /*87e0*/  HMMA.16816.F32 R16, R28.reuse, R146, R16 ;  /* 0x000000921c10723c */ /* 0x040fe20000001810 */
[----:B------:R3:W2:Y:S05]  /*87f0*/  LDSM.16.MT88.4 R144, [R0+0xec00] ;  /* 0x00ec00000090783b */ /* 0x0006aa0000004200 */
[C---:B-1----:R-:W-:Y:S06]  /*8800*/  HMMA.16816.F32 R20, R28.reuse, R132, R20 ;  /* 0x000000841c14723c */ /* 0x042fec0000001814 */
[----:B------:R-:W-:Y:S01]  /*8810*/  HMMA.16816.F32 R24, R28, R134, R24 ;  /* 0x000000861c18723c */ /* 0x000fe20000001818 */
[----:B------:R-:W-:Y:S05]  /*8820*/  IMAD.U32 R132, RZ, RZ, UR22 ;  /* 0x00000016ff847e24 */ /* 0x000fea000f8e00ff */
[C---:B------:R-:W-:Y:S01]  /*8830*/  HMMA.16816.F32 R4, R32.reuse, R136, R4 ;  /* 0x000000882004723c */ /* 0x040fe20000001804 */
[----:B------:R-:W-:Y:S04]  /*8840*/  IMAD.U32 R134, RZ, RZ, UR23 ;  /* 0x00000017ff867e24 */ /* 0x000fe8000f8e00ff */
[----:B------:R-:W-:Y:S01]  /*8850*/  @P0 VIADD R30, R154, 0xffffffc0 ;  /* 0xffffffc09a1e0836 */ /* 0x000fe20000000000 */
[C---:B------:R-:W-:Y:S01]  /*8860*/  HMMA.16816.F32 R8, R32.reuse, R138, R8 ;  /* 0x0000008a2008723c */ /* 0x040fe20000001808 */
[----:B------:R-:W-:Y:S01]  /*8870*/  IMAD.MOV.U32 R154, RZ, RZ, 0x4 ;  /* 0x00000004ff9a7424 */ /* 0x000fe200078e00ff */
[----:B------:R-:W-:Y:S03]  /*8880*/  LDSM.16.MT88.4 R136, [R3+0x2400] ;  /* 0x002400000388783b */ /* 0x000fe60000004200 */
[----:B------:R-:W-:Y:S01]  /*8890*/  @P0 IMAD.WIDE R30, R30, R154, UR16 ;  /* 0x000000101e1e0e25 */ /* 0x000fe2000f8e029a */
[C---:B----4-:R-:W-:Y:S01]  /*88a0*/  HMMA.16816.F32 R12, R32.reuse, R140, R12 ;  /* 0x0000008c200c723c */ /* 0x050fe2000000180c */
[----:B------:R-:W-:Y:S01]  /*88b0*/  @UP3 UMOV UR16, UR15 ;  /* 0x0000000f00103c82 */ /* 0x000fe20008000000 */
[----:B------:R-:W-:Y:S02]  /*88c0*/  @UP3 UMOV UR17, UR12 ;  /* 0x0000000c00113c82 */ /* 0x000fe40008000000 */
[----:B-----5:R-:W4:Y:S01]  /*88d0*/  @P0 LDG.E R150, desc[UR8][R30.64+0xa0] ;  /* 0x0000a0081e960981 */ /* 0x020f22000c1e1900 */
[----:B---3--:R-:W-:Y:S01]  /*88e0*/  IMAD.U32 R0, RZ, RZ, UR22 ;  /* 0x00000016ff007e24 */ /* 0x008fe2000f8e00ff */
[C---:B------:R-:W-:Y:S02]  /*88f0*/  HMMA.16816.F32 R16, R32.reuse, R142, R16 ;  /* 0x0000008e2010723c */ /* 0x040fe40000001810 */
[----:B------:R-:W3:Y:S04]  /*8900*/  @P0 LDG.E R151, desc[UR8][R30.64+0x80] ;  /* 0x000080081e970981 */ /* 0x000ee8000c1e1900 */
[C---:B--2---:R-:W-:Y:S01]  /*8910*/  HMMA.16816.F32 R20, R32.reuse, R144, R20 ;  /* 0x000000902014723c */ /* 0x044fe20000001814 */
[----:B------:R-:W2:Y:S04]  /*8920*/  @P0 LDG.E R152, desc[UR8][R30.64+0x20] ;  /* 0x000020081e980981 */ /* 0x000ea8000c1e1900 */
[----:B------:R1:W5:Y:S01]  /*8930*/  @P0 LDG.E R153, desc[UR8][R30.64] ;  /* 0x000000081e990981 */ /* 0x000362000c1e1900 */
[----:B------:R-:W-:Y:S03]  /*8940*/  HMMA.16816.F32 R24, R32, R146, R24 ;  /* 0x000000922018723c */ /* 0x000fe60000001818 */
[----:B------:R-:W-:Y:S02]  /*8950*/  LDSM.16.MT88.4 R140, [R3+0x1800] ;  /* 0x00180000038c783b */ /* 0x000fe40000004200 */
[C---:B------:R-:W-:Y:S02]  /*8960*/  LEA R250, P1, R155.reuse, R148, 0x2 ;  /* 0x000000949bfa7211 */ /* 0x040fe400078210ff */
[----:B------:R-:W-:Y:S01]  /*8970*/  IMAD.U32 R32, RZ, RZ, UR41 ;  /* 0x00000029ff207e24 */ /* 0x000fe2000f8e00ff */
[----:B------:R-:W-:Y:S03]  /*8980*/  LDSM.16.MT88.4 R144, [R3+0x1c00] ;  /* 0x001c00000390783b */ /* 0x000fe60000004200 */
[----:B------:R-:W-:Y:S01]  /*8990*/  LEA.HI.X.SX32 R249, R155, R149, 0x2, P1 ;  /* 0x000000959bf97211 */ /* 0x000fe200008f16ff */
[----:B------:R-:W-:Y:S04]  /*89a0*/  IMAD.MOV.U32 R28, RZ, RZ, R250 ;  /* 0x000000ffff1c7224 */ /* 0x000fe800078e00fa */
[----:B------:R-:W-:Y:S01]  /*89b0*/  IMAD.MOV.U32 R29, RZ, RZ, R249 ;  /* 0x000000ffff1d7224 */ /* 0x000fe200078e00f9 */
[-C--:B------:R-:W-:Y:S02]  /*89c0*/  LEA R132, P1, R132, R28.reuse, 0x2 ;  /* 0x0000001c84847211 */ /* 0x080fe400078210ff */
[-C--:B------:R-:W-:Y:S02]  /*89d0*/  LEA R32, P2, R32, R28.reuse, 0x2 ;  /* 0x0000001c20207211 */ /* 0x080fe400078410ff */
[-C--:B------:R-:W-:Y:S01]  /*89e0*/  LEA.HI.X.SX32 R133, R0, R29.reuse, 0x2, P1 ;  /* 0x0000001d00857211 */ /* 0x080fe200008f16ff */
[----:B------:R1:W-:Y:S01]  /*89f0*/  REDG.E.ADD.F32.FTZ.RN.STRONG.GPU desc[UR8][R28.64], R4 ;  /* 0x000000041c0079a6 */ /* 0x0003e2000c10f388 */
[----:B------:R-:W-:Y:S02]  /*8a00*/  IMAD.U32 R0, RZ, RZ, UR23 ;  /* 0x00000017ff007e24 */ /* 0x000fe4000f8e00ff */
[----:B-1----:R-:W-:Y:S01]  /*8a10*/  IMAD.U32 R30, RZ, RZ, UR40 ;  /* 0x00000028ff1e7e24 */ /* 0x002fe2000f8e00ff */
[----:B------:R1:W-:Y:S01]  /*8a20*/  REDG.E.ADD.F32.FTZ.RN.STRONG.GPU desc[UR8][R132.64], R5 ;  /* 0x00000005840079a6 */ /* 0x0003e2000c10f388 */
[----:B------:R-:W-:Y:S03]  /*8a30*/  IMAD.U32 R31, RZ, RZ, UR41 ;  /* 0x00000029ff1f7e24 */ /* 0x000fe6000f8e00ff */
[-C--:B------:R-:W-:Y:S02]  /*8a40*/  LEA R30, P1, R30, R28.reuse, 0x2 ;  /* 0x0000001c1e1e7211 */ /* 0x080fe400078210ff */
[-C--:B------:R-:W-:Y:S01]  /*8a50*/  LEA.HI.X.SX32 R33, R31, R29.reuse, 0x2, P2 ;  /* 0x0000001d1f217211 */ /* 0x080fe200010f16ff */
[----:B------:R-:W-:Y:S02]  /*8a60*/  IMAD.U32 R4, RZ, RZ, UR39 ;  /* 0x00000027ff047e24 */ /* 0x000fe4000f8e00ff */
[----:B-1----:R-:W-:Y:S05]  /*8a70*/  IMAD.U32 R5, RZ, RZ, UR40 ;  /* 0x00000028ff057e24 */ /* 0x002fea000f8e00ff */
[-C--:B------:R-:W-:Y:S01]  /*8a80*/  LEA.HI.X.SX32 R31, R5, R29.reuse, 0x2, P1 ;  /* 0x0000001d051f7211 */ /* 0x080fe200008f16ff */
[----:B----4-:R-:W-:Y:S04]  /*8a90*/  @P0 STL [R1+0x2c], R150 ;  /* 0x00002c9601000387 */ /* 0x010fe80000100800 */
[----:B---3--:R-:W-:Y:S04]  /*8aa0*/  @P0 STL [R1+0x28], R151 ;  /* 0x0000289701000387 */ /* 0x008fe80000100800 */
[----:B--2---:R-:W-:Y:S04]  /*8ab0*/  @P0 STL [R1+0x34], R152 ;  /* 0x0000349801000387 */ /* 0x004fe80000100800 */
        /* <DEDUP_REMOVED lines=13> */
[----:B--2---:R-:W-:Y:S01]  /*8b90*/  IMAD.U32 R7, RZ, RZ, UR32 ;  /* 0x00000020ff077e24 */ /* 0x004fe2000f8e00ff */
[----:B---3--:R-:W-:Y:S01]  /*8ba0*/  MOV R8, UR37 ;  /* 0x0000002500087c02 */ /* 0x008fe20008000f00 */
        /* <DEDUP_REMOVED lines=25> */
[----:B------:R-:W-:Y:S01]  /*8d40*/  IMAD.U32 R0, RZ, RZ, UR36 ;  /* 0x00000024ff007e24 */ /* 0x000fe2000f8e00ff */
[----:B----4-:R-:W-:Y:S02]  /*8d50*/  MOV R13, UR28 ;  /* 0x0000001c000d7c02 */ /* 0x010fe40008000f00 */
[-C--:B------:R-:W-:Y:S01]  /*8d60*/  LEA R12, P4, R12, R28.reuse, 0x2 ;  /* 0x0000001c0c0c7211 */ /* 0x080fe200078810ff */
[----:B------:R3:W-:Y:S01]  /*8d70*/  REDG.E.ADD.F32.FTZ.RN.STRONG.GPU desc[UR8][R10.64], R16 ;  /* 0x000000100a0079a6 */ /* 0x0007e2000c10f388 */
[----:B-1----:R-:W-:Y:S02]  /*8d80*/  IMAD.U32 R6, RZ, RZ, UR29 ;  /* 0x0000001dff067e24 */ /* 0x002fe4000f8e00ff */
[----:B------:R-:W-:Y:S02]  /*8d90*/  IMAD.U32 R7, RZ, RZ, UR30 ;  /* 0x0000001eff077e24 */ /* 0x000fe4000f8e00ff */
[----:B--2---:R-:W-:Y:S01]  /*8da0*/  IMAD.U32 R5, RZ, RZ, UR29 ;  /* 0x0000001dff057e24 */ /* 0x004fe2000f8e00ff */
[-C--:B------:R-:W-:Y:S01]  /*8db0*/  LEA R6, P1, R6, R28.reuse, 0x2 ;  /* 0x0000001c06067211 */ /* 0x080fe200078210ff */
[----:B------:R-:W-:Y:S01]  /*8dc0*/  IMAD.U32 R14, RZ, RZ, UR28 ;  /* 0x0000001cff0e7e24 */ /* 0x000fe2000f8e00ff */
[-C--:B------:R-:W-:Y:S02]  /*8dd0*/  LEA.HI.X.SX32 R9, R7, R29.reuse, 0x2, P2 ;  /* 0x0000001d07097211 */ /* 0x080fe400010f16ff */
[----:B------:R-:W-:Y:S02]  /*8de0*/  MOV R4, UR36 ;  /* 0x0000002400047c02 */ /* 0x000fe40008000f00 */
[-C--:B------:R-:W-:Y:S01]  /*8df0*/  LEA.HI.X.SX32 R7, R5, R29.reuse, 0x2, P1 ;  /* 0x0000001d05077211 */ /* 0x080fe200008f16ff */
[----:B------:R1:W-:Y:S01]  /*8e00*/  REDG.E.ADD.F32.FTZ.RN.STRONG.GPU desc[UR8][R8.64], R17 ;  /* 0x00000011080079a6 */ /* 0x0003e2000c10f388 */
[-C--:B------:R-:W-:Y:S01]  /*8e10*/  LEA R4, P0, R4, R28.reuse, 0x2 ;  /* 0x0000001c04047211 */ /* 0x080fe200078010ff */
[----:B---3--:R-:W-:Y:S01]  /*8e20*/  IMAD.U32 R10, RZ, RZ, UR26 ;  /* 0x0000001aff0a7e24 */ /* 0x008fe2000f8e00ff */
[-C--:B------:R-:W-:Y:S01]  /*8e30*/  LEA R14, P5, R14, R28.reuse, 0x2 ;  /* 0x0000001c0e0e7211 */ /* 0x080fe200078a10ff */
[----:B------:R2:W-:Y:S01]  /*8e40*/  REDG.E.ADD.F32.FTZ.RN.STRONG.GPU desc[UR8][R6.64], R18 ;  /* 0x00000012060079a6 */ /* 0x0005e2000c10f388 */
[-C--:B------:R-:W-:Y:S01]  /*8e50*/  LEA.HI.X.SX32 R5, R0, R29.reuse, 0x2, P0 ;  /* 0x0000001d00057211 */ /* 0x080fe200000f16ff */
[----:B------:R-:W-:Y:S01]  /*8e60*/  IMAD.U32 R11, RZ, RZ, UR27 ;  /* 0x0000001bff0b7e24 */ /* 0x000fe2000f8e00ff */
[-C--:B------:R-:W-:Y:S01]  /*8e70*/  LEA.HI.X.SX32 R15, R13, R29.reuse, 0x2, P5 ;  /* 0x0000001d0d0f7211 */ /* 0x080fe200028f16ff */
[----:B------:R-:W-:Y:S01]  /*8e80*/  IMAD.U32 R0, RZ, RZ, UR35 ;  /* 0x00000023ff007e24 */ /* 0x000fe2000f8e00ff */
[-C--:B------:R-:W-:Y:S01]  /*8e90*/  LEA R10, P3, R10, R28.reuse, 0x2 ;  /* 0x0000001c0a0a7211 */ /* 0x080fe200078610ff */
[----:B------:R3:W-:Y:S01]  /*8ea0*/  REDG.E.ADD.F32.FTZ.RN.STRONG.GPU desc[UR8][R4.64], R19 ;  /* 0x00000013040079a6 */ /* 0x0007e2000c10f388 */
[-C--:B------:R-:W-:Y:S03]  /*8eb0*/  LEA.HI.X.SX32 R13, R11, R29.reuse, 0x2, P4 ;  /* 0x0000001d0b0d7211 */ /* 0x080fe600020f16ff */
[----:B------:R-:W-:Y:S04]  /*8ec0*/  REDG.E.ADD.F32.FTZ.RN.STRONG.GPU desc[UR8][R28.64+0x100], R20 ;  /* 0x000100141c0079a6 */ /* 0x000fe8000c10f388 */
[----:B------:R-:W-:Y:S04]  /*8ed0*/  REDG.E.ADD.F32.FTZ.RN.STRONG.GPU desc[UR8][R132.64+0x100], R21 ;  /* 0x00010015840079a6 */ /* 0x000fe8000c10f388 */
[----:B------:R-:W-:Y:S04]  /*8ee0*/  REDG.E.ADD.F32.FTZ.RN.STRONG.GPU desc[UR8][R14.64], R22 ;  /* 0x000000160e0079a6 */ /* 0x000fe8000c10f388 */
[----:B------:R-:W-:Y:S01]  /*8ef0*/  REDG.E.ADD.F32.FTZ.RN.STRONG.GPU desc[UR8][R12.64], R23 ;  /* 0x000000170c0079a6 */ /* 0x000fe2000c10f388 */
[----:B-1----:R-:W-:Y:S02]  /*8f00*/  IMAD.U32 R8, RZ, RZ, UR25 ;  /* 0x00000019ff087e24 */ /* 0x002fe4000f8e00ff */
[----:B------:R-:W-:Y:S01]  /*8f10*/  IMAD.U32 R9, RZ, RZ, UR26 ;  /* 0x0000001aff097e24 */ /* 0x000fe2000f8e00ff */
[----:B------:R-:W-:Y:S01]  /*8f20*/  LDSM.16.MT88.4 R12, [R2+0x11000] ;  /* 0x01100000020c783b */ /* 0x000fe20000004200 */
[----:B--2---:R-:W-:Y:S01]  /*8f30*/  IMAD.U32 R6, RZ, RZ, UR24 ;  /* 0x00000018ff067e24 */ /* 0x004fe2000f8e00ff */
[-C--:B------:R-:W-:Y:S01]  /*8f40*/  LEA R8, P2, R8, R28.reuse, 0x2 ;  /* 0x0000001c08087211 */ /* 0x080fe200078410ff */
[----:B------:R-:W-:Y:S01]  /*8f50*/  IMAD.U32 R7, RZ, RZ, UR25 ;  /* 0x00000019ff077e24 */ /* 0x000fe2000f8e00ff */
[-C--:B------:R-:W-:Y:S01]  /*8f60*/  LEA.HI.X.SX32 R11, R9, R29.reuse, 0x2, P3 ;  /* 0x0000001d090b7211 */ /* 0x080fe200018f16ff */
[----:B------:R-:W-:Y:S01]  /*8f70*/  LDSM.16.MT88.4 R16, [R3+0x1000] ;  /* 0x001000000310783b */ /* 0x000fe20000004200 */
[-C--:B------:R-:W-:Y:S01]  /*8f80*/  LEA R6, P1, R6, R28.reuse, 0x2 ;  /* 0x0000001c06067211 */ /* 0x080fe200078210ff */
[----:B---3--:R-:W-:Y:S01]  /*8f90*/  IMAD.U32 R4, RZ, RZ, UR35 ;  /* 0x00000023ff047e24 */ /* 0x008fe2000f8e00ff */
[-C--:B------:R-:W-:Y:S01]  /*8fa0*/  LEA.HI.X.SX32 R9, R7, R29.reuse, 0x2, P2 ;  /* 0x0000001d07097211 */ /* 0x080fe200010f16ff */
[----:B------:R-:W-:Y:S01]  /*8fb0*/  IMAD.U32 R5, RZ, RZ, UR24 ;  /* 0x00000018ff057e24 */ /* 0x000fe2000f8e00ff */
[----:B------:R-:W-:Y:S02]  /*8fc0*/  REDG.E.ADD.F32.FTZ.RN.STRONG.GPU desc[UR8][R10.64], R24 ;  /* 0x000000180a0079a6 */ /* 0x000fe4000c10f388 */
        /* <DEDUP_REMOVED lines=17> */
[----:B------:R-:W5:Y:S01]  /*90e0*/  LDSM.16.MT88.4 R24, [R3+0x1400] ;  /* 0x001400000318783b */ /* 0x000f620000004200 */
        /* <DEDUP_REMOVED lines=17> */
[-C--:B---3--:R-:W-:Y:S06]  /*9200*/  HMMA.16816.F32 R84, R32, R20.reuse, R84 ;  /* 0x000000142054723c */ /* 0x088fec0000001854 */
[C---:B----4-:R-:W-:Y:S06]  /*9210*/  HMMA.16816.F32 R88, R132.reuse, R20, R88 ;  /* 0x000000148458723c */ /* 0x050fec0000001858 */
[-C--:B------:R-:W-:Y:S06]  /*9220*/  HMMA.16816.F32 R92, R132, R22.reuse, R92 ;  /* 0x00000016845c723c */ /* 0x080fec000000185c */
[C---:B------:R-:W-:Y:S01]  /*9230*/  HMMA.16816.F32 R96, R32.reuse, R22, R96 ;  /* 0x000000162060723c */ /* 0x040fe20000001860 */
[----:B------:R-:W-:Y:S05]  /*9240*/  LDSM.16.MT88.4 R20, [R2+0x10800] ;  /* 0x010800000214783b */ /* 0x000fea0000004200 */
[-C--:B-----5:R-:W-:Y:S06]  /*9250*/  HMMA.16816.F32 R100, R32, R24.reuse, R100 ;  /* 0x000000182064723c */ /* 0x0a0fec0000001864 */
        /* <DEDUP_REMOVED lines=257> */
.L_x_328:
        /* <DEDUP_REMOVED lines=19> */
.L_x_329:
[----:B------:R-:W-:Y:S01]  /*a3a0*/  BAR.SYNC.DEFER_BLOCKING 0x0 ;  /* 0x0000000000007b1d */ /* 0x000fe20000010000 */
[----:B------:R-:W-:Y:S01]  /*a3b0*/  USHF.R.S32.HI UR6, URZ, 0x1f, UR5 ;  /* 0x0000001f3f067899 */ /* 0x000fe20008011405 */
[----:B-12---:R-:W-:Y:S01]  /*a3c0*/  SHF.R.S32.HI R3, RZ, 0x1f, R9 ;  /* 0x0000001fff037819 */ /* 0x006fe20000011409 */
        /* <DEDUP_REMOVED lines=39> */
[C---:B------:R-:W-:Y:S01]  /*a640*/  IMAD R3, R0.reuse, UR11, R3 ;  /* 0x0000000b00037c24 */ /* 0x040fe2000f8e0203 */
        /* <DEDUP_REMOVED lines=10> */
.L_x_331:
[----:B------:R-:W-:Y:S05]  /*a6f0*/  BSYNC B0 ;  /* 0x0000000000007941 */ /* 0x000fea0003800000 */
.L_x_330:
        /* <DEDUP_REMOVED lines=20> */
.L_x_333:
[----:B------:R-:W-:Y:S05]  /*a840*/  BSYNC B0 ;  /* 0x0000000000007941 */ /* 0x000fea0003800000 */
.L_x_332:
        /* <DEDUP_REMOVED lines=35> */
.L_x_335:
[----:B------:R-:W-:Y:S05]  /*aa80*/  BSYNC B0 ;  /* 0x0000000000007941 */ /* 0x000fea0003800000 */
.L_x_334:
        /* <DEDUP_REMOVED lines=18> */
.L_x_311:
[----:B------:R-:W-:Y:S05]  /*abb0*/  BSYNC B1 ;  /* 0x0000000000017941 */ /* 0x000fea0003800000 */
.L_x_297:
        /* <DEDUP_REMOVED lines=8> */
.L_x_336:
[----:B------:R-:W-:Y:S05]  /*ac40*/  EXIT ;  /* 0x000000000000794d */ /* 0x000fea0003800000 */
.L_x_338:
        /* <DEDUP_REMOVED lines=11> */
.L_x_679:


//--------------------- .text._ZN5flash44flash_bwd_dq_dk_dv_loop_seqk_parallel_kernelI23Flash_bwd_kernel_traitsILi96ELi64ELi128ELi8ELi2ELi4ELi4ELb1ELb0EN7cutlass6half_tE19Flash_kernel_traitsILi96ELi64ELi128ELi8ES3_EELb0ELb1ELb0ELb1ELb0ELb0ELb1EEEvNS_16Flash_bwd_paramsE --------------------------
	.section	.text._ZN5flash44flash_bwd_dq_dk_dv_loop_seqk_parallel_kernelI23Flash_bwd_kernel_traitsILi96ELi64ELi128ELi8ELi2ELi4ELi4ELb1ELb0EN7cutlass6half_tE19Flash_kernel_traitsILi96ELi64ELi128ELi8ES3_EELb0ELb1ELb0ELb1ELb0ELb0ELb1EEEvNS_16Flash_bwd_paramsE,"ax",@progbits
	.align	128
        .global         _ZN5flash44flash_bwd_dq_dk_dv_loop_seqk_parallel_kernelI23Flash_bwd_kernel_traitsILi96ELi64ELi128ELi8ELi2ELi4ELi4ELb1ELb0EN7cutlass6half_tE19Flash_kernel_traitsILi96ELi64ELi128ELi8ES3_EELb0ELb1ELb0ELb1ELb0ELb0ELb1EEEvNS_16Flash_bwd_paramsE
        .type           _ZN5flash44flash_bwd_dq_dk_dv_loop_seqk_parallel_kernelI23Flash_bwd_kernel_traitsILi96ELi64ELi128ELi8ELi2ELi4ELi4ELb1ELb0EN7cutlass6half_tE19Flash_kernel_traitsILi96ELi64ELi128ELi8ES3_EELb0ELb1ELb0ELb1ELb0ELb0ELb1EEEvNS_16Flash_bwd_paramsE,@function
        .size           _ZN5flash44flash_bwd_dq_dk_dv_loop_seqk_parallel_kernelI23Flash_bwd_kernel_traitsILi96ELi64ELi128ELi8ELi2ELi4ELi4ELb1ELb0EN7cutlass6half_tE19Flash_kernel_traitsILi96ELi64ELi128ELi8ES3_EELb0ELb1ELb0ELb1ELb0ELb0ELb1EEEvNS_16Flash_bwd_paramsE,(.L_x_680 - _ZN5flash44flash_bwd_dq_dk_dv_loop_seqk_parallel_kernelI23Flash_bwd_kernel_traitsILi96ELi64ELi128ELi8ELi2ELi4ELi4ELb1ELb0EN7cutlass6half_tE19Flash_kernel_traitsILi96ELi64ELi128ELi8ES3_EELb0ELb1ELb0ELb1ELb0ELb0ELb1EEEvNS_16Flash_bwd_paramsE)
        .other          _ZN5flash44flash_bwd_dq_dk_dv_loop_seqk_parallel_kernelI23Flash_bwd_kernel_traitsILi96ELi64ELi128ELi8ELi2ELi4ELi4ELb1ELb0EN7cutlass6half_tE19Flash_kernel_traitsILi96ELi64ELi128ELi8ES3_EELb0ELb1ELb0ELb1ELb0ELb0ELb1EEEvNS_16Flash_bwd_paramsE,@"STO_CUDA_ENTRY STV_DEFAULT"
_ZN5flash44flash_bwd_dq_dk_dv_loop_seqk_parallel_kernelI23Flash_bwd_kernel_traitsILi96ELi64ELi128ELi8ELi2ELi4ELi4ELb1ELb0EN7cutlass6half_tE19Flash_kernel_traitsILi96ELi64ELi128ELi8ES3_EELb0ELb1ELb0ELb1ELb0ELb0ELb1EEEvNS_16Flash_bwd_paramsE:
.text._ZN5flash44flash_bwd_dq_dk_dv_loop_seqk_parallel_kernelI23Flash_bwd_kernel_traitsILi96ELi64ELi128ELi8ELi2ELi4ELi4ELb1ELb0EN7cutlass6half_tE19Flash_kernel_traitsILi96ELi64ELi128ELi8ES3_EELb0ELb1ELb0ELb1ELb0ELb0ELb1EEEvNS_16Flash_bwd_paramsE:
        /* <DEDUP_REMOVED lines=17> */
[----:B------:R-:W-:Y:S01]  /*0110*/  ULDC.64 UR8, c[0x0][0x208] ;  /* 0x0000820000087ab9 */ /* 0x000fe20000000a00 */
        /* <DEDUP_REMOVED lines=8> */
[-C--:B------:R-:W-:Y:S02]  /*01a0*/  LEA.HI R7, R19, R20.reuse, RZ, 0x2 ;  /* 0x0000001413077211 */ /* 0x080fe400078f10ff */
[----:B-1----:R-:W-:Y:S01]  /*01b0*/  SHF.R.S32.HI R0, RZ, 0x3, R23 ;  /* 0x00000003ff007819 */ /* 0x002fe20000011417 */
[----:B-----5:R-:W-:Y:S01]  /*01c0*/  USHF.L.U32 UR6, UR49, 0x7, URZ ;  /* 0x0000000731067899 */ /* 0x020fe2000800063f */
[----:B------:R-:W-:Y:S02]  /*01d0*/  LOP3.LUT R2, R7, 0xfffffffc, RZ, 0xc0, !PT ;  /* 0xfffffffc07027812 */ /* 0x000fe400078ec0ff */
[CC--:B------:R-:W-:Y:S01]  /*01e0*/  LEA.HI R4, R19.reuse, R20.reuse, RZ, 0x4 ;  /* 0x0000001413047211 */ /* 0x0c0fe200078f20ff */
[----:B------:R-:W-:Y:S01]  /*01f0*/  IMAD.SHL.U32 R0, R0, 0x40, RZ ;  /* 0x0000004000007824 */ /* 0x000fe200078e00ff */
[----:B------:R-:W-:Y:S01]  /*0200*/  LEA.HI R17, R19, R20, RZ, 0x5 ;  /* 0x0000001413117211 */ /* 0x000fe200078f28ff */
[----:B------:R-:W-:Y:S01]  /*0210*/  IMAD.IADD R18, R20, 0x1, -R2 ;  /* 0x0000000114127824 */ /* 0x000fe200078e0a02 */
[----:B------:R-:W-:-:S02]  /*0220*/  SHF.R.S32.HI R5, RZ, 0x4, R4 ;  /* 0x00000004ff057819 */ /* 0x000fc40000011404 */
[----:B------:R-:W-:Y:S01]  /*0230*/  LOP3.LUT R0, R0, 0xc0, RZ, 0xc0, !PT ;  /* 0x000000c000007812 */ /* 0x000fe200078ec0ff */
[----:B------:R-:W-:Y:S01]  /*0240*/  IMAD.SHL.U32 R24, R18, 0x8, RZ ;  /* 0x0000000812187824 */ /* 0x000fe200078e00ff */
[----:B------:R-:W-:Y:S02]  /*0250*/  LEA.HI R2, R4, R5, RZ, 0x1 ;  /* 0x0000000504027211 */ /* 0x000fe400078f08ff */
[----:B------:R-:W-:Y:S02]  /*0260*/  SHF.R.S32.HI R9, RZ, 0x5, R17 ;  /* 0x00000005ff097819 */ /* 0x000fe40000011411 */
[----:B------:R-:W-:Y:S01]  /*0270*/  LOP3.LUT R2, R2, 0xfffffffe, RZ, 0xc0, !PT ;  /* 0xfffffffe02027812 */ /* 0x000fe200078ec0ff */
[----:B------:R-:W-:Y:S01]  /*0280*/  STL [R1+0x30], R24 ;  /* 0x0000301801007387 */ /* 0x000fe20000100800 */
[----:B------:R-:W-:Y:S02]  /*0290*/  LOP3.LUT R3, R0, 0x18, R24, 0xf8, !PT ;  /* 0x0000001800037812 */ /* 0x000fe400078ef818 */
[----:B------:R-:W-:Y:S01]  /*02a0*/  SHF.R.U32.HI R0, RZ, 0x3, R0 ;  /* 0x00000003ff007819 */ /* 0x000fe20000011600 */
[----:B------:R-:W-:Y:S01]  /*02b0*/  IMAD.IADD R15, R5, 0x1, -R2 ;  /* 0x00000001050f7824 */ /* 0x000fe200078e0a02 */
[----:B------:R-:W-:-:S02]  /*02c0*/  SHF.R.S32.HI R26, RZ, 0x2, R7 ;  /* 0x00000002ff1a7819 */ /* 0x000fc40000011407 */
[----:B------:R-:W-:Y:S02]  /*02d0*/  LOP3.LUT R16, R3, R0, RZ, 0x3c, !PT ;  /* 0x0000000003107212 */ /* 0x000fe400078e3cff */
[----:B------:R-:W-:Y:S02]  /*02e0*/  LOP3.LUT R0, R4, 0xfffffff0, RZ, 0xc0, !PT ;  /* 0xfffffff004007812 */ /* 0x000fe400078ec0ff */
[----:B------:R-:W-:Y:S02]  /*02f0*/  LEA.HI R5, R17, R9, RZ, 0x1 ;  /* 0x0000000911057211 */ /* 0x000fe400078f08ff */
[----:B------:R-:W-:Y:S01]  /*0300*/  SHF.R.S32.HI R3, RZ, 0x1f, R17 ;  /* 0x0000001fff037819 */ /* 0x000fe20000011411 */
[----:B------:R-:W-:Y:S01]  /*0310*/  IMAD.IADD R0, R20, 0x1, -R0 ;  /* 0x0000000114007824 */ /* 0x000fe200078e0a00 */
[----:B------:R-:W-:Y:S02]  /*0320*/  LEA.HI R4, R7, R26, RZ, 0x1 ;  /* 0x0000001a07047211 */ /* 0x000fe400078f08ff */
[----:B------:R-:W-:-:S02]  /*0330*/  LOP3.LUT R5, R5, 0xfffffffe, RZ, 0xc0, !PT ;  /* 0xfffffffe05057812 */ /* 0x000fc400078ec0ff */
[----:B------:R-:W-:Y:S02]  /*0340*/  LEA.HI R3, R3, R9, RZ, 0x2 ;  /* 0x0000000903037211 */ /* 0x000fe400078f10ff */
[----:B------:R-:W-:Y:S01]  /*0350*/  LOP3.LUT R4, R4, 0x7fffffe, RZ, 0xc0, !PT ;  /* 0x07fffffe04047812 */ /* 0x000fe200078ec0ff */
[----:B------:R-:W-:Y:S01]  /*0360*/  IMAD.IADD R230, R9, 0x1, -R5 ;  /* 0x0000000109e67824 */ /* 0x000fe200078e0a05 */
[----:B------:R-:W-:Y:S02]  /*0370*/  LOP3.LUT R2, R23, 0xfffffff8, RZ, 0xc0, !PT ;  /* 0xfffffff817027812 */ /* 0x000fe400078ec0ff */
[----:B------:R-:W-:Y:S01]  /*0380*/  LOP3.LUT R3, R3, 0xfffffffc, RZ, 0xc0, !PT ;  /* 0xfffffffc03037812 */ /* 0x000fe200078ec0ff */
[----:B------:R-:W-:Y:S01]  /*0390*/  IMAD.IADD R4, R26, 0x1, -R4 ;  /* 0x000000011a047824 */ /* 0x000fe200078e0a04 */
[----:B------:R-:W-:Y:S01]  /*03a0*/  SHF.R.S32.HI R5, RZ, 0x1f, R0 ;  /* 0x0000001fff057819 */ /* 0x000fe20000011400 */
[----:B------:R-:W-:Y:S01]  /*03b0*/  IMAD.IADD R2, R20, 0x1, -R2 ;  /* 0x0000000114027824 */ /* 0x000fe200078e0a02 */
[----:B------:R-:W-:Y:S01]  /*03c0*/  LEA.HI R11, R19, R20, RZ, 0x6 ;  /* 0x00000014130b7211 */ /* 0x000fe200078f30ff */
[----:B------:R-:W-:Y:S01]  /*03d0*/  IMAD.IADD R12, R9, 0x1, -R3 ;  /* 0x00000001090c7824 */ /* 0x000fe200078e0a03 */
[----:B------:R-:W-:Y:S01]  /*03e0*/  LEA.HI R13, R5, R0, RZ, 0x3 ;  /* 0x00000000050d7211 */ /* 0x000fe200078f18ff */
[----:B------:R-:W-:Y:S01]  /*03f0*/  IMAD R9, R9, 0x8, R4 ;  /* 0x0000000809097824 */ /* 0x000fe200078e0204 */
[----:B------:R-:W-:-:S02]  /*0400*/  SHF.R.S32.HI R4, RZ, 0x1f, R7 ;  /* 0x0000001fff047819 */ /* 0x000fc40000011407 */
[----:B------:R-:W-:Y:S02]  /*0410*/  LEA.HI R3, R0, R0, RZ, 0x1 ;  /* 0x0000000000037211 */ /* 0x000fe400078f08ff */
[----:B------:R-:W-:Y:S02]  /*0420*/  LEA.HI R6, R2, R2, RZ, 0x1 ;  /* 0x0000000202067211 */ /* 0x000fe400078f08ff */
[----:B------:R-:W-:Y:S02]  /*0430*/  LOP3.LUT R7, R13, 0xfffffff8, RZ, 0xc0, !PT ;  /* 0xfffffff80d077812 */ /* 0x000fe400078ec0ff */
[----:B------:R-:W-:Y:S02]  /*0440*/  LOP3.LUT R8, R3, 0x7fffffe, RZ, 0xc0, !PT ;  /* 0x07fffffe03087812 */ /* 0x000fe400078ec0ff */
[----:B------:R-:W-:Y:S01]  /*0450*/  SHF.R.S32.HI R11, RZ, 0x6, R11 ;  /* 0x00000006ff0b7819 */ /* 0x000fe2000001140b */
[----:B------:R-:W-:Y:S01]  /*0460*/  IMAD.IADD R14, R0, 0x1, -R7 ;  /* 0x00000001000e7824 */ /* 0x000fe200078e0a07 */
[----:B------:R-:W-:Y:S01]  /*0470*/  LOP3.LUT R5, R6, 0x3fffffe, RZ, 0xc0, !PT ;  /* 0x03fffffe06057812 */ /* 0x000fe200078ec0ff */
[----:B------:R-:W-:Y:S01]  /*0480*/  IMAD.U32 R7, R9, 0x20, R16 ;  /* 0x0000002009077824 */ /* 0x000fe200078e0010 */
[----:B------:R-:W-:Y:S01]  /*0490*/  LEA.HI R10, R4, R26, RZ, 0x3 ;  /* 0x0000001a040a7211 */ /* 0x000fe200078f18ff */
[----:B------:R-:W-:Y:S01]  /*04a0*/  IMAD.IADD R21, R0, 0x1, -R8 ;  /* 0x0000000100157824 */ /* 0x000fe200078e0a08 */
[----:B------:R-:W-:Y:S01]  /*04b0*/  LOP3.LUT P5, RZ, R14, 0x2, RZ, 0xc0, !PT ;  /* 0x000000020eff7812 */ /* 0x000fe200078ac0ff */
[----:B------:R-:W-:Y:S01]  /*04c0*/  IMAD.IADD R5, R2, 0x1, -R5 ;  /* 0x0000000102057824 */ /* 0x000fe200078e0a05 */
[----:B------:R-:W-:Y:S01]  /*04d0*/  LOP3.LUT R0, R10, 0xfffffff8, RZ, 0xc0, !PT ;  /* 0xfffffff80a007812 */ /* 0x000fe200078ec0ff */
[----:B------:R-:W-:Y:S01]  /*04e0*/  IMAD R4, R11, 0x4, R15 ;  /* 0x000000040b047824 */ /* 0x000fe200078e020f */
[----:B------:R1:W-:Y:S01]  /*04f0*/  STL [R1+0x50], R7 ;  /* 0x0000500701007387 */ /* 0x0003e20000100800 */
[----:B------:R-:W-:-:S02]  /*0500*/  LOP3.LUT P6, RZ, R14, 0x4, RZ, 0xc0, !PT ;  /* 0x000000040eff7812 */ /* 0x000fc400078cc0ff */
[----:B------:R-:W-:Y:S01]  /*0510*/  IMAD R22, R4, 0x8, R5 ;  /* 0x0000000804167824 */ /* 0x000fe200078e0205 */
[----:B------:R-:W-:Y:S01]  /*0520*/  SEL R225, R228, 0xffffffe0, !P5 ;  /* 0xffffffe0e4e17807 */ /* 0x000fe20006800000 */
[----:B------:R-:W-:Y:S01]  /*0530*/  IMAD.SHL.U32 R4, R2, 0x40, RZ ;  /* 0x0000004002047824 */ /* 0x000fe200078e00ff */
[----:B------:R-:W-:Y:S01]  /*0540*/  SHF.R.S32.HI R2, RZ, 0x1, R6 ;  /* 0x00000001ff027819 */ /* 0x000fe20000011406 */
[----:B------:R-:W-:Y:S01]  /*0550*/  IMAD.IADD R0, R26, 0x1, -R0 ;  /* 0x000000011a007824 */ /* 0x000fe200078e0a00 */
[----:B------:R-:W-:Y:S02]  /*0560*/  SEL R226, R226, 0x40, P6 ;  /* 0x00000040e2e27807 */ /* 0x000fe40003000000 */
[C---:B------:R-:W-:Y:S01]  /*0570*/  LOP3.LUT P4, RZ, R2.reuse, 0x2, RZ, 0xc0, !PT ;  /* 0x0000000202ff7812 */ /* 0x040fe2000788c0ff */
[----:B------:R-:W-:Y:S01]  /*0580*/  IMAD.SHL.U32 R2, R2, 0x40, RZ ;  /* 0x0000004002027824 */ /* 0x000fe200078e00ff */
[----:B------:R-:W-:Y:S02]  /*0590*/  LOP3.LUT R5, R0, 0x1, RZ, 0xc0, !PT ;  /* 0x0000000100057812 */ /* 0x000fe400078ec0ff */
[----:B------:R-:W-:-:S02]  /*05a0*/  LOP3.LUT R8, R4, 0x1c0, RZ, 0xc0, !PT ;  /* 0x000001c004087812 */ /* 0x000fc400078ec0ff */
[----:B------:R-:W-:Y:S02]  /*05b0*/  ISETP.NE.U32.AND P3, PT, R5, 0x1, PT ;  /* 0x000000010500780c */ /* 0x000fe40003f65070 */
[----:B------:R-:W-:Y:S02]  /*05c0*/  LOP3.LUT R5, R17, 0xffffffe0, RZ, 0xc0, !PT ;  /* 0xffffffe011057812 */ /* 0x000fe400078ec0ff */
[----:B------:R-:W-:Y:S02]  /*05d0*/  LOP3.LUT R2, R2, 0xc0, RZ, 0xc0, !PT ;  /* 0x000000c002027812 */ /* 0x000fe400078ec0ff */
[----:B------:R-:W-:Y:S01]  /*05e0*/  LEA.HI R9, R0, R0, RZ, 0x1 ;  /* 0x0000000000097211 */ /* 0x000fe200078f08ff */
[----:B------:R-:W-:Y:S01]  /*05f0*/  IMAD.IADD R10, R20, 0x1, -R5 ;  /* 0x00000001140a7824 */ /* 0x000fe200078e0a05 */
[----:B------:R-:W-:Y:S02]  /*0600*/  LOP3.LUT R6, R2, 0x8, R23, 0xf8, !PT ;  /* 0x0000000802067812 */ /* 0x000fe400078ef817 */
[----:B-1----:R-:W-:-:S02]  /*0610*/  SHF.R.S32.HI R7, RZ, 0x1, R3 ;  /* 0x00000001ff077819 */ /* 0x002fc40000011403 */
[----:B------:R-:W-:Y:S01]  /*0620*/  SHF.R.S32.HI R3, RZ, 0x1f, R3 ;  /* 0x0000001fff037819 */ /* 0x000fe20000011403 */
[----:B------:R1:W-:Y:S01]  /*0630*/  STL [R1+0x74], R10 ;  /* 0x0000740a01007387 */ /* 0x0003e20000100800 */
[----:B------:R-:W-:Y:S02]  /*0640*/  LOP3.LUT R5, R9, 0x3fffffe, RZ, 0xc0, !PT ;  /* 0x03fffffe09057812 */ /* 0x000fe400078ec0ff */
[----:B------:R-:W-:Y:S02]  /*0650*/  LEA.HI R3, R3, R7, RZ, 0x2 ;  /* 0x0000000703037211 */ /* 0x000fe400078f10ff */
[----:B------:R-:W-:Y:S02]  /*0660*/  LOP3.LUT P2, RZ, R0, 0x2, RZ, 0xc0, !PT ;  /* 0x0000000200ff7812 */ /* 0x000fe4000784c0ff */
[----:B------:R-:W-:Y:S01]  /*0670*/  LOP3.LUT R4, R3, 0xfffffffc, RZ, 0xc0, !PT ;  /* 0xfffffffc03047812 */ /* 0x000fe200078ec0ff */
[----:B------:R-:W-:Y:S01]  /*0680*/  IMAD.SHL.U32 R3, R12, 0x10, RZ ;  /* 0x000000100c037824 */ /* 0x000fe200078e00ff */
[----:B------:R-:W-:-:S02]  /*0690*/  SEL R241, R241, 0x10, !P3 ;  /* 0x00000010f1f17807 */ /* 0x000fc40005800000 */
[----:B------:R-:W-:Y:S01]  /*06a0*/  SEL R223, R228, 0xffffffe0, !P4 ;  /* 0xffffffe0e4df7807 */ /* 0x000fe20006000000 */
[----:B------:R-:W-:Y:S01]  /*06b0*/  IMAD.IADD R16, R7, 0x1, -R4 ;  /* 0x0000000107107824 */ /* 0x000fe200078e0a04 */
[----:B------:R-:W-:Y:S02]  /*06c0*/  LOP3.LUT R3, R8, 0x30, R3, 0xf8, !PT ;  /* 0x0000003008037812 */ /* 0x000fe400078ef803 */
[----:B------:R-:W-:Y:S02]  /*06d0*/  SHF.R.U32.HI R4, RZ, 0x3, R2 ;  /* 0x00000003ff047819 */ /* 0x000fe40000011602 */
[----:B------:R-:W-:Y:S01]  /*06e0*/  LOP3.LUT R17, R3, 0x8, R23, 0xf8, !PT ;  /* 0x0000000803117812 */ /* 0x000fe200078ef817 */
[----:B------:R-:W-:Y:S01]  /*06f0*/  IMAD.SHL.U32 R3, R11, 0x20, RZ ;  /* 0x000000200b037824 */ /* 0x000fe200078e00ff */
[----:B------:R-:W-:Y:S01]  /*0700*/  LEA.HI R2, R19, R20, RZ, 0x7 ;  /* 0x0000001413027211 */ /* 0x000fe200078f38ff */
[----:B------:R-:W-:Y:S01]  /*0710*/  IMAD.SHL.U32 R20, R20, 0x2, RZ ;  /* 0x0000000214147824 */ /* 0x000fe200078e00ff */
[----:B------:R-:W-:-:S02]  /*0720*/  LOP3.LUT R222, R6, R4, RZ, 0x3c, !PT ;  /* 0x0000000406de7212 */ /* 0x000fc400078e3cff */
[----:B------:R-:W-:Y:S02]  /*0730*/  SHF.R.S32.HI R6, RZ, 0x1f, R10 ;  /* 0x0000001fff067819 */ /* 0x000fe4000001140a */
[----:B------:R-:W-:Y:S01]  /*0740*/  LOP3.LUT R4, R3, 0x6, R20, 0xf8, !PT ;  /* 0x0000000603047812 */ /* 0x000fe200078ef814 */
[----:B------:R-:W-:Y:S01]  /*0750*/  IMAD.U32 R222, R22, 0x20, R222 ;  /* 0x0000002016de7824 */ /* 0x000fe200078e00de */
[----:B------:R-:W-:Y:S01]  /*0760*/  LEA.HI R6, R6, R10, RZ, 0x2 ;  /* 0x0000000a06067211 */ /* 0x000fe200078f10ff */
[C---:B-1----:R-:W-:Y:S01]  /*0770*/  IMAD.IADD R10, R0.reuse, 0x1, -R5 ;  /* 0x00000001000a7824 */ /* 0x042fe200078e0a05 */
[----:B------:R-:W-:Y:S01]  /*0780*/  SHF.R.S32.HI R7, RZ, 0x7, R2 ;  /* 0x00000007ff077819 */ /* 0x000fe20000011402 */
[----:B------:R-:W-:Y:S01]  /*0790*/  IMAD.SHL.U32 R0, R0, 0x40, RZ ;  /* 0x0000004000007824 */ /* 0x000fe200078e00ff */
[----:B------:R1:W-:Y:S01]  /*07a0*/  STL [R1+0x7c], R4 ;  /* 0x00007c0401007387 */ /* 0x0003e20000100800 */
[----:B------:R-:W-:Y:S01]  /*07b0*/  SHF.R.S32.HI R5, RZ, 0x2, R6 ;  /* 0x00000002ff057819 */ /* 0x000fe20000011406 */
[----:B------:R-:W-:Y:S01]  /*07c0*/  IMAD.SHL.U32 R2, R18, 0x2, RZ ;  /* 0x0000000212027824 */ /* 0x000fe200078e00ff */
[----:B------:R-:W-:-:S02]  /*07d0*/  SHF.R.U32.HI R8, RZ, 0x3, R8 ;  /* 0x00000003ff087819 */ /* 0x000fc40000011608 */
[----:B------:R-:W-:Y:S01]  /*07e0*/  LOP3.LUT R0, R0, 0x1c0, RZ, 0xc0, !PT ;  /* 0x000001c000007812 */ /* 0x000fe200078ec0ff */
[----:B------:R-:W-:Y:S01]  /*07f0*/  IMAD R18, R230, 0x10, R5 ;  /* 0x00000010e6127824 */ /* 0x000fe200078e0205 */
[----:B------:R-:W-:Y:S01]  /*0800*/  LOP3.LUT R8, R17, R8, RZ, 0x3c, !PT ;  /* 0x0000000811087212 */ /* 0x000fe200078e3cff */
[--C-:B------:R-:W-:Y:S01]  /*0810*/  IMAD R6, R12, 0x200, R2.reuse ;  /* 0x000002000c067824 */ /* 0x100fe200078e0202 */
[----:B------:R-:W-:Y:S01]  /*0820*/  LEA R222, R222, UR4, 0x1 ;  /* 0x00000004dede7c11 */ /* 0x000fe2000f8e08ff */
[----:B------:R-:W-:Y:S01]  /*0830*/  IMAD R2, R7, 0x1000, R2 ;  /* 0x0000100007027824 */ /* 0x000fe200078e0202 */
[----:B------:R-:W-:Y:S01]  /*0840*/  STL [R1+0x70], R18 ;  /* 0x0000701201007387 */ /* 0x000fe20000100800 */
[----:B------:R-:W-:Y:S01]  /*0850*/  IMAD R10, R10, 0x20, R6 ;  /* 0x000000200a0a7824 */ /* 0x000fe200078e0206 */
[----:B------:R-:W-:Y:S01]  /*0860*/  LOP3.LUT P0, RZ, R16, 0x2, RZ, 0xc0, !PT ;  /* 0x0000000210ff7812 */ /* 0x000fe2000780c0ff */
[----:B------:R-:W-:Y:S02]  /*0870*/  IMAD.SHL.U32 R6, R15, 0x8, RZ ;  /* 0x000000080f067824 */ /* 0x000fe400078e00ff */
[----:B------:R-:W-:Y:S01]  /*0880*/  IMAD.IADD R223, R223, 0x1, R222 ;  /* 0x00000001dfdf7824 */ /* 0x000fe200078e02de */
[----:B------:R-:W-:-:S02]  /*0890*/  SEL R228, R228, 0xffffffe0, !P0 ;  /* 0xffffffe0e4e47807 */ /* 0x000fc40004000000 */
[----:B------:R-:W-:Y:S02]  /*08a0*/  LOP3.LUT R6, R6, 0x8, RZ, 0xc0, !PT ;  /* 0x0000000806067812 */ /* 0x000fe400078ec0ff */
[----:B-1----:R-:W-:-:S05]  /*08b0*/  SHF.R.S32.HI R4, RZ, 0x3, R13 ;  /* 0x00000003ff047819 */ /* 0x002fca000001140d */
[----:B------:R-:W-:Y:S02]  /*08c0*/  IMAD R11, R4, 0x8, R21 ;  /* 0x00000008040b7824 */ /* 0x000fe400078e0215 */
[----:B------:R-:W-:Y:S01]  /*08d0*/  IMAD R13, R12, 0x2, R4 ;  /* 0x000000020c0d7824 */ /* 0x000fe200078e0204 */
[----:B------:R-:W-:Y:S02]  /*08e0*/  LOP3.LUT R4, R0, 0x20, R3, 0xf8, !PT ;  /* 0x0000002000047812 */ /* 0x000fe400078ef803 */
[----:B------:R-:W-:Y:S01]  /*08f0*/  SHF.R.U32.HI R3, RZ, 0x3, R0 ;  /* 0x00000003ff037819 */ /* 0x000fe20000011600 */
[----:B------:R-:W-:-:S03]  /*0900*/  VIADD R0, R18, 0xffffffc0 ;  /* 0xffffffc012007836 */ /* 0x000fc60000000000 */
[----:B------:R-:W-:Y:S01]  /*0910*/  LOP3.LUT R4, R4, R3, RZ, 0x3c, !PT ;  /* 0x0000000304047212 */ /* 0x000fe200078e3cff */
[----:B------:R-:W-:Y:S01]  /*0920*/  IMAD R3, R230, 0x400, R2 ;  /* 0x00000400e6037824 */ /* 0x000fe200078e0202 */
[----:B------:R-:W-:-:S03]  /*0930*/  SHF.R.S32.HI R2, RZ, 0x1f, R0 ;  /* 0x0000001fff027819 */ /* 0x000fc60000011400 */
[----:B------:R-:W-:Y:S01]  /*0940*/  IMAD.IADD R244, R4, 0x1, R3 ;  /* 0x0000000104f47824 */ /* 0x000fe200078e0203 */
[----:B------:R-:W-:Y:S01]  /*0950*/  SHF.L.U64.HI R2, R0, 0x2, R2 ;  /* 0x0000000200027819 */ /* 0x000fe20000010202 */
[----:B------:R-:W-:Y:S02]  /*0960*/  IMAD.SHL.U32 R0, R7, 0x8, RZ ;  /* 0x0000000807007824 */ /* 0x000fe400078e00ff */
[----:B------:R-:W-:Y:S01]  /*0970*/  IMAD.SHL.U32 R4, R14, 0x40, RZ ;  /* 0x000000400e047824 */ /* 0x000fe200078e00ff */
[----:B------:R-:W-:Y:S01]  /*0980*/  LEA R244, R244, UR4, 0x1 ;  /* 0x00000004f4f47c11 */ /* 0x000fe2000f8e08ff */
[----:B------:R1:W-:Y:S01]  /*0990*/  STL [R1+0x6c], R2 ;  /* 0x00006c0201007387 */ /* 0x0003e20000100800 */
[----:B------:R-:W-:Y:S01]  /*09a0*/  LOP3.LUT R7, R0, 0x8, RZ, 0xc0, !PT ;  /* 0x0000000800077812 */ /* 0x000fe200078ec0ff */
[C---:B------:R-:W-:Y:S01]  /*09b0*/  IMAD R3, R15.reuse, 0x200, R8 ;  /* 0x000002000f037824 */ /* 0x040fe200078e0208 */
[----:B------:R-:W-:Y:S01]  /*09c0*/  SHF.R.S32.HI R0, RZ, 0x1, R9 ;  /* 0x00000001ff007819 */ /* 0x000fe20000011409 */
[----:B------:R-:W-:Y:S01]  /*09d0*/  IMAD.SHL.U32 R9, R15, 0x10, RZ ;  /* 0x000000100f097824 */ /* 0x000fe200078e00ff */
[----:B------:R-:W-:Y:S01]  /*09e0*/  LOP3.LUT R4, R4, 0x1c0, RZ, 0xc0, !PT ;  /* 0x000001c004047812 */ /* 0x000fe200078ec0ff */
[----:B------:R-:W-:Y:S01]  /*09f0*/  VIADD R242, R244, 0x20 ;  /* 0x00000020f4f27836 */ /* 0x000fe20000000000 */
[C---:B------:R-:W-:Y:S01]  /*0a00*/  LOP3.LUT P1, RZ, R0.reuse, 0x2, RZ, 0xc0, !PT ;  /* 0x0000000200ff7812 */ /* 0x040fe2000782c0ff */
[----:B------:R-:W-:Y:S01]  /*0a10*/  IMAD.SHL.U32 R0, R0, 0x40, RZ ;  /* 0x0000004000007824 */ /* 0x000fe200078e00ff */
[----:B------:R-:W-:Y:S01]  /*0a20*/  SHF.R.U32.HI R224, RZ, 0x3, R4 ;  /* 0x00000003ffe07819 */ /* 0x000fe20000011604 */
[C---:B------:R-:W-:Y:S01]  /*0a30*/  @P2 VIADD R242, R244.reuse, 0xffffffe0 ;  /* 0xffffffe0f4f22836 */ /* 0x040fe20000000000 */
        /* <DEDUP_REMOVED lines=31> */
[----:B------:R2:W-:Y:S02]  /*0c30*/  STL [R1+0x48], R0 ;  /* 0x0000480001007387 */ /* 0x0005e40000100800 */
        /* <DEDUP_REMOVED lines=8> */
.L_x_380:
        /* <DEDUP_REMOVED lines=67> */
.L_x_339:
        /* <DEDUP_REMOVED lines=29> */
[----:B------:R-:W-:-:S02]  /*12c0*/  USEL UR58, UR16, UR14, !UP0 ;  /* 0x0000000e103a7287 */ /* 0x000fc4000c000000 */
[----:B------:R-:W-:Y:S02]  /*12d0*/  UIADD3 UR50, UR17, UR27, URZ ;  /* 0x0000001b11327290 */ /* 0x000fe4000fffe03f */
[----:B--2---:R-:W-:Y:S02]  /*12e0*/  UIMAD.WIDE.U32 UR28, UR5, UR12, URZ ;  /* 0x0000000c051c72a5 */ /* 0x004fe4000f8e003f */
[----:B------:R-:W-:Y:S02]  /*12f0*/  USHF.L.U64.HI UR18, UR49, 0x7, UR61 ;  /* 0x0000000731127899 */ /* 0x000fe4000801023d */
[----:B------:R-:W-:Y:S02]  /*1300*/  UIMAD UR51, UR5, UR13, UR29 ;  /* 0x0000000d053372a4 */ /* 0x000fe4000f8e021d */
[----:B------:R-:W-:Y:S01]  /*1310*/  @!UP0 UIMAD UR5, UR61, UR6, URZ ;  /* 0x000000063d0582a4 */ /* 0x000fe2000f8e023f */
[----:B------:R-:W-:Y:S01]  /*1320*/  @UP0 ULDC.64 UR12, c[0x0][0x420] ;  /* 0x00010800000c0ab9 */ /* 0x000fe20000000a00 */
[----:B------:R-:W-:Y:S01]  /*1330*/  @UP0 UIADD3 UR50, UR15, UR21, URZ ;  /* 0x000000150f320290 */ /* 0x000fe2000fffe03f */
        /* <DEDUP_REMOVED lines=13> */
[----:B------:R-:W-:Y:S02]  /*1410*/  UIMAD UR14, UR7, UR12, URZ ;  /* 0x0000000c070e72a4 */ /* 0x000fe4000f8e023f */
[----:B------:R-:W-:Y:S01]  /*1420*/  UIADD3 UR5, UR13, UR5, URZ ;  /* 0x000000050d057290 */ /* 0x000fe2000fffe03f */
[----:B------:R-:W-:Y:S01]  /*1430*/  ULDC.U8 UR22, c[0x0][0x3d8] ;  /* 0x0000f60000167ab9 */ /* 0x000fe20000000000 */
[----:B------:R-:W-:-:S02]  /*1440*/  ULOP3.LUT UR15, UR19, 0xffffffc0, URZ, 0xc0, !UPT ;  /* 0xffffffc0130f7892 */ /* 0x000fc4000f8ec03f */
[----:B------:R-:W-:Y:S02]  /*1450*/  UISETP.NE.AND UP3, UPT, UR22, URZ, UPT ;  /* 0x0000003f1600728c */ /* 0x000fe4000bf65270 */
[----:B------:R-:W-:Y:S02]  /*1460*/  USEL UR33, UR18, URZ, UP2 ;  /* 0x0000003f12217287 */ /* 0x000fe40009000000 */
[----:B------:R-:W-:Y:S02]  /*1470*/  UIMAD.WIDE.U32 UR16, UR6, UR12, URZ ;  /* 0x0000000c061072a5 */ /* 0x000fe4000f8e003f */
[----:B------:R-:W-:Y:S01]  /*1480*/  UIMAD UR5, UR6, UR5, UR14 ;  /* 0x00000005060572a4 */ /* 0x000fe2000f8e020e */
[----:B-1----:R-:W-:Y:S01]  /*1490*/  IMAD.MOV R0, RZ, RZ, -R5 ;  /* 0x000000ffff007224 */ /* 0x002fe200078e0a05 */
[----:B------:R-:W-:Y:S01]  /*14a0*/  UIADD3 UR18, UR15, -0x40, URZ ;  /* 0xffffffc00f127890 */ /* 0x000fe2000fffe03f */
[----:B------:R-:W-:Y:S01]  /*14b0*/  IMAD.MOV.U32 R4, RZ, RZ, RZ ;  /* 0x000000ffff047224 */ /* 0x000fe200078e00ff */
[----:B------:R-:W-:Y:S01]  /*14c0*/  UISETP.NE.AND UP1, UPT, UR42, -0x1, UPT ;  /* 0xffffffff2a00788c */ /* 0x000fe2000bf25270 */
[----:B------:R-:W-:Y:S01]  /*14d0*/  IMAD R0, R0, R6, RZ ;  /* 0x0000000600007224 */ /* 0x000fe200078e02ff */
[----:B------:R-:W-:-:S02]  /*14e0*/  UIADD3 UR52, UR17, UR5, URZ ;  /* 0x0000000511347290 */ /* 0x000fc4000fffe03f */
[----:B------:R-:W-:Y:S01]  /*14f0*/  UIMAD.WIDE.U32 UR12, UR6, UR10, URZ ;  /* 0x0000000a060c72a5 */ /* 0x000fe2000f8e003f */
[----:B------:R-:W-:Y:S01]  /*1500*/  IMAD.HI.U32 R0, R5, R0, R4 ;  /* 0x0000000005007227 */ /* 0x000fe200078e0004 */
[----:B------:R-:W-:Y:S02]  /*1510*/  UIADD3 UR5, UP2, UR18, UR31, URZ ;  /* 0x0000001f12057290 */ /* 0x000fe4000ff5e03f */
[----:B------:R-:W-:Y:S02]  /*1520*/  USHF.R.S32.HI UR32, URZ, 0x1f, UR18 ;  /* 0x0000001f3f207899 */ /* 0x000fe40008011412 */
[----:B------:R-:W-:Y:S01]  /*1530*/  UIMAD UR14, UR7, UR10, URZ ;  /* 0x0000000a070e72a4 */ /* 0x000fe2000f8e023f */
[----:B------:R-:W-:Y:S01]  /*1540*/  IMAD.HI.U32 R0, R0, R3, RZ ;  /* 0x0000000300007227 */ /* 0x000fe200078e00ff */
[----:B------:R-:W-:Y:S01]  /*1550*/  ULDC UR27, c[0x0][0x2c4] ;  /* 0x0000b100001b7ab9 */ /* 0x000fe20000000800 */
[----:B------:R-:W-:Y:S02]  /*1560*/  USEL UR59, UR16, UR12, !UP0 ;  /* 0x0000000c103b7287 */ /* 0x000fe4000c000000 */
[----:B------:R-:W-:Y:S01]  /*1570*/  UIMAD UR7, UR7, UR5, URZ ;  /* 0x00000005070772a4 */ /* 0x000fe2000f8e023f */
[----:B------:R-:W-:Y:S01]  /*1580*/  IADD3 R4, -R0, RZ, RZ ;  /* 0x000000ff00047210 */ /* 0x000fe20007ffe1ff */
[----:B------:R-:W-:-:S02]  /*1590*/  UIMAD.WIDE.U32 UR46, UR6, UR5, URZ ;  /* 0x00000005062e72a5 */ /* 0x000fc4000f8e003f */
[----:B------:R-:W-:Y:S02]  /*15a0*/  UIADD3.X UR12, UR32, UR33, URZ, UP2, !UPT ;  /* 0x00000021200c7290 */ /* 0x000fe400097fe43f */
[C---:B------:R-:W-:Y:S01]  /*15b0*/  IMAD R3, R6.reuse, R4, R3 ;  /* 0x0000000406037224 */ /* 0x040fe200078e0203 */
[----:B------:R-:W-:Y:S01]  /*15c0*/  @UP3 UIMAD UR5, UR49, UR27, URZ ;  /* 0x0000001b310532a4 */ /* 0x000fe2000f8e023f */
[----:B------:R-:W-:Y:S01]  /*15d0*/  ULDC.U8 UR23, c[0x0][0x480] ;  /* 0x0001200000177ab9 */ /* 0x000fe20000000000 */
[----:B------:R-:W-:Y:S02]  /*15e0*/  @UP1 UIADD3 UR20, UR40, UR42, URZ ;  /* 0x0000002a28141290 */ /* 0x000fe4000fffe03f */
[----:B------:R-:W-:Y:S01]  /*15f0*/  ISETP.GT.U32.AND P1, PT, R6, R3, PT ;  /* 0x000000030600720c */ /* 0x000fe20003f24070 */
[----:B------:R-:W-:Y:S02]  /*1600*/  @UP1 UIADD3 UR26, UR40, UR42, URZ ;  /* 0x0000002a281a1290 */ /* 0x000fe4000fffe03f */
[----:B------:R-:W-:-:S02]  /*1610*/  UIMAD UR54, UR60, UR24, URZ ;  /* 0x000000183c3672a4 */ /* 0x000fc4000f8e023f */
[----:B------:R-:W-:Y:S02]  /*1620*/  UISETP.NE.AND UP4, UPT, UR23, URZ, UPT ;  /* 0x0000003f1700728c */ /* 0x000fe4000bf85270 */
[----:B------:R-:W-:Y:S01]  /*1630*/  UIMAD UR16, UR6, UR12, UR7 ;  /* 0x0000000c061072a4 */ /* 0x000fe2000f8e0207 */
[----:B------:R-:W-:Y:S01]  /*1640*/  @UP1 ULDC.64 UR24, c[0x0][0x248] ;  /* 0x0000920000181ab9 */ /* 0x000fe20000000a00 */
[----:B------:R-:W-:Y:S01]  /*1650*/  @UP1 ULDC.64 UR22, c[0x0][0x250] ;  /* 0x0000940000161ab9 */ /* 0x000fe20000000a00 */
[----:B------:R-:W-:-:S03]  /*1660*/  @UP3 USEL UR6, UR5, UR10, !UP0 ;  /* 0x0000000a05063287 */ /* 0x000fc6000c000000 */
[----:B------:R-:W-:Y:S01]  /*1670*/  @!P1 IMAD.IADD R3, R3, 0x1, -R6 ;  /* 0x0000000103039824 */ /* 0x000fe200078e0a06 */
[----:B------:R-:W-:Y:S01]  /*1680*/  @UP0 UIADD3 UR52, UR13, UR14, URZ ;  /* 0x0000000e0d340290 */ /* 0x000fe2000fffe03f */
[----:B------:R-:W-:Y:S01]  /*1690*/  @!P1 VIADD R0, R0, 0x1 ;  /* 0x0000000100009836 */ /* 0x000fe20000000000 */
[----:B------:R-:W-:Y:S01]  /*16a0*/  PLOP3.LUT P1, PT, PT, PT, UP1, 0x80, 0x0 ;  /* 0x000000000000781c */ /* 0x000fe20003f2f018 */
[----:B------:R-:W-:Y:S01]  /*16b0*/  @UP1 UIMAD.WIDE.U32 UR14, UR20, UR24, URZ ;  /* 0x00000018140e12a5 */ /* 0x000fe2000f8e003f */
[----:B------:R-:W-:Y:S01]  /*16c0*/  ISETP.GE.U32.AND P0, PT, R3, R6, PT ;  /* 0x000000060300720c */ /* 0x000fe20003f06070 */
[----:B------:R-:W-:Y:S01]  /*16d0*/  @UP1 UIMAD.WIDE.U32 UR12, UR26, UR22, URZ ;  /* 0x000000161a0c12a5 */ /* 0x000fe2000f8e003f */
[----:B------:R-:W-:Y:S01]  /*16e0*/  LOP3.LUT R3, R7, UR60, RZ, 0x3c, !PT ;  /* 0x0000003c07037c12 */ /* 0x000fe2000f8e3cff */
[----:B------:R-:W-:Y:S01]  /*16f0*/  @UP3 ULDC UR5, c[0x0][0x2e4] ;  /* 0x0000b90000053ab9 */ /* 0x000fe20000000800 */
[----:B------:R-:W-:Y:S02]  /*1700*/  @UP1 UIMAD UR20, UR20, UR25, URZ ;  /* 0x00000019141412a4 */ /* 0x000fe4000f8e023f */
[----:B------:R-:W-:Y:S01]  /*1710*/  ISETP.GE.AND P2, PT, R3, RZ, PT ;  /* 0x000000ff0300720c */ /* 0x000fe20003f46270 */
[----:B------:R-:W-:-:S02]  /*1720*/  @UP3 UIMAD UR17, UR60, UR5, UR6 ;  /* 0x000000053c1132a4 */ /* 0x000fc4000f8e0206 */
[----:B------:R-:W-:Y:S02]  /*1730*/  @UP1 UIMAD UR7, UR26, UR23, URZ ;  /* 0x000000171a0712a4 */ /* 0x000fe4000f8e023f */
[----:B------:R-:W-:Y:S02]  /*1740*/  @!UP3 UIMAD UR5, UR49, UR43, UR60 ;  /* 0x0000002b3105b2a4 */ /* 0x000fe4000f8e023c */
[----:B------:R-:W-:Y:S01]  /*1750*/  @P0 IADD3 R0, R0, 0x1, RZ ;  /* 0x0000000100000810 */ /* 0x000fe20007ffe0ff */
[----:B------:R-:W-:Y:S01]  /*1760*/  @!UP0 UIADD3 UR53, UR37, UR39, URZ ;  /* 0x0000002725358290 */ /* 0x000fe2000fffe03f */
[----:B------:R-:W-:Y:S01]  /*1770*/  PLOP3.LUT P0, PT, PT, PT, UP3, 0x80, 0x0 ;  /* 0x000000000000781c */ /* 0x000fe20003f0f038 */
[----:B------:R-:W-:Y:S02]  /*1780*/  USEL UR56, UR28, URZ, UP4 ;  /* 0x0000003f1c387287 */ /* 0x000fe4000a000000 */
[----:B------:R-:W-:Y:S01]  /*1790*/  IMAD.MOV.U32 R13, RZ, RZ, R0 ;  /* 0x000000ffff0d7224 */ /* 0x000fe200078e0000 */
[----:B------:R-:W-:-:S02]  /*17a0*/  USEL UR55, UR51, URZ, UP4 ;  /* 0x0000003f33377287 */ /* 0x000fc4000a000000 */
[----:B------:R-:W-:Y:S02]  /*17b0*/  USHF.R.S32.HI UR29, URZ, 0x1f, UR38 ;  /* 0x0000001f3f1d7899 */ /* 0x000fe40008011426 */
[----:B------:R-:W-:Y:S01]  /*17c0*/  USHF.R.S32.HI UR57, URZ, 0x1f, UR54 ;  /* 0x0000001f3f397899 */ /* 0x000fe20008011436 */
[----:B------:R-:W-:Y:S01]  /*17d0*/  @!P2 IADD3 R13, -R13, RZ, RZ ;  /* 0x000000ff0d0da210 */ /* 0x000fe20007ffe1ff */
[----:B------:R-:W-:Y:S01]  /*17e0*/  USHF.R.S32.HI UR43, URZ, 0x6, UR19 ;  /* 0x000000063f2b7899 */ /* 0x000fe20008011413 */
[----:B------:R-:W-:Y:S01]  /*17f0*/  @!P3 LOP3.LUT R13, RZ, R7, RZ, 0x33, !PT ;  /* 0x00000007ff0db212 */ /* 0x000fe200078e33ff */
[----:B------:R-:W-:Y:S02]  /*1800*/  @UP1 UIADD3 UR48, UR13, UR7, URZ ;  /* 0x000000070d301290 */ /* 0x000fe4000fffe03f */
[----:B------:R-:W-:Y:S02]  /*1810*/  @!UP3 UIMAD UR17, UR5, UR27, URZ ;  /* 0x0000001b0511b2a4 */ /* 0x000fe4000f8e023f */
[----:B------:R-:W-:-:S02]  /*1820*/  UIADD3 UR51, UR47, UR16, URZ ;  /* 0x000000102f337290 */ /* 0x000fc4000fffe03f */
        /* <DEDUP_REMOVED lines=16> */
.L_x_341:
        /* <DEDUP_REMOVED lines=13> */
.L_x_342:
        /* <DEDUP_REMOVED lines=12> */
.L_x_343:
[----:B------:R-:W-:Y:S01]  /*1ac0*/  ULDC UR5, c[0x0][0x270] ;  /* 0x00009c0000057ab9 */ /* 0x000fe20000000800 */
[----:B------:R-:W-:Y:S01]  /*1ad0*/  ULDC UR6, c[0x0][0x2d4] ;  /* 0x0000b50000067ab9 */ /* 0x000fe20000000800 */
[----:B------:R-:W-:-:S04]  /*1ae0*/  UIMAD UR5, UR49, UR5, UR60 ;  /* 0x00000005310572a4 */ /* 0x000fc8000f8e023c */
[----:B------:R-:W-:-:S12]  /*1af0*/  UIMAD UR5, UR5, UR6, URZ ;  /* 0x00000006050572a4 */ /* 0x000fd8000f8e023f */
.L_x_344:
[----:B------:R-:W2:Y:S01]  /*1b00*/  LDL.64 R4, [R1+0x30] ;  /* 0x0000300001047983 */ /* 0x000ea20000100a00 */
[----:B------:R-:W-:Y:S01]  /*1b10*/  ULDC UR10, c[0x0][0x2dc] ;  /* 0x0000b700000a7ab9 */ /* 0x000fe20000000800 */
[----:B------:R-:W-:Y:S02]  /*1b20*/  ULDC UR12, c[0x0][0x270] ;  /* 0x00009c00000c7ab9 */ /* 0x000fe40000000800 */
[----:B------:R1:W2:Y:S01]  /*1b30*/  LDL.64 R20, [R1+0x30] ;  /* 0x0000300001147983 */ /* 0x0002a20000100a00 */
[----:B------:R-:W-:Y:S01]  /*1b40*/  UIADD3 UR6, UR18, UR5, URZ ;  /* 0x0000000512067290 */ /* 0x000fe2000fffe03f */
[----:B------:R-:W-:Y:S02]  /*1b50*/  ULDC.64 UR44, c[0x0][0x2b0] ;  /* 0x0000ac00002c7ab9 */ /* 0x000fe40000000a00 */
[----:B------:R-:W3:Y:S01]  /*1b60*/  LDL R10, [R1+0x74] ;  /* 0x00007400010a7983 */ /* 0x000ee20000100800 */
[----:B------:R-:W4:Y:S01]  /*1b70*/  S2R R18, SR_TID.X ;  /* 0x0000000000127919 */ /* 0x000f220000002100 */
[----:B------:R-:W5:Y:S01]  /*1b80*/  S2R R19, SR_TID.X ;  /* 0x0000000000137919 */ /* 0x000f620000002100 */
[----:B------:R-:W1:Y:S01]  /*1b90*/  S2R R9, SR_TID.X ;  /* 0x0000000000097919 */ /* 0x000e620000002100 */
[----:B------:R-:W-:-:S02]  /*1ba0*/  UIADD3 UR5, -UR11, UR30, UR38 ;  /* 0x0000001e0b057290 */ /* 0x000fc4000fffe126 */
[----:B------:R-:W-:Y:S01]  /*1bb0*/  UIMAD UR31, UR10, UR12, URZ ;  /* 0x0000000c0a1f72a4 */ /* 0x000fe2000f8e023f */
[----:B------:R-:W-:Y:S02]  /*1bc0*/  ULDC.64 UR26, c[0x0][0x478] ;  /* 0x00011e00001a7ab9 */ /* 0x000fe40000000a00 */
[----:B------:R-:W-:Y:S01]  /*1bd0*/  ULDC UR10, c[0x0][0x398] ;  /* 0x0000e600000a7ab9 */ /* 0x000fe20000000800 */
[----:B------:R-:W-:Y:S01]  /*1be0*/  UIADD3 UR36, UR18, UR17, URZ ;  /* 0x0000001112247290 */ /* 0x000fe2000fffe03f */
[----:B------:R-:W-:Y:S01]  /*1bf0*/  ULDC.64 UR14, c[0x0][0x420] ;  /* 0x00010800000e7ab9 */ /* 0x000fe20000000a00 */
[----:B------:R-:W-:Y:S01]  /*1c00*/  USHF.R.S32.HI UR19, URZ, 0x1f, UR60 ;  /* 0x0000001f3f137899 */ /* 0x000fe2000801143c */
[----:B------:R-:W-:Y:S01]  /*1c10*/  ULDC.64 UR16, c[0x0][0x258] ;  /* 0x0000960000107ab9 */ /* 0x000fe20000000a00 */
[----:B----4-:R-:W-:Y:S01]  /*1c20*/  SHF.R.S32.HI R18, RZ, 0x1f, R18 ;  /* 0x0000001fff127819 */ /* 0x010fe20000011412 */
[----:B------:R-:W-:-:S03]  /*1c30*/  ULDC.64 UR12, c[0x0][0x428] ;  /* 0x00010a00000c7ab9 */ /* 0x000fc60000000a00 */
[----:B-----5:R-:W-:-:S04]  /*1c40*/  LEA.HI R18, R18, R19, RZ, 0x2 ;  /* 0x0000001312127211 */ /* 0x020fc800078f10ff */
[----:B------:R-:W-:-:S04]  /*1c50*/  SHF.R.S32.HI R18, RZ, 0x2, R18 ;  /* 0x00000002ff127819 */ /* 0x000fc80000011412 */
[----:B------:R-:W-:Y:S02]  /*1c60*/  SHF.R.S32.HI R16, RZ, 0x1f, R18 ;  /* 0x0000001fff107819 */ /* 0x000fe40000011412 */
[----:B------:R-:W-:-:S04]  /*1c70*/  IADD3 R0, P0, R18, UR18, RZ ;  /* 0x0000001212007c10 */ /* 0x000fc8000ff1e0ff */
[----:B------:R-:W-:Y:S01]  /*1c80*/  IADD3.X R3, R16, UR32, RZ, P0, !PT ;  /* 0x0000002010037c10 */ /* 0x000fe200087fe4ff */
[----:B------:R-:W-:Y:S02]  /*1c90*/  UIMAD.WIDE UR26, UR6, 0x4, UR26 ;  /* 0x00000004061a78a5 */ /* 0x000fe4000f8e021a */
[----:B------:R-:W-:Y:S02]  /*1ca0*/  UIADD3 UR5, UR5, -UR10, URZ ;  /* 0x8000000a05057290 */ /* 0x000fe4000fffe03f */
[----:B------:R-:W-:Y:S01]  /*1cb0*/  IMAD R3, R3, UR34, RZ ;  /* 0x0000002203037c24 */ /* 0x000fe2000f8e02ff */
[----:B------:R-:W-:Y:S02]  /*1cc0*/  UIMAD UR6, UR32, UR14, URZ ;  /* 0x0000000e200672a4 */ /* 0x000fe4000f8e023f */
[----:B------:R-:W-:Y:S01]  /*1cd0*/  USHF.R.S32.HI UR20, URZ, 0x1f, UR5 ;  /* 0x0000001f3f147899 */ /* 0x000fe20008011405 */
[----:B------:R-:W-:Y:S01]  /*1ce0*/  IMAD R3, R0, UR35, R3 ;  /* 0x0000002300037c24 */ /* 0x000fe2000f8e0203 */
[----:B------:R-:W-:Y:S01]  /*1cf0*/  UIMAD UR10, UR18, UR15, UR6 ;  /* 0x0000000f120a72a4 */ /* 0x000fe2000f8e0206 */
[----:B-1----:R-:W-:Y:S01]  /*1d00*/  SHF.R.S32.HI R8, RZ, 0x1f, R9 ;  /* 0x0000001fff087819 */ /* 0x002fe20000011409 */
[----:B------:R-:W-:-:S02]  /*1d10*/  UIMAD UR6, UR19, UR12, URZ ;  /* 0x0000000c130672a4 */ /* 0x000fc4000f8e023f */
[----:B------:R-:W-:Y:S01]  /*1d20*/  ULEA.HI UR20, UR20, UR5, URZ, 0x6 ;  /* 0x0000000514147291 */ /* 0x000fe2000f8f303f */
[----:B------:R-:W-:Y:S01]  /*1d30*/  LEA.HI R8, R8, R9, RZ, 0x5 ;  /* 0x0000000908087211 */ /* 0x000fe200078f28ff */
[----:B------:R-:W-:Y:S02]  /*1d40*/  UIMAD UR13, UR60, UR13, UR6 ;  /* 0x0000000d3c0d72a4 */ /* 0x000fe4000f8e0206 */
[----:B------:R-:W-:Y:S01]  /*1d50*/  USHF.R.S32.HI UR20, URZ, 0x6, UR20 ;  /* 0x000000063f147899 */ /* 0x000fe20008011414 */
[----:B------:R-:W-:Y:S01]  /*1d60*/  ULDC.64 UR32, c[0x0][0x3e0] ;  /* 0x0000f80000207ab9 */ /* 0x000fe20000000a00 */
[----:B------:R-:W-:Y:S01]  /*1d70*/  BSSY B1, `(.L_x_340) ;  /* 0x0000883000017945 */ /* 0x000fe20003800000 */
[----:B--2---:R-:W-:-:S05]  /*1d80*/  IMAD.MOV.U32 R20, RZ, RZ, R4 ;  /* 0x000000ffff147224 */ /* 0x004fca00078e0004 */
[--C-:B------:R-:W-:Y:S02]  /*1d90*/  SHF.R.S32.HI R21, RZ, 0x1f, R20.reuse ;  /* 0x0000001fff157819 */ /* 0x100fe40000011414 */
[----:B------:R-:W-:Y:S01]  /*1da0*/  IADD3 R4, P0, R20, UR7, RZ ;  /* 0x0000000714047c10 */ /* 0x000fe2000ff1e0ff */
[----:B------:R-:W-:Y:S01]  /*1db0*/  UIMAD UR7, UR19, UR16, URZ ;  /* 0x00000010130772a4 */ /* 0x000fe2000f8e023f */
[----:B------:R-:W-:Y:S02]  /*1dc0*/  IMAD.WIDE.U32 R6, R0, UR34, R20 ;  /* 0x0000002200067c25 */ /* 0x000fe4000f8e0014 */
[----:B------:R-:W-:Y:S01]  /*1dd0*/  IADD3.X R5, R21, UR53, RZ, P0, !PT ;  /* 0x0000003515057c10 */ /* 0x000fe200087fe4ff */
[----:B------:R-:W-:Y:S01]  /*1de0*/  UIMAD UR7, UR60, UR17, UR7 ;  /* 0x000000113c0772a4 */ /* 0x000fe2000f8e0207 */
[----:B------:R-:W-:Y:S01]  /*1df0*/  IMAD.U32 R0, RZ, RZ, UR14 ;  /* 0x0000000eff007e24 */ /* 0x000fe2000f8e00ff */
[----:B------:R-:W-:Y:S01]  /*1e00*/  IADD3 R6, P0, R6, UR58, RZ ;  /* 0x0000003a06067c10 */ /* 0x000fe2000ff1e0ff */
[----:B------:R-:W-:Y:S01]  /*1e10*/  USHF.L.U32 UR17, UR31, 0x6, URZ ;  /* 0x000000061f117899 */ /* 0x000fe2000800063f */
[----:B------:R1:W-:Y:S01]  /*1e20*/  STL [R1+0x34], R21 ;  /* 0x0000341501007387 */ /* 0x0003e20000100800 */
[----:B------:R-:W-:Y:S01]  /*1e30*/  ULDC.64 UR34, c[0x0][0x210] ;  /* 0x0000840000227ab9 */ /* 0x000fe20000000a00 */
[----:B------:R-:W-:Y:S01]  /*1e40*/  IADD3.X R7, R7, UR50, R3, P0, !PT ;  /* 0x0000003207077c10 */ /* 0x000fe200087fe403 */
[----:B------:R-:W-:Y:S01]  /*1e50*/  IMAD.U32 R3, RZ, RZ, UR16 ;  /* 0x00000010ff037e24 */ /* 0x000fe2000f8e00ff */
[----:B------:R-:W-:Y:S01]  /*1e60*/  USHF.R.S32.HI UR5, URZ, 0x1f, UR17 ;  /* 0x0000001f3f057899 */ /* 0x000fe20008011411 */
[----:B------:R-:W-:Y:S01]  /*1e70*/  IMAD.WIDE.U32 R4, R0, UR18, R4 ;  /* 0x0000001200047c25 */ /* 0x000fe2000f8e0004 */
[----:B------:R-:W-:Y:S01]  /*1e80*/  UIADD3 UR6, UP2, UP0, UR46, UR17, UR54 ;  /* 0x000000112e067290 */ /* 0x000fe2000f85e036 */
[----:B------:R-:W-:-:S02]  /*1e90*/  ULDC.64 UR18, c[0x0][0x400] ;  /* 0x0001000000127ab9 */ /* 0x000fc40000000a00 */
[----:B------:R-:W-:Y:S01]  /*1ea0*/  IMAD.WIDE.U32 R6, R3, UR60, R6 ;  /* 0x0000003c03067c25 */ /* 0x000fe2000f8e0006 */
[----:B------:R-:W-:Y:S01]  /*1eb0*/  UIADD3.X UR5, UR51, UR5, UR57, UP2, UP0 ;  /* 0x0000000533057290 */ /* 0x000fe200097e0439 */
[----:B------:R-:W-:Y:S01]  /*1ec0*/  SHF.R.S32.HI R3, RZ, 0x5, R8 ;  /* 0x00000005ff037819 */ /* 0x000fe20000011408 */
[----:B------:R-:W-:Y:S01]  /*1ed0*/  UISETP.LT.AND UP0, UPT, URZ, UR20, UPT ;  /* 0x000000143f00728c */ /* 0x000fe2000bf01270 */
[----:B------:R-:W-:Y:S02]  /*1ee0*/  IMAD.U32 R0, RZ, RZ, UR12 ;  /* 0x0000000cff007e24 */ /* 0x000fe4000f8e00ff */
[----:B------:R-:W-:Y:S01]  /*1ef0*/  VIADD R5, R5, UR10 ;  /* 0x0000000a05057c36 */ /* 0x000fe20008000000 */
[----:B------:R-:W-:Y:S01]  /*1f00*/  UIADD3 UR6, UP3, UP2, UR56, UR6, UR59 ;  /* 0x0000000638067290 */ /* 0x000fe2000fa7e03b */
[----:B---3--:R-:W-:Y:S01]  /*1f10*/  IMAD R3, R3, UR31, R10 ;  /* 0x0000001f03037c24 */ /* 0x008fe2000f8e020a */
[----:B------:R-:W-:Y:S01]  /*1f20*/  USEL UR20, URZ, UR20, !UP0 ;  /* 0x000000143f147287 */ /* 0x000fe2000c000000 */
[----:B------:R-:W-:Y:S01]  /*1f30*/  IMAD.WIDE.U32 R4, R0, UR60, R4 ;  /* 0x0000003c00047c25 */ /* 0x000fe2000f8e0004 */
[----:B------:R-:W-:-:S03]  /*1f40*/  UIADD3.X UR5, UR55, UR5, UR52, UP3, UP2 ;  /* 0x0000000537057290 */ /* 0x000fc60009fe4434 */
[----:B------:R-:W-:Y:S01]  /*1f50*/  IMAD R0, R16, UR14, RZ ;  /* 0x0000000e10007c24 */ /* 0x000fe2000f8e02ff */
[----:B------:R-:W-:-:S03]  /*1f60*/  UISETP.GT.AND UP0, UPT, UR43, UR20, UPT ;  /* 0x000000142b00728c */ /* 0x000fc6000bf04270 */
[----:B------:R-:W-:Y:S01]  /*1f70*/  IMAD R9, R18, UR15, R0 ;  /* 0x0000000f12097c24 */ /* 0x000fe2000f8e0200 */
[----:B------:R-:W-:Y:S01]  /*1f80*/  IADD3 R0, P0, R3, UR6, RZ ;  /* 0x0000000603007c10 */ /* 0x000fe2000ff1e0ff */
[----:B------:R-:W-:-:S03]  /*1f90*/  VIADD R5, R5, UR13 ;  /* 0x0000000d05057c36 */ /* 0x000fc60008000000 */
[----:B------:R-:W-:Y:S02]  /*1fa0*/  LEA.HI.X.SX32 R8, R3, UR5, 0x1, P0 ;  /* 0x0000000503087c11 */ /* 0x000fe400080f0eff */
[----:B------:R-:W-:Y:S01]  /*1fb0*/  PLOP3.LUT P0, PT, PT, PT, UP0, 0x80, 0x0 ;  /* 0x000000000000781c */ /* 0x000fe20003f0f008 */
[----:B------:R-:W-:Y:S01]  /*1fc0*/  IMAD.WIDE.U32 R4, R18, UR14, R4 ;  /* 0x0000000e12047c25 */ /* 0x000fe2000f8e0004 */
[----:B------:R-:W-:Y:S01]  /*1fd0*/  UIMAD.WIDE UR12, UR36, 0x4, UR44 ;  /* 0x00000004240c78a5 */ /* 0x000fe2000f8e022c */
[----:B------:R-:W-:Y:S02]  /*1fe0*/  LEA R252, P2, R0, UR18, 0x2 ;  /* 0x0000001200fc7c11 */ /* 0x000fe4000f8410ff */
[----:B------:R-:W-:Y:S01]  /*1ff0*/  VIADD R3, R7, UR7 ;  /* 0x0000000707037c36 */ /* 0x000fe20008000000 */
[----:B------:R-:W-:Y:S01]  /*2000*/  LEA R248, P4, R6, UR34, 0x1 ;  /* 0x0000002206f87c11 */ /* 0x000fe2000f8808ff */
[----:B------:R-:W-:Y:S01]  /*2010*/  IMAD.IADD R5, R5, 0x1, R9 ;  /* 0x0000000105057824 */ /* 0x000fe200078e0209 */
[----:B------:R-:W-:Y:S01]  /*2020*/  LEA R247, P3, R4, UR32, 0x1 ;  /* 0x0000002004f77c11 */ /* 0x000fe2000f8608ff */
[----:B------:R-:W-:Y:S01]  /*2030*/  UIADD3 UR7, UR43, -0x1, URZ ;  /* 0xffffffff2b077890 */ /* 0x000fe2000fffe03f */
[----:B------:R-:W-:Y:S01]  /*2040*/  LEA.HI.X R251, R0, UR19, R8, 0x2, P2 ;  /* 0x0000001300fb7c11 */ /* 0x000fe200090f1408 */
[----:B------:R-:W-:Y:S01]  /*2050*/  UMOV UR16, UR26 ;  /* 0x0000001a00107c82 */ /* 0x000fe20008000000 */
[----:B------:R-:W-:Y:S01]  /*2060*/  LEA.HI.X R246, R6, UR35, R3, 0x1, P4 ;  /* 0x0000002306f67c11 */ /* 0x000fe2000a0f0c03 */
[----:B------:R-:W-:Y:S01]  /*2070*/  UMOV UR15, UR27 ;  /* 0x0000001b000f7c82 */ /* 0x000fe20008000000 */
[----:B------:R-:W-:Y:S01]  /*2080*/  LEA.HI.X R245, R4, UR33, R5, 0x1, P3 ;  /* 0x0000002104f57c11 */ /* 0x000fe200098f0c05 */
[----:B------:R-:W-:Y:S01]  /*2090*/  UMOV UR14, UR12 ;  /* 0x0000000c000e7c82 */ /* 0x000fe20008000000 */
        /* <DEDUP_REMOVED lines=20> */
.L_x_346:
        /* <DEDUP_REMOVED lines=19> */
.L_x_347:
[----:B------:R1:W5:Y:S04]  /*2310*/  LDL R11, [R1+0x44] ;  /* 0x00004400010b7983 */ /* 0x0003680000100800 */
[----:B------:R1:W5:Y:S01]  /*2320*/  LDL R10, [R1+0x48] ;  /* 0x00004800010a7983 */ /* 0x0003620000100800 */
        /* <DEDUP_REMOVED lines=9> */
[----:B------:R-:W-:-:S02]  /*23c0*/  ISETP.GE.AND P4, PT, R18, UR11, PT ;  /* 0x0000000b12007c0c */ /* 0x000fc4000bf86270 */
[----:B------:R-:W-:Y:S01]  /*23d0*/  MOV R0, UR5 ;  /* 0x0000000500007c02 */ /* 0x000fe20008000f00 */
[----:B------:R-:W-:Y:S01]  /*23e0*/  UIMAD UR5, UR19, UR14, URZ ;  /* 0x0000000e130572a4 */ /* 0x000fe2000f8e023f */
[----:B------:R-:W-:Y:S02]  /*23f0*/  IADD3 R6, P0, R4, UR10, RZ ;  /* 0x0000000a04067c10 */ /* 0x000fe4000ff1e0ff */
[----:B------:R-:W-:Y:S01]  /*2400*/  ISETP.GE.AND P3, PT, R3, UR11, PT ;  /* 0x0000000b03007c0c */ /* 0x000fe2000bf66270 */
[----:B------:R-:W-:Y:S01]  /*2410*/  UIMAD UR15, UR60, UR15, UR5 ;  /* 0x0000000f3c0f72a4 */ /* 0x000fe2000f8e0205 */
[----:B------:R-:W-:Y:S02]  /*2420*/  IADD3.X R7, R5, UR18, R0, P0, !PT ;  /* 0x0000001205077c10 */ /* 0x000fe400087fe400 */
[----:B------:R-:W-:-:S05]  /*2430*/  MOV R0, UR14 ;  /* 0x0000000e00007c02 */ /* 0x000fca0008000f00 */
        /* <DEDUP_REMOVED lines=19> */
.L_x_349:
[----:B------:R-:W-:Y:S05]  /*2570*/  BSYNC B0 ;  /* 0x0000000000007941 */ /* 0x000fea0003800000 */
.L_x_348:
        /* <DEDUP_REMOVED lines=19> */
.L_x_351:
[----:B------:R-:W-:Y:S05]  /*26b0*/  BSYNC B0 ;  /* 0x0000000000007941 */ /* 0x000fea0003800000 */
.L_x_350:
        /* <DEDUP_REMOVED lines=32> */
.L_x_353:
[----:B------:R-:W-:Y:S05]  /*28c0*/  BSYNC B0 ;  /* 0x0000000000007941 */ /* 0x000fea0003800000 */
.L_x_352:
        /* <DEDUP_REMOVED lines=20> */
.L_x_345:
        /* <DEDUP_REMOVED lines=72> */
.L_x_356:
[----:B------:R-:W-:Y:S05]  /*2e90*/  BSYNC B0 ;  /* 0x0000000000007941 */ /* 0x000fea0003800000 */
.L_x_355:
        /* <DEDUP_REMOVED lines=44> */
.L_x_358:
[----:B------:R-:W-:Y:S05]  /*3160*/  BSYNC B0 ;  /* 0x0000000000007941 */ /* 0x000fea0003800000 */
.L_x_357:
        /* <DEDUP_REMOVED lines=41> */
.L_x_360:
[----:B------:R-:W-:Y:S05]  /*3400*/  BSYNC B0 ;  /* 0x0000000000007941 */ /* 0x000fea0003800000 */
.L_x_359:
        /* <DEDUP_REMOVED lines=16> */
.L_x_362:
        /* <DEDUP_REMOVED lines=37> */
.L_x_363:
[----:B------:R-:W-:Y:S05]  /*3760*/  BSYNC B0 ;  /* 0x0000000000007941 */ /* 0x000fea0003800000 */
.L_x_361:
[----:B------:R-:W1:Y:S01]  /*3770*/  LDL R17, [R1+0x70] ;  /* 0x0000700001117983 */ /* 0x000e620000100800 */
[----:B------:R-:W-:Y:S01]  /*3780*/  UIMAD UR6, UR29, UR24, URZ ;  /* 0x000000181d0672a4 */ /* 0x000fe2000f8e023f */
[----:B--2-4-:R-:W-:Y:S01]  /*3790*/  IMAD.U32 R4, RZ, RZ, UR24 ;  /* 0x00000018ff047e24 */ /* 0x014fe2000f8e00ff */
[----:B------:R-:W-:Y:S01]  /*37a0*/  ULDC.64 UR18, c[0x0][0x260] ;  /* 0x0000980000127ab9 */ /* 0x000fe20000000a00 */
[----:B------:R2:W-:Y:S01]  /*37b0*/  @P1 STS [R0+0x9000], RZ ;  /* 0x009000ff00001388 */ /* 0x0005e20000000800 */
[----:B------:R-:W-:Y:S01]  /*37c0*/  UIMAD UR6, UR38, UR25, UR6 ;  /* 0x00000019260672a4 */ /* 0x000fe2000f8e0206 */
[----:B------:R-:W-:Y:S01]  /*37d0*/  IMAD.WIDE.U32 R4, R4, UR38, R20 ;  /* 0x0000002604047c25 */ /* 0x000fe2000f8e0014 */
[----:B------:R-:W-:Y:S01]  /*37e0*/  BSSY B0, `(.L_x_364) ;  /* 0x000003d000007945 */ /* 0x000fe20003800000 */
[----:B------:R2:W-:Y:S03]  /*37f0*/  @P1 STS [R0+0x9004], RZ ;  /* 0x009004ff00001388 */ /* 0x0005e60000000800 */
[----:B------:R-:W-:Y:S01]  /*3800*/  IMAD.U32 R3, RZ, RZ, UR6 ;  /* 0x00000006ff037e24 */ /* 0x000fe2000f8e00ff */
[----:B------:R2:W-:Y:S01]  /*3810*/  @P1 STS.64 [R0+0x9008], RZ ;  /* 0x009008ff00001388 */ /* 0x0005e20000000a00 */
[----:B------:R-:W-:Y:S01]  /*3820*/  IADD3 R6, P2, R4, UR21, RZ ;  /* 0x0000001504067c10 */ /* 0x000fe2000ff5e0ff */
[----:B------:R-:W-:-:S02]  /*3830*/  IMAD R4, R14, UR18, RZ ;  /* 0x000000120e047c24 */ /* 0x000fc4000f8e02ff */
[----:B------:R2:W-:Y:S01]  /*3840*/  @P1 STS.128 [R0+0xb000], RZ ;  /* 0x00b000ff00001388 */ /* 0x0005e20000000c00 */
[----:B------:R-:W-:Y:S01]  /*3850*/  IADD3.X R7, R5, UR28, R3, P2, !PT ;  /* 0x0000001c05077c10 */ /* 0x000fe200097fe403 */
[C---:B------:R-:W-:Y:S02]  /*3860*/  IMAD R4, R13.reuse, UR19, R4 ;  /* 0x000000130d047c24 */ /* 0x040fe4000f8e0204 */
[----:B------:R2:W-:Y:S01]  /*3870*/  @P1 STS.128 [R0+0xd000], RZ ;  /* 0x00d000ff00001388 */ /* 0x0005e20000000c00 */
        /* <DEDUP_REMOVED lines=51> */
.L_x_365:
[----:B------:R-:W-:Y:S05]  /*3bb0*/  BSYNC B0 ;  /* 0x0000000000007941 */ /* 0x000fea0003800000 */
.L_x_364:
        /* <DEDUP_REMOVED lines=43> */
.L_x_367:
[----:B------:R-:W-:Y:S05]  /*3e70*/  BSYNC B0 ;  /* 0x0000000000007941 */ /* 0x000fea0003800000 */
.L_x_366:
[----:B------:R-:W0:Y:S01]  /*3e80*/  LDGDEPBAR ;  /* 0x00000000000079af */ /* 0x000e220000000000 */
[----:B------:R-:W-:Y:S01]  /*3e90*/  ULDC.64 UR22, c[0x0][0x3c8] ;  /* 0x0000f20000167ab9 */ /* 0x000fe20000000a00 */
[----:B-12---:R-:W-:Y:S01]  /*3ea0*/  IMAD.SHL.U32 R4, R17, 0x4, RZ ;  /* 0x0000000411047824 */ /* 0x006fe200078e00ff */
[----:B------:R-:W-:Y:S01]  /*3eb0*/  UISETP.NE.U32.AND UP1, UPT, UR22, URZ, UPT ;  /* 0x0000003f1600728c */ /* 0x000fe2000bf25070 */
[----:B------:R-:W-:Y:S01]  /*3ec0*/  ISETP.NE.AND P4, PT, R14, RZ, PT ;  /* 0x000000ff0e00720c */ /* 0x000fe20003f85270 */
[----:B------:R-:W-:Y:S01]  /*3ed0*/  IMAD.MOV.U32 R9, RZ, RZ, 0x7f800000 ;  /* 0x7f800000ff097424 */ /* 0x000fe200078e00ff */
[----:B------:R-:W-:Y:S01]  /*3ee0*/  ISETP.NE.AND P3, PT, R15, RZ, PT ;  /* 0x000000ff0f00720c */ /* 0x000fe20003f65270 */
[----:B------:R-:W-:Y:S01]  /*3ef0*/  UISETP.NE.AND.EX UP1, UPT, UR23, URZ, UPT, UP1 ;  /* 0x0000003f1700728c */ /* 0x000fe2000bf25310 */
[----:B------:R-:W-:Y:S01]  /*3f00*/  SHF.R.S32.HI R8, RZ, 0x1f, R17 ;  /* 0x0000001fff087819 */ /* 0x000fe20000011411 */
[----:B------:R-:W-:Y:S01]  /*3f10*/  IMAD.MOV.U32 R12, RZ, RZ, 0x7f800000 ;  /* 0x7f800000ff0c7424 */ /* 0x000fe200078e00ff */
[----:B------:R-:W-:Y:S01]  /*3f20*/  IADD3 R4, P2, R4, UR14, RZ ;  /* 0x0000000e04047c10 */ /* 0x000fe2000ff5e0ff */
[----:B------:R-:W-:Y:S01]  /*3f30*/  IMAD.MOV.U32 R11, RZ, RZ, 0x7f800000 ;  /* 0x7f800000ff0b7424 */ /* 0x000fe200078e00ff */
[----:B---34-:R-:W-:Y:S01]  /*3f40*/  SHF.R.S32.HI R0, RZ, 0x1f, R13 ;  /* 0x0000001fff007819 */ /* 0x018fe2000001140d */
[----:B------:R-:W-:Y:S01]  /*3f50*/  IMAD.MOV.U32 R10, RZ, RZ, 0x7f800000 ;  /* 0x7f800000ff0a7424 */ /* 0x000fe200078e00ff */
[----:B------:R-:W-:Y:S01]  /*3f60*/  @!P5 LEA R6, P1, R13, UR14, 0x2 ;  /* 0x0000000e0d06dc11 */ /* 0x000fe2000f8210ff */
[----:B------:R-:W-:Y:S01]  /*3f70*/  USHF.R.S32.HI UR6, URZ, 0x1f, UR60 ;  /* 0x0000001f3f067899 */ /* 0x000fe2000801143c */
[----:B------:R-:W-:Y:S01]  /*3f80*/  SHF.L.U64.HI R3, R17, 0x2, R8 ;  /* 0x0000000211037819 */ /* 0x000fe20000010208 */
[----:B------:R-:W-:Y:S01]  /*3f90*/  IMAD.U32 R232, RZ, RZ, UR41 ;  /* 0x00000029ffe87e24 */ /* 0x000fe2000f8e00ff */
[----:B------:R-:W-:Y:S01]  /*3fa0*/  @!P5 LEA.HI.X R7, R13, UR13, R0, 0x2, P1 ;  /* 0x0000000d0d07dc11 */ /* 0x000fe200088f1400 */
[----:B------:R-:W-:Y:S01]  /*3fb0*/  @UP1 ULDC.64 UR24, c[0x0][0x3d0] ;  /* 0x0000f40000181ab9 */ /* 0x000fe20000000a00 */
[----:B------:R-:W-:Y:S01]  /*3fc0*/  IADD3.X R5, R3, UR13, RZ, P2, !PT ;  /* 0x0000000d03057c10 */ /* 0x000fe200097fe4ff */
[----:B------:R-:W-:Y:S01]  /*3fd0*/  @UP1 UIMAD UR5, UR61, UR24, URZ ;  /* 0x000000183d0512a4 */ /* 0x000fe2000f8e023f */
[----:B------:R-:W-:Y:S01]  /*3fe0*/  PLOP3.LUT P1, PT, PT, PT, UP1, 0x80, 0x0 ;  /* 0x000000000000781c */ /* 0x000fe20003f2f018 */
[----:B------:R-:W2:Y:S01]  /*3ff0*/  @!P5 LDG.E R9, desc[UR8][R6.64] ;  /* 0x000000080609d981 */ /* 0x000ea2000c1e1900 */
[----:B------:R-:W-:-:S04]  /*4000*/  DEPBAR.LE SB0, 0x1 ;  /* 0x000080400000791a */ /* 0x000fc80000000000 */
[----:B------:R-:W3:Y:S01]  /*4010*/  @!P4 LDG.E R12, desc[UR8][R4.64] ;  /* 0x00000008040cc981 */ /* 0x000ee2000c1e1900 */
[----:B------:R-:W-:Y:S01]  /*4020*/  @UP1 UMOV UR18, UR60 ;  /* 0x0000003c00121c82 */ /* 0x000fe20008000000 */
[----:B------:R-:W-:Y:S01]  /*4030*/  @UP1 UMOV UR19, UR6 ;  /* 0x0000000600131c82 */ /* 0x000fe20008000000 */
[----:B------:R-:W-:Y:S01]  /*4040*/  @UP1 UIMAD UR5, UR49, UR25, UR5 ;  /* 0x00000019310512a4 */ /* 0x000fe2000f8e0205 */
[----:B------:R-:W4:Y:S01]  /*4050*/  @!P3 LDG.E R11, desc[UR8][R4.64+0x20] ;  /* 0x00002008040bb981 */ /* 0x000f22000c1e1900 */
[----:B------:R-:W-:Y:S01]  /*4060*/  @UP1 UIMAD.WIDE.U32 UR18, UR49, UR24, UR18 ;  /* 0x00000018311212a5 */ /* 0x000fe2000f8e0012 */
[----:B------:R-:W-:Y:S01]  /*4070*/  IMAD.SHL.U32 R221, R230, 0x2, RZ ;  /* 0x00000002e6dd7824 */ /* 0x000fe200078e00ff */
[----:B------:R-:W-:Y:S01]  /*4080*/  UIADD3 UR38, UR30, 0x80, UR38 ;  /* 0x000000801e267890 */ /* 0x000fe2000fffe026 */
[----:B------:R1:W5:Y:S01]  /*4090*/  @!P6 LDG.E R10, desc[UR8][R4.64+0x80] ;  /* 0x00008008040ae981 */ /* 0x000362000c1e1900 */
[----:B------:R-:W-:Y:S02]  /*40a0*/  @UP1 ULEA UR22, UP0, UR18, UR22, 0x2 ;  /* 0x0000001612161291 */ /* 0x000fe4000f80103f */
[----:B------:R-:W-:Y:S01]  /*40b0*/  @UP1 UIADD3 UR5, UR19, UR5, URZ ;  /* 0x0000000513051290 */ /* 0x000fe2000fffe03f */
[----:B------:R-:W-:Y:S03]  /*40c0*/  BAR.SYNC.DEFER_BLOCKING 0x0 ;  /* 0x0000000000007b1d */ /* 0x000fe60000010000 */
[----:B------:R-:W-:Y:S01]  /*40d0*/  @UP1 ULEA.HI.X UR23, UR18, UR23, UR5, 0x2, UP0 ;  /* 0x0000001712171291 */ /* 0x000fe200080f1405 */
[----:B------:R-:W-:-:S02]  /*40e0*/  IMAD.U32 R3, RZ, RZ, UR30 ;  /* 0x0000001eff037e24 */ /* 0x000fc4000f8e00ff */
[----:B------:R-:W-:Y:S01]  /*40f0*/  @UP1 ULDC UR5, c[0x0][0x2e8] ;  /* 0x0000ba0000051ab9 */ /* 0x000fe20000000800 */
        /* <DEDUP_REMOVED lines=14> */
[----:B-1----:R-:W-:Y:S01]  /*41e0*/  IMAD.U32 R4, RZ, RZ, UR22 ;  /* 0x00000016ff047e24 */ /* 0x002fe2000f8e00ff */
[----:B------:R-:W-:Y:S01]  /*41f0*/  CS2R R102, SRZ ;  /* 0x0000000000667805 */ /* 0x000fe2000001ff00 */
[----:B------:R-:W-:Y:S01]  /*4200*/  IMAD.U32 R5, RZ, RZ, UR23 ;  /* 0x00000017ff057e24 */ /* 0x000fe2000f8e00ff */
[----:B------:R-:W1:Y:S01]  /*4210*/  LDSM.16.M88.4 R172, [R222+0xf000] ;  /* 0x00f00000deac783b */ /* 0x000e620000000200 */
[----:B------:R-:W-:Y:S02]  /*4220*/  CS2R R100, SRZ ;  /* 0x0000000000647805 */ /* 0x000fe4000001ff00 */
[----:B------:R-:W-:Y:S02]  /*4230*/  CS2R R94, SRZ ;  /* 0x00000000005e7805 */ /* 0x000fe4000001ff00 */
[----:B------:R-:W-:Y:S01]  /*4240*/  CS2R R92, SRZ ;  /* 0x00000000005c7805 */ /* 0x000fe2000001ff00 */
[----:B------:R1:W2:Y:S01]  /*4250*/  @P1 LDG.E R4, desc[UR8][R4.64] ;  /* 0x0000000804041981 */ /* 0x0002a2000c1e1900 */
[----:B------:R-:W-:Y:S01]  /*4260*/  IMAD.SHL.U32 R6, R17, 0x4, RZ ;  /* 0x0000000411067824 */ /* 0x000fe200078e00ff */
[----:B------:R-:W-:-:S02]  /*4270*/  CS2R R98, SRZ ;  /* 0x0000000000627805 */ /* 0x000fc4000001ff00 */
[----:B------:R-:W-:Y:S01]  /*4280*/  CS2R R96, SRZ ;  /* 0x0000000000607805 */ /* 0x000fe2000001ff00 */
[----:B------:R-:W2:Y:S01]  /*4290*/  LDSM.16.M88.4 R176, [R222+0xf400] ;  /* 0x00f40000deb0783b */ /* 0x000ea20000000200 */
[----:B------:R-:W-:Y:S02]  /*42a0*/  CS2R R90, SRZ ;  /* 0x00000000005a7805 */ /* 0x000fe4000001ff00 */
[----:B------:R-:W-:Y:S02]  /*42b0*/  CS2R R88, SRZ ;  /* 0x0000000000587805 */ /* 0x000fe4000001ff00 */
[----:B------:R-:W-:Y:S01]  /*42c0*/  CS2R R86, SRZ ;  /* 0x0000000000567805 */ /* 0x000fe2000001ff00 */
[----:B------:R-:W2:Y:S01]  /*42d0*/  LDSM.16.M88.4 R180, [R223+0xf000] ;  /* 0x00f00000dfb4783b */ /* 0x000ea20000000200 */
[----:B------:R-:W-:Y:S02]  /*42e0*/  CS2R R84, SRZ ;  /* 0x0000000000547805 */ /* 0x000fe4000001ff00 */
        /* <DEDUP_REMOVED lines=15> */
[----:B-1----:R-:W-:Y:S01]  /*43e0*/  VIADD R5, R17, 0x1 ;  /* 0x0000000111057836 */ /* 0x002fe20000000000 */
[----:B------:R-:W-:Y:S02]  /*43f0*/  CS2R R64, SRZ ;  /* 0x0000000000407805 */ /* 0x000fe4000001ff00 */
[----:B------:R-:W-:Y:S01]  /*4400*/  CS2R R58, SRZ ;  /* 0x00000000003a7805 */ /* 0x000fe2000001ff00 */
[----:B------:R-:W1:Y:S01]  /*4410*/  LDSM.16.M88.4 R200, [R223+0x11400] ;  /* 0x01140000dfc8783b */ /* 0x000e620000000200 */
[----:B------:R-:W-:-:S02]  /*4420*/  CS2R R56, SRZ ;  /* 0x0000000000387805 */ /* 0x000fc4000001ff00 */
[----:B------:R-:W-:Y:S01]  /*4430*/  IADD3 R3, R5, UR11, -R3 ;  /* 0x0000000b05037c10 */ /* 0x000fe2000fffe803 */
[----:B------:R-:W-:Y:S01]  /*4440*/  IMAD R5, RZ, RZ, -UR17 ;  /* 0x80000011ff057e24 */ /* 0x000fe2000f8e02ff */
[----:B------:R-:W1:Y:S01]  /*4450*/  LDSM.16.M88.4 R204, [R222+0x13000] ;  /* 0x01300000decc783b */ /* 0x000e620000000200 */
[----:B------:R-:W-:Y:S02]  /*4460*/  CS2R R54, SRZ ;  /* 0x0000000000367805 */ /* 0x000fe4000001ff00 */
[----:B------:R-:W-:Y:S02]  /*4470*/  CS2R R52, SRZ ;  /* 0x0000000000347805 */ /* 0x000fe4000001ff00 */
[----:B------:R-:W-:Y:S01]  /*4480*/  CS2R R46, SRZ ;  /* 0x00000000002e7805 */ /* 0x000fe2000001ff00 */
[----:B------:R-:W-:Y:S01]  /*4490*/  STL [R1+0x68], R3 ;  /* 0x0000680301007387 */ /* 0x000fe20000100800 */
[----:B------:R-:W-:Y:S02]  /*44a0*/  CS2R R44, SRZ ;  /* 0x00000000002c7805 */ /* 0x000fe4000001ff00 */
[----:B------:R-:W-:-:S02]  /*44b0*/  CS2R R50, SRZ ;  /* 0x0000000000327805 */ /* 0x000fc4000001ff00 */
[----:B------:R-:W-:Y:S01]  /*44c0*/  CS2R R48, SRZ ;  /* 0x0000000000307805 */ /* 0x000fe2000001ff00 */
[----:B------:R-:W-:Y:S01]  /*44d0*/  STL [R1+0x4], R231 ;  /* 0x000004e701007387 */ /* 0x000fe20000100800 */
[----:B------:R-:W-:Y:S02]  /*44e0*/  CS2R R42, SRZ ;  /* 0x00000000002a7805 */ /* 0x000fe4000001ff00 */
[----:B------:R-:W-:Y:S02]  /*44f0*/  CS2R R40, SRZ ;  /* 0x0000000000287805 */ /* 0x000fe4000001ff00 */
[----:B------:R-:W-:Y:S01]  /*4500*/  CS2R R38, SRZ ;  /* 0x0000000000267805 */ /* 0x000fe2000001ff00 */
[----:B------:R1:W-:Y:S01]  /*4510*/  STL [R1+0x4c], R5 ;  /* 0x00004c0501007387 */ /* 0x0003e20000100800 */
[----:B------:R-:W-:Y:S01]  /*4520*/  CS2R R36, SRZ ;  /* 0x0000000000247805 */ /* 0x000fe2000001ff00 */
[----:B------:R-:W-:Y:S02]  /*4530*/  UIMAD UR35, UR31, 0x18, URZ ;  /* 0x000000181f2378a4 */ /* 0x000fe4000f8e023f */
[----:B------:R-:W2:Y:S01]  /*4540*/  LDSM.16.M88.4 R208, [R222+0x13400] ;  /* 0x01340000ded0783b */ /* 0x000ea20000000200 */
[----:B------:R-:W-:-:S02]  /*4550*/  USHF.L.U32 UR34, UR31, 0x5, URZ ;  /* 0x000000051f227899 */ /* 0x000fc4000800063f */
[----:B------:R-:W-:Y:S01]  /*4560*/  UIMAD UR33, UR31, 0x28, URZ ;  /* 0x000000281f2178a4 */ /* 0x000fe2000f8e023f */
[----:B------:R-:W2:Y:S01]  /*4570*/  LDSM.16.M88.4 R212, [R223+0x13000] ;  /* 0x01300000dfd4783b */ /* 0x000ea20000000200 */
[----:B------:R-:W-:Y:S01]  /*4580*/  UIMAD UR32, UR31, 0x30, URZ ;  /* 0x000000301f2078a4 */ /* 0x000fe2000f8e023f */
[----:B------:R-:W-:Y:S02]  /*4590*/  ULDC UR39, c[0x0][0x2d0] ;  /* 0x0000b40000277ab9 */ /* 0x000fe40000000800 */
[----:B------:R-:W2:Y:S01]  /*45a0*/  LDSM.16.M88.4 R216, [R223+0x13400] ;  /* 0x01340000dfd8783b */ /* 0x000ea20000000200 */
[----:B------:R-:W-:-:S03]  /*45b0*/  ULDC UR12, c[0x0][0x2ec] ;  /* 0x0000bb00000c7ab9 */ /* 0x000fc60000000800 */
[----:B-1----:R-:W2:Y:S01]  /*45c0*/  LDL R5, [R1+0x7c] ;  /* 0x00007c0001057983 */ /* 0x002ea20000100800 */
[----:B------:R-:W1:Y:S01]  /*45d0*/  @P1 MUFU.RCP R0, UR5 ;  /* 0x0000000500001d08 */ /* 0x000e620008001000 */
[----:B------:R-:W-:Y:S02]  /*45e0*/  VIADD R3, R230, 0x1800 ;  /* 0x00001800e6037836 */ /* 0x000fe40000000000 */
[----:B------:R-:W-:Y:S03]  /*45f0*/  STL [R1+0x64], R6 ;  /* 0x0000640601007387 */ /* 0x000fe60000100800 */
[----:B------:R-:W-:Y:S01]  /*4600*/  SEL R220, R3, R230, !P0 ;  /* 0x000000e603dc7207 */ /* 0x000fe20004000000 */
        /* <DEDUP_REMOVED lines=8> */
[----:B------:R-:W-:Y:S02]  /*4690*/  UIADD3 UR27, UR19, 0x40, URZ ;  /* 0x00000040131b7890 */ /* 0x000fe4000fffe03f */
[----:B------:R-:W-:Y:S02]  /*46a0*/  UIADD3 UR23, UR17, UR24, URZ ;  /* 0x0000001811177290 */ /* 0x000fe4000fffe03f */
[----:B------:R-:W-:Y:S01]  /*46b0*/  UIADD3 UR28, UR17, UR6, URZ ;  /* 0x00000006111c7290 */ /* 0x000fe2000fffe03f */
[----:B------:R-:W-:Y:S01]  /*46c0*/  LEA R220, R220, UR4, 0x1 ;  /* 0x00000004dcdc7c11 */ /* 0x000fe2000f8e08ff */
[----:B------:R-:W-:Y:S02]  /*46d0*/  UIADD3 UR21, UR17, UR27, URZ ;  /* 0x0000001b11157290 */ /* 0x000fe4000fffe03f */
[----:B------:R-:W-:Y:S02]  /*46e0*/  UIADD3 UR22, UR17, UR23, URZ ;  /* 0x0000001711167290 */ /* 0x000fe4000fffe03f */
[----:B------:R-:W-:Y:S01]  /*46f0*/  UIADD3 UR36, UR17, UR28, URZ ;  /* 0x0000001c11247290 */ /* 0x000fe2000fffe03f */
[----:B------:R-:W-:Y:S01]  /*4700*/  UMOV UR5, URZ ;  /* 0x0000003f00057c82 */ /* 0x000fe20008000000 */
[----:B------:R-:W-:-:S02]  /*4710*/  UIMAD UR31, UR31, 0x38, URZ ;  /* 0x000000381f1f78a4 */ /* 0x000fc4000f8e023f */
[----:B------:R-:W-:Y:S02]  /*4720*/  UIADD3 UR38, UR38, -UR11, URZ ;  /* 0x8000000b26267290 */ /* 0x000fe4000fffe03f */
[----:B------:R-:W-:Y:S02]  /*4730*/  UIADD3 UR29, UR17, UR21, URZ ;  /* 0x00000015111d7290 */ /* 0x000fe4000fffe03f */
[----:B------:R-:W-:Y:S02]  /*4740*/  UIADD3 UR30, UR17, UR22, URZ ;  /* 0x00000016111e7290 */ /* 0x000fe4000fffe03f */
[----:B------:R-:W-:Y:S01]  /*4750*/  UIADD3 UR37, UR17, UR36, URZ ;  /* 0x0000002411257290 */ /* 0x000fe2000fffe03f */
[----:B------:R-:W-:Y:S01]  /*4760*/  ULDC UR6, c[0x0][0x39c] ;  /* 0x0000e70000067ab9 */ /* 0x000fe20000000800 */
[----:B---3--:R-:W-:Y:S04]  /*4770*/  STL [R1+0x3c], R12 ;  /* 0x00003c0c01007387 */ /* 0x008fe80000100800 */
[----:B----4-:R-:W-:Y:S04]  /*4780*/  STL [R1+0x40], R11 ;  /* 0x0000400b01007387 */ /* 0x010fe80000100800 */
[----:B-----5:R-:W-:Y:S04]  /*4790*/  STL [R1+0x2c], R10 ;  /* 0x00002c0a01007387 */ /* 0x020fe80000100800 */
[----:B--2---:R2:W-:Y:S01]  /*47a0*/  STL [R1+0x38], R9 ;  /* 0x0000380901007387 */ /* 0x0045e20000100800 */
[----:B-1----:R-:W-:Y:S01]  /*47b0*/  @P1 FMUL.FTZ R0, R4, R0 ;  /* 0x0000000004001220 */ /* 0x002fe20000410000 */
[----:B------:R-:W-:-:S04]  /*47c0*/  VIADD R4, R17, 0xffffffc0 ;  /* 0xffffffc011047836 */ /* 0x000fc80000000000 */
[----:B------:R-:W-:Y:S01]  /*47d0*/  @P1 R2UR UR10, R0 ;  /* 0x00000000000a12ca */ /* 0x000fe200000e0000 */
[----:B------:R-:W-:Y:S02]  /*47e0*/  VIADD R0, R229, 0x1800 ;  /* 0x00001800e5007836 */ /* 0x000fe40000000000 */
[----:B------:R-:W-:-:S03]  /*47f0*/  IMAD.SHL.U32 R3, R4, 0x4, RZ ;  /* 0x0000000404037824 */ /* 0x000fc600078e00ff */
[----:B------:R-:W-:Y:S01]  /*4800*/  SEL R0, R0, R229, !P0 ;  /* 0x000000e500007207 */ /* 0x000fe20004000000 */
[----:B------:R-:W-:Y:S01]  /*4810*/  IMAD R232, R232, 0x80, R5 ;  /* 0x00000080e8e87824 */ /* 0x000fe200078e0205 */
[----:B------:R-:W-:-:S04]  /*4820*/  SHF.L.U64.HI R5, R17, 0x2, R8 ;  /* 0x0000000211057819 */ /* 0x000fc80000010208 */
[----:B------:R-:W-:Y:S01]  /*4830*/  I2FP.F32.S32 R8, R232 ;  /* 0x000000e800087245 */ /* 0x000fe20000201400 */
[----:B------:R-:W-:Y:S04]  /*4840*/  STL [R1+0x60], R5 ;  /* 0x0000600501007387 */ /* 0x000fe80000100800 */
[----:B------:R1:W-:Y:S01]  /*4850*/  STL [R1+0x5c], R3 ;  /* 0x00005c0301007387 */ /* 0x0003e20000100800 */
[----:B--2---:R-:W-:-:S03]  /*4860*/  VIADD R9, R232, 0x18 ;  /* 0x00000018e8097836 */ /* 0x004fc60000000000 */
[----:B------:R2:W-:Y:S01]  /*4870*/  STL [R1+0x14], R8 ;  /* 0x0000140801007387 */ /* 0x0005e20000100800 */
[----:B------:R-:W-:-:S03]  /*4880*/  VIADD R4, R232, 0x10 ;  /* 0x00000010e8047836 */ /* 0x000fc60000000000 */
[----:B------:R-:W-:Y:S01]  /*4890*/  STL [R1], R9 ;  /* 0x0000000901007387 */ /* 0x000fe20000100800 */
[C---:B------:R-:W-:Y:S01]  /*48a0*/  VIADD R6, R232.reuse, 0x8 ;  /* 0x00000008e8067836 */ /* 0x040fe20000000000 */
[----:B------:R-:W-:Y:S01]  /*48b0*/  I2FP.F32.S32 R4, R4 ;  /* 0x0000000400047245 */ /* 0x000fe20000201400 */
[----:B------:R-:W-:Y:S01]  /*48c0*/  VIADD R7, R232, 0x1 ;  /* 0x00000001e8077836 */ /* 0x000fe20000000000 */
[----:B-1----:R-:W-:Y:S01]  /*48d0*/  LEA R3, R0, UR4, 0x1 ;  /* 0x0000000400037c11 */ /* 0x002fe2000f8e08ff */
[C---:B------:R-:W-:Y:S02]  /*48e0*/  VIADD R0, R232.reuse, 0x11 ;  /* 0x00000011e8007836 */ /* 0x040fe40000000000 */
[----:B--2---:R-:W-:-:S03]  /*48f0*/  VIADD R8, R232, 0x19 ;  /* 0x00000019e8087836 */ /* 0x004fc60000000000 */
[----:B------:R-:W-:Y:S01]  /*4900*/  I2FP.F32.S32 R0, R0 ;  /* 0x0000000000007245 */ /* 0x000fe20000201400 */
[----:B------:R-:W-:Y:S01]  /*4910*/  VIADD R5, R232, 0x9 ;  /* 0x00000009e8057836 */ /* 0x000fe20000000000 */
[----:B------:R-:W-:Y:S04]  /*4920*/  STL [R1+0x8], R8 ;  /* 0x0000080801007387 */ /* 0x000fe80000100800 */
[----:B------:R1:W-:Y:S04]  /*4930*/  STL [R1+0x28], R0 ;  /* 0x0000280001007387 */ /* 0x0003e80000100800 */
[----:B------:R2:W-:Y:S01]  /*4940*/  STL [R1+0x24], R4 ;  /* 0x0000240401007387 */ /* 0x0005e20000100800 */
[----:B-1----:R-:W-:-:S02]  /*4950*/  I2FP.F32.S32 R0, R5 ;  /* 0x0000000500007245 */ /* 0x002fc40000201400 */
[----:B--2---:R-:W-:-:S03]  /*4960*/  I2FP.F32.S32 R4, R6 ;  /* 0x0000000600047245 */ /* 0x004fc60000201400 */
[----:B------:R1:W-:Y:S04]  /*4970*/  STL [R1+0x20], R0 ;  /* 0x0000200001007387 */ /* 0x0003e80000100800 */
[----:B------:R2:W-:Y:S01]  /*4980*/  STL [R1+0x1c], R4 ;  /* 0x00001c0401007387 */ /* 0x0005e20000100800 */
[----:B-1----:R-:W-:Y:S02]  /*4990*/  I2FP.F32.S32 R0, R7 ;  /* 0x0000000700007245 */ /* 0x002fe40000201400 */
[----:B--2---:R-:W-:-:S03]  /*49a0*/  I2FP.F32.S32 R4, R9 ;  /* 0x0000000900047245 */ /* 0x004fc60000201400 */
[----:B------:R1:W-:Y:S04]  /*49b0*/  STL [R1+0x18], R0 ;  /* 0x0000180001007387 */ /* 0x0003e80000100800 */
[----:B------:R2:W-:Y:S01]  /*49c0*/  STL [R1+0x10], R4 ;  /* 0x0000100401007387 */ /* 0x0005e20000100800 */
[----:B-1----:R-:W-:-:S05]  /*49d0*/  I2FP.F32.S32 R0, R8 ;  /* 0x0000000800007245 */ /* 0x002fca0000201400 */
[----:B------:R2:W-:Y:S01]  /*49e0*/  STL [R1+0xc], R0 ;  /* 0x00000c0001007387 */ /* 0x0005e20000100800 */
[----:B------:R-:W-:-:S05]  /*49f0*/  @UP1 UMOV UR5, UR10 ;  /* 0x0000000a00051c82 */ /* 0x000fca0008000000 */
.L_x_370:
[----:B------:R-:W0:Y:S01]  /*4a00*/  LDGDEPBAR ;  /* 0x00000000000079af */ /* 0x000e220000000000 */
[----:B--2---:R-:W-:Y:S01]  /*4a10*/  IADD3 R0, R228, R220, RZ ;  /* 0x000000dce4007210 */ /* 0x004fe20007ffe0ff */
[----:B------:R-:W-:Y:S02]  /*4a20*/  USHF.L.U32 UR10, UR7, 0x6, URZ ;  /* 0x00000006070a7899 */ /* 0x000fe4000800063f */
[----:B------:R-:W2:Y:S01]  /*4a30*/  LDL R236, [R1+0x3c] ;  /* 0x00003c0001ec7983 */ /* 0x000ea20000100800 */
[----:B------:R-:W-:Y:S02]  /*4a40*/  USHF.L.U32 UR18, UR41, 0x7, URZ ;  /* 0x0000000729127899 */ /* 0x000fe4000800063f */
[----:B------:R-:W-:Y:S01]  /*4a50*/  UISETP.GE.AND UP0, UPT, UR10, UR38, UPT ;  /* 0x000000260a00728c */ /* 0x000fe2000bf06270 */
[----:B------:R-:W3:Y:S01]  /*4a60*/  LDL R233, [R1+0x40] ;  /* 0x0000400001e97983 */ /* 0x000ee20000100800 */
[----:B------:R-:W-:Y:S03]  /*4a70*/  UIADD3 UR18, UR18, 0x80, URZ ;  /* 0x0000008012127890 */ /* 0x000fe6000fffe03f */
[----:B------:R-:W4:Y:S01]  /*4a80*/  LDL R250, [R1+0x14] ;  /* 0x0000140001fa7983 */ /* 0x000f220000100800 */
[----:B------:R-:W-:Y:S03]  /*4a90*/  UISETP.LT.AND UP0, UPT, UR18, UR11, UP0 ;  /* 0x0000000b1200728c */ /* 0x000fe60008701270 */
[----:B-----5:R-:W4:Y:S03]  /*4aa0*/  LDL R249, [R1+0x18] ;  /* 0x0000180001f97983 */ /* 0x020f260000100800 */
[----:B------:R-:W-:Y:S01]  /*4ab0*/  PLOP3.LUT P0, PT, PT, PT, UP0, 0x80, 0x0 ;  /* 0x000000000000781c */ /* 0x000fe20003f0f008 */
[----:B------:R-:W-:Y:S01]  /*4ac0*/  STL [R1+0xe4], R59 ;  /* 0x0000e43b01007387 */ /* 0x000fe20000100800 */
[----:B------:R-:W-:Y:S03]  /*4ad0*/  UISETP.GT.AND UP0, UPT, UR7, UR20, UPT ;  /* 0x000000140700728c */ /* 0x000fe6000bf04270 */
[----:B------:R-:W-:Y:S04]  /*4ae0*/  STL [R1+0xe0], R58 ;  /* 0x0000e03a01007387 */ /* 0x000fe80000100800 */
[----:B------:R1:W-:Y:S04]  /*4af0*/  STL [R1+0xdc], R57 ;  /* 0x0000dc3901007387 */ /* 0x0003e80000100800 */
[----:B-1----:R-:W4:Y:S04]  /*4b00*/  LDL R57, [R1+0x68] ;  /* 0x0000680001397983 */ /* 0x002f280000100800 */
        /* <DEDUP_REMOVED lines=23> */
[----:B------:R-:W-:Y:S04]  /*4c80*/  DEPBAR.LE SB0, 0x0 ;  /* 0x000080000000791a */ /* 0x000fe80000000000 */
[----:B------:R-:W-:Y:S06]  /*4c90*/  BAR.SYNC.DEFER_BLOCKING 0x0 ;  /* 0x0000000000007b1d */ /* 0x000fec0000010000 */
[----:B------:R-:W-:Y:S04]  /*4ca0*/  LDSM.16.M88.4 R32, [R220] ;  /* 0x00000000dc20783b */ /* 0x000fe80000000200 */
[----:B------:R-:W1:Y:S04]  /*4cb0*/  LDSM.16.M88.4 R16, [R222+0x9000] ;  /* 0x00900000de10783b */ /* 0x000e680000000200 */
[----:B------:R-:W1:Y:S04]  /*4cc0*/  LDSM.16.M88.4 R28, [R220+0x800] ;  /* 0x00080000dc1c783b */ /* 0x000e680000000200 */
[----:B------:R-:W1:Y:S04]  /*4cd0*/  LDSM.16.M88.4 R132, [R222+0x9400] ;  /* 0x00940000de84783b */ /* 0x000e680000000200 */
[----:B------:R-:W-:Y:S04]  /*4ce0*/  LDSM.16.M88.4 R136, [R0] ;  /* 0x000000000088783b */ /* 0x000fe80000000200 */
[----:B------:R-:W1:Y:S04]  /*4cf0*/  LDSM.16.M88.4 R140, [R223+0x9000] ;  /* 0x00900000df8c783b */ /* 0x000e680000000200 */
[----:B------:R-:W1:Y:S04]  /*4d00*/  LDSM.16.M88.4 R144, [R0+0x800] ;  /* 0x000800000090783b */ /* 0x000e680000000200 */
[----:B------:R-:W1:Y:S04]  /*4d10*/  LDSM.16.M88.4 R148, [R223+0x9400] ;  /* 0x00940000df94783b */ /* 0x000e680000000200 */
[----:B------:R-:W-:Y:S04]  /*4d20*/  LDSM.16.M88.4 R152, [R220+0x1000] ;  /* 0x00100000dc98783b */ /* 0x000fe80000000200 */
[----:B------:R-:W3:Y:S04]  /*4d30*/  LDSM.16.M88.4 R156, [R222+0xb000] ;  /* 0x00b00000de9c783b */ /* 0x000ee80000000200 */
[----:B------:R-:W-:Y:S01]  /*4d40*/  LDSM.16.M88.4 R160, [R222+0xb400] ;  /* 0x00b40000dea0783b */ /* 0x000fe20000000200 */
[-C--:B-1----:R-:W-:Y:S03]  /*4d50*/  HMMA.16816.F32 R4, R32, R16.reuse, RZ ;  /* 0x000000102004723c */ /* 0x082fe600000018ff */
[----:B------:R-:W-:Y:S04]  /*4d60*/  LDSM.16.M88.4 R164, [R0+0x1000] ;  /* 0x0010000000a4783b */ /* 0x000fe80000000200 */
[----:B------:R-:W-:Y:S01]  /*4d70*/  LDSM.16.M88.4 R168, [R223+0xb000] ;  /* 0x00b00000dfa8783b */ /* 0x000fe20000000200 */
[C---:B------:R-:W-:Y:S06]  /*4d80*/  HMMA.16816.F32 R8, R28.reuse, R16, RZ ;  /* 0x000000101c08723c */ /* 0x040fec00000018ff */
[-C--:B------:R-:W-:Y:S06]  /*4d90*/  HMMA.16816.F32 R12, R28, R18.reuse, RZ ;  /* 0x000000121c0c723c */ /* 0x080fec00000018ff */
[C---:B------:R-:W-:Y:S06]  /*4da0*/  HMMA.16816.F32 R16, R32.reuse, R18, RZ ;  /* 0x000000122010723c */ /* 0x040fec00000018ff */
[-C--:B------:R-:W-:Y:S06]  /*4db0*/  HMMA.16816.F32 R20, R32, R132.reuse, RZ ;  /* 0x000000842014723c */ /* 0x080fec00000018ff */
[C---:B------:R-:W-:Y:S06]  /*4dc0*/  HMMA.16816.F32 R24, R28.reuse, R132, RZ ;  /* 0x000000841c18723c */ /* 0x040fec00000018ff */
[-C--:B------:R-:W-:Y:S06]  /*4dd0*/  HMMA.16816.F32 R28, R28, R134.reuse, RZ ;  /* 0x000000861c1c723c */ /* 0x080fec00000018ff */
[----:B------:R-:W-:Y:S01]  /*4de0*/  HMMA.16816.F32 R32, R32, R134, RZ ;  /* 0x000000862020723c */ /* 0x000fe200000018ff */
[----:B------:R-:W1:Y:S05]  /*4df0*/  LDSM.16.M88.4 R132, [R220+0x1800] ;  /* 0x00180000dc84783b */ /* 0x000e6a0000000200 */
[-C--:B------:R-:W-:Y:S06]  /*4e00*/  HMMA.16816.F32 R4, R136, R140.reuse, R4 ;  /* 0x0000008c8804723c */ /* 0x080fec0000001804 */
[C---:B------:R-:W-:Y:S06]  /*4e10*/  HMMA.16816.F32 R8, R144.reuse, R140, R8 ;  /* 0x0000008c9008723c */ /* 0x040fec0000001808 */
[-C--:B------:R-:W-:Y:S06]  /*4e20*/  HMMA.16816.F32 R12, R144, R142.reuse, R12 ;  /* 0x0000008e900c723c */ /* 0x080fec000000180c */
[C---:B------:R-:W-:Y:S01]  /*4e30*/  HMMA.16816.F32 R16, R136.reuse, R142, R16 ;  /* 0x0000008e8810723c */ /* 0x040fe20000001810 */
[----:B------:R-:W-:Y:S05]  /*4e40*/  LDSM.16.M88.4 R140, [R223+0xb400] ;  /* 0x00b40000df8c783b */ /* 0x000fea0000000200 */
[-C--:B------:R-:W-:Y:S06]  /*4e50*/  HMMA.16816.F32 R20, R136, R148.reuse, R20 ;  /* 0x000000948814723c */ /* 0x080fec0000001814 */
[C---:B------:R-:W-:Y:S06]  /*4e60*/  HMMA.16816.F32 R24, R144.reuse, R148, R24 ;  /* 0x000000949018723c */ /* 0x040fec0000001818 */
[-C--:B------:R-:W-:Y:S01]  /*4e70*/  HMMA.16816.F32 R28, R144, R150.reuse, R28 ;  /* 0x00000096901c723c */ /* 0x080fe2000000181c */
[----:B------:R-:W-:Y:S02]  /*4e80*/  LDSM.16.M88.4 R144, [R220+0x2000] ;  /* 0x00200000dc90783b */ /* 0x000fe40000000200 */
[----:B--2---:R-:W-:Y:S03]  /*4e90*/  FSETP.NEU.FTZ.AND P2, PT, R236, -INF , PT ;  /* 0xff800000ec00780b */ /* 0x004fe60003f5d000 */
[----:B------:R-:W-:Y:S01]  /*4ea0*/  HMMA.16816.F32 R32, R136, R150, R32 ;  /* 0x000000968820723c */ /* 0x000fe20000001820 */
[----:B------:R-:W2:Y:S03]  /*4eb0*/  LDSM.16.M88.4 R136, [R0+0x1800] ;  /* 0x001800000088783b */ /* 0x000ea60000000200 */
[----:B---3--:R-:W-:Y:S01]  /*4ec0*/  FSETP.NEU.FTZ.AND P1, PT, R233, -INF , PT ;  /* 0xff800000e900780b */ /* 0x008fe20003f3d000 */
[----:B------:R-:W3:Y:S01]  /*4ed0*/  LDSM.16.M88.4 R148, [R222+0xd000] ;  /* 0x00d00000de94783b */ /* 0x000ee20000000200 */
[-C--:B------:R-:W-:Y:S06]  /*4ee0*/  HMMA.16816.F32 R4, R152, R156.reuse, R4 ;  /* 0x0000009c9804723c */ /* 0x080fec0000001804 */
[C---:B-1----:R-:W-:Y:S06]  /*4ef0*/  HMMA.16816.F32 R8, R132.reuse, R156, R8 ;  /* 0x0000009c8408723c */ /* 0x042fec0000001808 */
[-C--:B------:R-:W-:Y:S06]  /*4f00*/  HMMA.16816.F32 R12, R132, R158.reuse, R12 ;  /* 0x0000009e840c723c */ /* 0x080fec000000180c */
[C---:B------:R-:W-:Y:S01]  /*4f10*/  HMMA.16816.F32 R16, R152.reuse, R158, R16 ;  /* 0x0000009e9810723c */ /* 0x040fe20000001810 */
[----:B------:R-:W-:Y:S05]  /*4f20*/  LDSM.16.M88.4 R156, [R0+0x2000] ;  /* 0x00200000009c783b */ /* 0x000fea0000000200 */
[-C--:B------:R-:W-:Y:S06]  /*4f30*/  HMMA.16816.F32 R20, R152, R160.reuse, R20 ;  /* 0x000000a09814723c */ /* 0x080fec0000001814 */
[C---:B------:R-:W-:Y:S06]  /*4f40*/  HMMA.16816.F32 R24, R132.reuse, R160, R24 ;  /* 0x000000a08418723c */ /* 0x040fec0000001818 */
[-C--:B------:R-:W-:Y:S01]  /*4f50*/  HMMA.16816.F32 R28, R132, R162.reuse, R28 ;  /* 0x000000a2841c723c */ /* 0x080fe2000000181c */
[----:B------:R-:W1:Y:S05]  /*4f60*/  LDSM.16.M88.4 R132, [R220+0x2800] ;  /* 0x00280000dc84783b */ /* 0x000e6a0000000200 */
[----:B------:R-:W-:Y:S01]  /*4f70*/  HMMA.16816.F32 R32, R152, R162, R32 ;  /* 0x000000a29820723c */ /* 0x000fe20000001820 */
[----:B------:R-:W4:Y:S04]  /*4f80*/  LDSM.16.M88.4 R152, [R222+0xd400] ;  /* 0x00d40000de98783b */ /* 0x000f280000000200 */
[----:B------:R-:W4:Y:S01]  /*4f90*/  LDSM.16.M88.4 R160, [R223+0xd000] ;  /* 0x00d00000dfa0783b */ /* 0x000f220000000200 */
[-C--:B------:R-:W-:Y:S06]  /*4fa0*/  HMMA.16816.F32 R4, R164, R168.reuse, R4 ;  /* 0x000000a8a404723c */ /* 0x080fec0000001804 */
        /* <DEDUP_REMOVED lines=8> */
[----:B------:R4:W4:Y:S03]  /*5030*/  LDSM.16.M88.4 R136, [R0+0x2800] ;  /* 0x002800000088783b */ /* 0x0009260000000200 */
[----:B------:R-:W-:Y:S06]  /*5040*/  HMMA.16816.F32 R32, R164, R142, R32 ;  /* 0x0000008ea420723c */ /* 0x000fec0000001820 */
[-C--:B---3--:R-:W-:Y:S06]  /*5050*/  HMMA.16816.F32 R4, R144, R148.reuse, R4 ;  /* 0x000000949004723c */ /* 0x088fec0000001804 */
[C---:B-1----:R-:W-:Y:S06]  /*5060*/  HMMA.16816.F32 R8, R132.reuse, R148, R8 ;  /* 0x000000948408723c */ /* 0x042fec0000001808 */
[-C--:B------:R-:W-:Y:S05]  /*5070*/  HMMA.16816.F32 R12, R132, R150.reuse, R12 ;  /* 0x00000096840c723c */ /* 0x080fea000000180c */
[----:B----4-:R-:W-:Y:S01]  /*5080*/  @!P0 IADD3 R0, R232, 0x1, RZ ;  /* 0x00000001e8008810 */ /* 0x010fe20007ffe0ff */
[C---:B------:R-:W-:Y:S06]  /*5090*/  HMMA.16816.F32 R16, R144.reuse, R150, R16 ;  /* 0x000000969010723c */ /* 0x040fec0000001810 */
        /* <DEDUP_REMOVED lines=28> */
[----:B------:R-:W4:Y:S10]  /*5260*/  MUFU.TANH R46, R6 ;  /* 0x00000006002e7308 */ /* 0x000f340000002400 */
[----:B------:R-:W-:Y:S01]  /*5270*/  MUFU.TANH R171, R12 ;  /* 0x0000000c00ab7308 */ /* 0x000fe20000002400 */
[----:B---3--:R-:W3:Y:S09]  /*5280*/  LDL R17, [R1+0x2c] ;  /* 0x00002c0001117983 */ /* 0x008ef20000100800 */
[----:B------:R1:W4:Y:S10]  /*5290*/  MUFU.TANH R45, R7 ;  /* 0x00000007002d7308 */ /* 0x0003340000002400 */
[----:B------:R4:W-:Y:S10]  /*52a0*/  MUFU.TANH R237, R15 ;  /* 0x0000000f00ed7308 */ /* 0x0009f40000002400 */
[----:B------:R4:W-:Y:S01]  /*52b0*/  MUFU.TANH R240, R10 ;  /* 0x0000000a00f07308 */ /* 0x0009e20000002400 */
[----:B-1----:R-:W1:Y:S09]  /*52c0*/  LDSM.16.M88.4 R4, [R223+0xd400] ;  /* 0x00d40000df04783b */ /* 0x002e720000000200 */
[----:B------:R1:W-:Y:S01]  /*52d0*/  MUFU.TANH R54, R16 ;  /* 0x0000001000367308 */ /* 0x0003e20000002400 */
[----:B----4-:R-:W4:Y:S09]  /*52e0*/  LDL R15, [R1+0x38] ;  /* 0x00003800010f7983 */ /* 0x010f320000100800 */
[----:B------:R1:W2:Y:S01]  /*52f0*/  MUFU.TANH R234, R9 ;  /* 0x0000000900ea7308 */ /* 0x0002a20000002400 */
[----:B------:R-:W-:Y:S05]  /*5300*/  FMUL.FTZ R10, R236, 1.4426950216293334961 ;  /* 0x3fb8aa3bec0a7820 */ /* 0x000fea0000410000 */
[----:B------:R-:W-:Y:S04]  /*5310*/  FSEL R10, R10, RZ, P2 ;  /* 0x000000ff0a0a7208 */ /* 0x000fe80001000000 */
[----:B------:R1:W-:Y:S02]  /*5320*/  MUFU.TANH R238, R14 ;  /* 0x0000000e00ee7308 */ /* 0x0003e40000002400 */
[----:B-1----:R-:W-:Y:S08]  /*5330*/  MOV R16, 0x20 ;  /* 0x0000002000107802 */ /* 0x002ff00000000f00 */
[----:B------:R1:W-:Y:S01]  /*5340*/  MUFU.TANH R170, R13 ;  /* 0x0000000d00aa7308 */ /* 0x0003e20000002400 */
[----:B------:R-:W-:Y:S01]  /*5350*/  FMUL.FTZ R9, R233, 1.4426950216293334961 ;  /* 0x3fb8aa3be9097820 */ /* 0x000fe20000410000 */
[----:B------:R-:W-:Y:S04]  /*5360*/  MOV R233, 0x8 ;  /* 0x0000000800e97802 */ /* 0x000fe80000000f00 */
[----:B------:R-:W-:Y:S04]  /*5370*/  FSEL R9, R9, RZ, P1 ;  /* 0x000000ff09097208 */ /* 0x000fe80000800000 */
[----:B------:R1:W-:Y:S01]  /*5380*/  MUFU.TANH R39, R19 ;  /* 0x0000001300277308 */ /* 0x0003e20000002400 */
[-C--:B------:R-:W-:Y:S01]  /*5390*/  HMMA.16816.F32 R20, R156, R4.reuse, R20 ;  /* 0x000000049c14723c */ /* 0x080fe20000001814 */
[----:B------:R-:W-:Y:S05]  /*53a0*/  MOV R14, 0x28 ;  /* 0x00000028000e7802 */ /* 0x000fea0000000f00 */
[C---:B------:R-:W-:Y:S03]  /*53b0*/  HMMA.16816.F32 R24, R136.reuse, R4, R24 ;  /* 0x000000048818723c */ /* 0x040fe60000001818 */
[----:B------:R1:W2:Y:S02]  /*53c0*/  MUFU.TANH R235, R8 ;  /* 0x0000000800eb7308 */ /* 0x0002a40000002400 */
[----:B-1----:R-:W-:Y:S01]  /*53d0*/  FFMA.FTZ R13, R249, UR5, R58 ;  /* 0x00000005f90d7c23 */ /* 0x002fe2000801003a */
[-C--:B------:R-:W-:Y:S07]  /*53e0*/  HMMA.16816.F32 R28, R136, R6.reuse, R28 ;  /* 0x00000006881c723c */ /* 0x080fee000000181c */
[----:B------:R1:W4:Y:S01]  /*53f0*/  MUFU.TANH R40, R18 ;  /* 0x0000001200287308 */ /* 0x0003220000002400 */
[----:B------:R-:W4:Y:S03]  /*5400*/  LDL R19, [R1+0x10] ;  /* 0x0000100001137983 */ /* 0x000f260000100800 */
[----:B------:R-:W-:Y:S01]  /*5410*/  @!P0 IADD3 R5, R57, UR10, RZ ;  /* 0x0000000a39058c10 */ /* 0x000fe2000fffe0ff */
[C---:B------:R-:W-:Y:S01]  /*5420*/  FFMA.FTZ R4, R250.reuse, UR5, R59 ;  /* 0x00000005fa047c23 */ /* 0x040fe2000801003b */
[----:B------:R-:W-:Y:S04]  /*5430*/  HMMA.16816.F32 R32, R156, R6, R32 ;  /* 0x000000069c20723c */ /* 0x000fe80000001820 */
[C---:B------:R-:W-:Y:S01]  /*5440*/  @!P0 VIMNMX R12, R5.reuse, UR11, PT ;  /* 0x0000000b050c8c48 */ /* 0x040fe2000bfe0100 */
[----:B------:R-:W-:Y:S01]  /*5450*/  FFMA.FTZ R8, R250, UR5, R46 ;  /* 0x00000005fa087c23 */ /* 0x000fe2000801002e */
[----:B------:R-:W-:Y:S01]  /*5460*/  @!P0 VIADDMNMX R11, R5, R233, UR11, PT ;  /* 0x0000000b050b8e46 */ /* 0x000fe2000b8001e9 */
[----:B------:R-:W-:Y:S01]  /*5470*/  FMUL.FTZ R21, R21, UR6 ;  /* 0x0000000615157c20 */ /* 0x000fe20008410000 */
[-C--:B------:R-:W-:Y:S02]  /*5480*/  @!P0 ISETP.GE.AND P3, PT, R232, R12.reuse, PT ;  /* 0x0000000ce800820c */ /* 0x080fe40003f66270 */
[----:B------:R-:W-:Y:S01]  /*5490*/  @!P0 ISETP.GE.AND P1, PT, R0, R12, PT ;  /* 0x0000000c0000820c */ /* 0x000fe20003f26270 */
[----:B------:R1:W-:Y:S01]  /*54a0*/  MUFU.TANH R50, R21 ;  /* 0x0000001500327308 */ /* 0x0003e20000002400 */
[----:B------:R-:W-:Y:S01]  /*54b0*/  @!P0 FSEL R4, R4, -INF , !P3 ;  /* 0xff80000004048808 */ /* 0x000fe20005800000 */
[----:B------:R-:W-:Y:S01]  /*54c0*/  FMUL.FTZ R20, R20, UR6 ;  /* 0x0000000614147c20 */ /* 0x000fe20008410000 */
[----:B------:R-:W-:Y:S01]  /*54d0*/  @!P0 FSEL R13, R13, -INF , !P1 ;  /* 0xff8000000d0d8808 */ /* 0x000fe20004800000 */
[----:B-1----:R-:W4:Y:S01]  /*54e0*/  LDL R18, [R1] ;  /* 0x0000000001127983 */ /* 0x002f220000100800 */
[-C--:B------:R-:W-:Y:S01]  /*54f0*/  @!P0 ISETP.GE.AND P1, PT, R0, R11.reuse, PT ;  /* 0x0000000b0000820c */ /* 0x080fe20003f26270 */
[--C-:B------:R-:W-:Y:S01]  /*5500*/  FFMA.FTZ R4, R4, UR12, -R10.reuse ;  /* 0x0000000c04047c23 */ /* 0x100fe2000801080a */
[----:B------:R-:W-:Y:S03]  /*5510*/  FMUL.FTZ R28, R28, UR6 ;  /* 0x000000061c1c7c20 */ /* 0x000fe60008410000 */
[----:B------:R1:W4:Y:S01]  /*5520*/  MUFU.TANH R52, R20 ;  /* 0x0000001400347308 */ /* 0x0003220000002400 */
[----:B------:R-:W-:Y:S01]  /*5530*/  FMUL.FTZ R29, R29, UR6 ;  /* 0x000000061d1d7c20 */ /* 0x000fe20008410000 */
[----:B------:R-:W-:Y:S01]  /*5540*/  FMUL.FTZ R30, R30, UR6 ;  /* 0x000000061e1e7c20 */ /* 0x000fe20008410000 */
[----:B------:R-:W-:Y:S01]  /*5550*/  FMUL.FTZ R31, R31, UR6 ;  /* 0x000000061f1f7c20 */ /* 0x000fe20008410000 */
[----:B------:R-:W-:Y:S01]  /*5560*/  @!P0 ISETP.GE.AND P2, PT, R232, R11, PT ;  /* 0x0000000be800820c */ /* 0x000fe20003f46270 */
[----:B------:R-:W-:Y:S01]  /*5570*/  FMUL.FTZ R32, R32, UR6 ;  /* 0x0000000620207c20 */ /* 0x000fe20008410000 */
[----:B------:R-:W-:Y:S01]  /*5580*/  FMUL.FTZ R33, R33, UR6 ;  /* 0x0000000621217c20 */ /* 0x000fe20008410000 */
[----:B------:R-:W-:Y:S03]  /*5590*/  FMUL.FTZ R34, R34, UR6 ;  /* 0x0000000622227c20 */ /* 0x000fe60008410000 */
[----:B------:R-:W-:Y:S01]  /*55a0*/  MUFU.TANH R163, R28 ;  /* 0x0000001c00a37308 */ /* 0x000fe20000002400 */
[----:B------:R-:W4:Y:S01]  /*55b0*/  LDL R21, [R1+0x24] ;  /* 0x0000240001157983 */ /* 0x000f220000100800 */
[----:B------:R-:W-:Y:S01]  /*55c0*/  FMUL.FTZ R35, R35, UR6 ;  /* 0x0000000623237c20 */ /* 0x000fe20008410000 */
[----:B------:R-:W-:Y:S01]  /*55d0*/  @!P0 FSEL R8, R8, -INF , !P2 ;  /* 0xff80000008088808 */ /* 0x000fe20005000000 */
[----:B------:R-:W-:Y:S01]  /*55e0*/  FMUL.FTZ R22, R22, UR6 ;  /* 0x0000000616167c20 */ /* 0x000fe20008410000 */
[----:B------:R-:W-:Y:S01]  /*55f0*/  FMUL.FTZ R23, R23, UR6 ;  /* 0x0000000617177c20 */ /* 0x000fe20008410000 */
[----:B------:R-:W-:Y:S01]  /*5600*/  FFMA.FTZ R13, R13, UR12, -R10 ;  /* 0x0000000c0d0d7c23 */ /* 0x000fe2000801080a */
[----:B------:R-:W-:Y:S03]  /*5610*/  FMUL.FTZ R24, R24, UR6 ;  /* 0x0000000618187c20 */ /* 0x000fe60008410000 */
[----:B------:R2:W-:Y:S01]  /*5620*/  MUFU.EX2 R145, R4 ;  /* 0x0000000400917308 */ /* 0x0005e20000000800 */
[----:B------:R-:W-:Y:S01]  /*5630*/  FFMA.FTZ R8, R8, UR12, -R9 ;  /* 0x0000000c08087c23 */ /* 0x000fe20008010809 */
[----:B-1----:R-:W4:Y:S01]  /*5640*/  LDL R20, [R1+0x28] ;  /* 0x0000280001147983 */ /* 0x002f220000100800 */
[----:B------:R-:W-:Y:S01]  /*5650*/  FMUL.FTZ R25, R25, UR6 ;  /* 0x0000000619197c20 */ /* 0x000fe20008410000 */
[----:B------:R-:W-:Y:S01]  /*5660*/  FMUL.FTZ R26, R26, UR6 ;  /* 0x000000061a1a7c20 */ /* 0x000fe20008410000 */
[----:B------:R-:W-:Y:S05]  /*5670*/  FMUL.FTZ R27, R27, UR6 ;  /* 0x000000061b1b7c20 */ /* 0x000fea0008410000 */
[----:B------:R-:W1:Y:S10]  /*5680*/  MUFU.TANH R3, R22 ;  /* 0x0000001600037308 */ /* 0x000e740000002400 */
[----:B------:R1:W-:Y:S01]  /*5690*/  MUFU.EX2 R47, R8 ;  /* 0x00000008002f7308 */ /* 0x0003e20000000800 */
[----:B--2---:R-:W-:Y:S05]  /*56a0*/  FFMA.FTZ R4, R249, UR5, R45 ;  /* 0x00000005f9047c23 */ /* 0x004fea000801002d */
[----:B------:R-:W-:Y:S04]  /*56b0*/  @!P0 FSEL R4, R4, -INF , !P1 ;  /* 0xff80000004048808 */ /* 0x000fe80004800000 */
[----:B------:R-:W2:Y:S01]  /*56c0*/  MUFU.TANH R2, R23 ;  /* 0x0000001700027308 */ /* 0x000ea20000002400 */
[----:B------:R-:W-:Y:S09]  /*56d0*/  FFMA.FTZ R4, R4, UR12, -R9 ;  /* 0x0000000c04047c23 */ /* 0x000ff20008010809 */
[----:B------:R2:W-:Y:S01]  /*56e0*/  MUFU.EX2 R144, R13 ;  /* 0x0000000d00907308 */ /* 0x0005e20000000800 */
[C---:B-1----:R-:W-:Y:S02]  /*56f0*/  @!P0 VIADDMNMX R8, R5.reuse, R16, UR11, PT ;  /* 0x0000000b05088e46 */ /* 0x042fe4000b800110 */
[----:B------:R-:W4:Y:S01]  /*5700*/  LDL R16, [R1+0x20] ;  /* 0x0000200001107983 */ /* 0x000f220000100800 */
[----:B------:R-:W-:Y:S01]  /*5710*/  @!P0 VIADDMNMX R5, R5, R14, UR11, PT ;  /* 0x0000000b05058e46 */ /* 0x000fe2000b80010e */
[----:B------:R-:W-:Y:S01]  /*5720*/  FFMA.FTZ R14, R249, UR5, R234 ;  /* 0x00000005f90e7c23 */ /* 0x000fe200080100ea */
[-C--:B------:R-:W-:Y:S04]  /*5730*/  @!P0 ISETP.GE.AND P4, PT, R232, R8.reuse, PT ;  /* 0x00000008e800820c */ /* 0x080fe80003f86270 */
[----:B------:R3:W-:Y:S01]  /*5740*/  MUFU.EX2 R44, R4 ;  /* 0x00000004002c7308 */ /* 0x0007e20000000800 */
[CC--:B------:R-:W-:Y:S02]  /*5750*/  @!P0 ISETP.GE.AND P3, PT, R0.reuse, R8.reuse, PT ;  /* 0x000000080000820c */ /* 0x0c0fe40003f66270 */
[-C--:B------:R-:W-:Y:S02]  /*5760*/  @!P0 ISETP.GE.AND P2, PT, R0, R5.reuse, PT ;  /* 0x000000050000820c */ /* 0x080fe40003f46270 */
[----:B------:R-:W-:Y:S02]  /*5770*/  @!P0 FSEL R14, R14, -INF , !P3 ;  /* 0xff8000000e0e8808 */ /* 0x000fe40005800000 */
[-C--:B------:R-:W-:Y:S03]  /*5780*/  @!P0 ISETP.GE.AND P3, PT, R232, R5.reuse, PT ;  /* 0x00000005e800820c */ /* 0x080fe60003f66270 */
[----:B------:R-:W1:Y:S01]  /*5790*/  MUFU.TANH R167, R24 ;  /* 0x0000001800a77308 */ /* 0x000e620000002400 */
[----:B--2---:R-:W-:Y:S05]  /*57a0*/  FFMA.FTZ R13, R250, UR5, R235 ;  /* 0x00000005fa0d7c23 */ /* 0x004fea00080100eb */
[----:B------:R-:W-:Y:S04]  /*57b0*/  @!P0 FSEL R13, R13, -INF , !P4 ;  /* 0xff8000000d0d8808 */ /* 0x000fe80006000000 */
[----:B------:R-:W2:Y:S10]  /*57c0*/  MUFU.TANH R166, R25 ;  /* 0x0000001900a67308 */ /* 0x000eb40000002400 */
[----:B------:R-:W2:Y:S10]  /*57d0*/  MUFU.TANH R236, R26 ;  /* 0x0000001a00ec7308 */ /* 0x000eb40000002400 */
[----:B------:R-:W2:Y:S10]  /*57e0*/  MUFU.TANH R233, R27 ;  /* 0x0000001b00e97308 */ /* 0x000eb40000002400 */
[----:B------:R-:W-:Y:S10]  /*57f0*/  MUFU.TANH R162, R29 ;  /* 0x0000001d00a27308 */ /* 0x000ff40000002400 */
[----:B------:R-:W2:Y:S10]  /*5800*/  MUFU.TANH R169, R30 ;  /* 0x0000001e00a97308 */ /* 0x000eb40000002400 */
[----:B------:R-:W2:Y:S10]  /*5810*/  MUFU.TANH R158, R32 ;  /* 0x00000020009e7308 */ /* 0x000eb40000002400 */
[----:B------:R-:W2:Y:S10]  /*5820*/  MUFU.TANH R159, R33 ;  /* 0x00000021009f7308 */ /* 0x000eb40000002400 */
[----:B------:R-:W-:Y:S01]  /*5830*/  MUFU.TANH R168, R31 ;  /* 0x0000001f00a87308 */ /* 0x000fe20000002400 */
[C---:B---3--:R-:W-:Y:S01]  /*5840*/  FMUL.FTZ R4, R17.reuse, 1.4426950216293334961 ;  /* 0x3fb8aa3b11047820 */ /* 0x048fe20000410000 */
[----:B------:R-:W-:Y:S02]  /*5850*/  FSETP.NEU.FTZ.AND P1, PT, R17, -INF , PT ;  /* 0xff8000001100780b */ /* 0x000fe40003f3d000 */
[----:B------:R-:W3:Y:S02]  /*5860*/  LDL R17, [R1+0x1c] ;  /* 0x00001c0001117983 */ /* 0x000ee40000100800 */
[----:B------:R-:W-:Y:S05]  /*5870*/  FSEL R4, R4, RZ, P1 ;  /* 0x000000ff04047208 */ /* 0x000fea0000800000 */
[--C-:B------:R-:W-:Y:S01]  /*5880*/  FFMA.FTZ R13, R13, UR12, -R4.reuse ;  /* 0x0000000c0d0d7c23 */ /* 0x100fe20008010804 */
[----:B------:R-:W-:Y:S03]  /*5890*/  FFMA.FTZ R14, R14, UR12, -R4 ;  /* 0x0000000c0e0e7c23 */ /* 0x000fe60008010804 */
[----:B------:R1:W-:Y:S10]  /*58a0*/  MUFU.EX2 R161, R13 ;  /* 0x0000000d00a17308 */ /* 0x0003f40000000800 */
[----:B------:R2:W-:Y:S01]  /*58b0*/  MUFU.EX2 R160, R14 ;  /* 0x0000000e00a07308 */ /* 0x0005e20000000800 */
[----:B-1----:R-:W-:Y:S01]  /*58c0*/  FFMA.FTZ R13, R249, UR5, R239 ;  /* 0x00000005f90d7c23 */ /* 0x002fe200080100ef */
[C---:B----4-:R-:W-:Y:S01]  /*58d0*/  FSETP.NEU.FTZ.AND P1, PT, R15.reuse, -INF , PT ;  /* 0xff8000000f00780b */ /* 0x050fe20003f3d000 */
[----:B------:R-:W-:Y:S01]  /*58e0*/  FMUL.FTZ R0, R15, 1.4426950216293334961 ;  /* 0x3fb8aa3b0f007820 */ /* 0x000fe20000410000 */
[----:B------:R-:W-:Y:S06]  /*58f0*/  FFMA.FTZ R15, R250, UR5, R240 ;  /* 0x00000005fa0f7c23 */ /* 0x000fec00080100f0 */
[----:B------:R-:W1:Y:S01]  /*5900*/  MUFU.TANH R249, R35 ;  /* 0x0000002300f97308 */ /* 0x000e620000002400 */
[----:B------:R-:W-:Y:S02]  /*5910*/  @!P0 FSEL R13, R13, -INF , !P2 ;  /* 0xff8000000d0d8808 */ /* 0x000fe40005000000 */
[----:B------:R-:W-:Y:S02]  /*5920*/  FSEL R0, R0, RZ, P1 ;  /* 0x000000ff00007208 */ /* 0x000fe40000800000 */
[----:B------:R-:W-:Y:S02]  /*5930*/  @!P0 FSEL R15, R15, -INF , !P3 ;  /* 0xff8000000f0f8808 */ /* 0x000fe40005800000 */
[----:B--2---:R-:W-:Y:S01]  /*5940*/  @!P0 IADD3 R14, R232, 0x8, RZ ;  /* 0x00000008e80e8810 */ /* 0x004fe20007ffe0ff */
[--C-:B------:R-:W-:Y:S02]  /*5950*/  FFMA.FTZ R13, R13, UR12, -R0.reuse ;  /* 0x0000000c0d0d7c23 */ /* 0x100fe40008010800 */
[----:B------:R-:W2:Y:S01]  /*5960*/  MUFU.TANH R250, R34 ;  /* 0x0000002200fa7308 */ /* 0x000ea20000002400 */
[----:B------:R-:W-:Y:S01]  /*5970*/  FFMA.FTZ R15, R15, UR12, -R0 ;  /* 0x0000000c0f0f7c23 */ /* 0x000fe20008010800 */
[CC--:B------:R-:W-:Y:S02]  /*5980*/  @!P0 ISETP.GE.AND P1, PT, R14.reuse, R8.reuse, PT ;  /* 0x000000080e00820c */ /* 0x0c0fe40003f26270 */
[-C--:B------:R-:W-:Y:S06]  /*5990*/  @!P0 ISETP.GE.AND P2, PT, R14, R5.reuse, PT ;  /* 0x000000050e00820c */ /* 0x080fec0003f46270 */
[----:B------:R-:W-:Y:S10]  /*59a0*/  MUFU.EX2 R165, R15 ;  /* 0x0000000f00a57308 */ /* 0x000ff40000000800 */
[----:B------:R4:W-:Y:S02]  /*59b0*/  MUFU.EX2 R164, R13 ;  /* 0x0000000d00a47308 */ /* 0x0009e40000000800 */
[----:B----4-:R-:W-:Y:S01]  /*59c0*/  @!P0 IADD3 R13, R232, 0x9, RZ ;  /* 0x00000009e80d8810 */ /* 0x010fe20007ffe0ff */
[C---:B------:R-:W-:Y:S01]  /*59d0*/  FFMA.FTZ R7, R16.reuse, UR5, R170 ;  /* 0x0000000510077c23 */ /* 0x040fe200080100aa */
[----:B---3--:R-:W-:Y:S05]  /*59e0*/  FFMA.FTZ R15, R17, UR5, R171 ;  /* 0x00000005110f7c23 */ /* 0x008fea00080100ab */
[----:B------:R-:W-:Y:S02]  /*59f0*/  @!P0 FSEL R15, R15, -INF , !P1 ;  /* 0xff8000000f0f8808 */ /* 0x000fe40004800000 */
[----:B------:R-:W-:Y:S03]  /*5a00*/  @!P0 ISETP.GE.AND P1, PT, R13, R8, PT ;  /* 0x000000080d00820c */ /* 0x000fe60003f26270 */
[----:B------:R-:W-:Y:S01]  /*5a10*/  FFMA.FTZ R6, R15, UR12, -R4 ;  /* 0x0000000c0f067c23 */ /* 0x000fe20008010804 */
[----:B------:R-:W-:Y:S01]  /*5a20*/  @!P0 FSEL R7, R7, -INF , !P1 ;  /* 0xff80000007078808 */ /* 0x000fe20004800000 */
[----:B------:R-:W-:Y:S01]  /*5a30*/  FFMA.FTZ R15, R17, UR5, R238 ;  /* 0x00000005110f7c23 */ /* 0x000fe200080100ee */
[----:B------:R-:W-:Y:S01]  /*5a40*/  @!P0 ISETP.GE.AND P1, PT, R13, R5, PT ;  /* 0x000000050d00820c */ /* 0x000fe20003f26270 */
[----:B------:R3:W-:Y:S02]  /*5a50*/  MUFU.EX2 R152, R6 ;  /* 0x0000000600987308 */ /* 0x0007e40000000800 */
[----:B------:R-:W-:Y:S01]  /*5a60*/  FFMA.FTZ R7, R7, UR12, -R4 ;  /* 0x0000000c07077c23 */ /* 0x000fe20008010804 */
[----:B------:R-:W-:Y:S07]  /*5a70*/  @!P0 FSEL R15, R15, -INF , !P2 ;  /* 0xff8000000f0f8808 */ /* 0x000fee0005000000 */
[----:B------:R4:W-:Y:S01]  /*5a80*/  MUFU.EX2 R151, R7 ;  /* 0x0000000700977308 */ /* 0x0009e20000000800 */
[----:B------:R-:W-:Y:S09]  /*5a90*/  FFMA.FTZ R15, R15, UR12, -R0 ;  /* 0x0000000c0f0f7c23 */ /* 0x000ff20008010800 */
[----:B------:R1:W-:Y:S01]  /*5aa0*/  MUFU.EX2 R157, R15 ;  /* 0x0000000f009d7308 */ /* 0x0003e20000000800 */
[----:B---3--:R-:W-:Y:S05]  /*5ab0*/  FFMA.FTZ R6, R16, UR5, R237 ;  /* 0x0000000510067c23 */ /* 0x008fea00080100ed */
[----:B------:R-:W-:Y:S02]  /*5ac0*/  @!P0 FSEL R6, R6, -INF , !P1 ;  /* 0xff80000006068808 */ /* 0x000fe40004800000 */
[-C--:B------:R-:W-:Y:S01]  /*5ad0*/  @!P0 ISETP.GE.AND P1, PT, R14, R12.reuse, PT ;  /* 0x0000000c0e00820c */ /* 0x080fe20003f26270 */
[----:B----4-:R-:W-:Y:S02]  /*5ae0*/  FFMA.FTZ R7, R17, UR5, R54 ;  /* 0x0000000511077c23 */ /* 0x010fe40008010036 */
[----:B------:R-:W-:Y:S03]  /*5af0*/  FFMA.FTZ R6, R6, UR12, -R0 ;  /* 0x0000000c06067c23 */ /* 0x000fe60008010800 */
[----:B------:R-:W-:Y:S01]  /*5b00*/  @!P0 FSEL R7, R7, -INF , !P1 ;  /* 0xff80000007078808 */ /* 0x000fe20004800000 */
[----:B------:R3:W-:Y:S01]  /*5b10*/  MUFU.EX2 R156, R6 ;  /* 0x00000006009c7308 */ /* 0x0007e20000000800 */
[-C--:B------:R-:W-:Y:S01]  /*5b20*/  @!P0 ISETP.GE.AND P1, PT, R13, R12.reuse, PT ;  /* 0x0000000c0d00820c */ /* 0x080fe20003f26270 */
[----:B-1----:R-:W-:Y:S02]  /*5b30*/  FFMA.FTZ R15, R17, UR5, R40 ;  /* 0x00000005110f7c23 */ /* 0x002fe40008010028 */
[----:B------:R-:W-:Y:S01]  /*5b40*/  FFMA.FTZ R7, R7, UR12, -R10 ;  /* 0x0000000c07077c23 */ /* 0x000fe2000801080a */
[----:B------:R-:W4:Y:S05]  /*5b50*/  LDL R17, [R1+0x8] ;  /* 0x0000080001117983 */ /* 0x000f2a0000100800 */
[----:B------:R1:W-:Y:S01]  /*5b60*/  MUFU.EX2 R57, R7 ;  /* 0x0000000700397308 */ /* 0x0003e20000000800 */
[----:B---3--:R-:W-:Y:S05]  /*5b70*/  FFMA.FTZ R6, R16, UR5, R53 ;  /* 0x0000000510067c23 */ /* 0x008fea0008010035 */
[----:B------:R-:W-:Y:S02]  /*5b80*/  @!P0 FSEL R6, R6, -INF , !P1 ;  /* 0xff80000006068808 */ /* 0x000fe40004800000 */
[-C--:B------:R-:W-:Y:S01]  /*5b90*/  @!P0 ISETP.GE.AND P1, PT, R14, R11.reuse, PT ;  /* 0x0000000b0e00820c */ /* 0x080fe20003f26270 */
[----:B-1----:R-:W-:Y:S01]  /*5ba0*/  FFMA.FTZ R7, R16, UR5, R39 ;  /* 0x0000000510077c23 */ /* 0x002fe20008010027 */
[----:B------:R-:W-:Y:S01]  /*5bb0*/  FFMA.FTZ R14, R21, UR5, R52 ;  /* 0x00000005150e7c23 */ /* 0x000fe20008010034 */
[----:B------:R-:W3:Y:S01]  /*5bc0*/  LDL R16, [R1+0xc] ;  /* 0x00000c0001107983 */ /* 0x000ee20000100800 */
[----:B------:R-:W-:Y:S01]  /*5bd0*/  @!P0 FSEL R15, R15, -INF , !P1 ;  /* 0xff8000000f0f8808 */ /* 0x000fe20004800000 */
[--C-:B------:R-:W-:Y:S01]  /*5be0*/  FFMA.FTZ R6, R6, UR12, -R10.reuse ;  /* 0x0000000c06067c23 */ /* 0x100fe2000801080a */
[-C--:B------:R-:W-:Y:S03]  /*5bf0*/  @!P0 ISETP.GE.AND P1, PT, R13, R11.reuse, PT ;  /* 0x0000000b0d00820c */ /* 0x080fe60003f26270 */
[----:B------:R1:W-:Y:S01]  /*5c00*/  MUFU.EX2 R56, R6 ;  /* 0x0000000600387308 */ /* 0x0003e20000000800 */
[----:B------:R-:W-:Y:S01]  /*5c10*/  @!P0 FSEL R7, R7, -INF , !P1 ;  /* 0xff80000007078808 */ /* 0x000fe20004800000 */
[--C-:B------:R-:W-:Y:S04]  /*5c20*/  FFMA.FTZ R15, R15, UR12, -R9.reuse ;  /* 0x0000000c0f0f7c23 */ /* 0x100fe80008010809 */
[----:B------:R-:W-:Y:S01]  /*5c30*/  FFMA.FTZ R13, R7, UR12, -R9 ;  /* 0x0000000c070d7c23 */ /* 0x000fe20008010809 */
[C---:B------:R-:W-:Y:S03]  /*5c40*/  @!P0 IADD3 R7, R232.reuse, 0x11, RZ ;  /* 0x00000011e8078810 */ /* 0x040fe60007ffe0ff */
[----:B------:R-:W-:Y:S10]  /*5c50*/  MUFU.EX2 R43, R15 ;  /* 0x0000000f002b7308 */ /* 0x000ff40000000800 */
[----:B------:R2:W3:Y:S01]  /*5c60*/  MUFU.EX2 R42, R13 ;  /* 0x0000000d002a7308 */ /* 0x0004e20000000800 */
[----:B-1----:R-:W-:Y:S04]  /*5c70*/  @!P0 IADD3 R6, R232, 0x10, RZ ;  /* 0x00000010e8068810 */ /* 0x002fe80007ffe0ff */
[-C--:B------:R-:W-:Y:S04]  /*5c80*/  @!P0 ISETP.GE.AND P1, PT, R6, R12.reuse, PT ;  /* 0x0000000c0600820c */ /* 0x080fe80003f26270 */
[----:B------:R-:W-:Y:S02]  /*5c90*/  @!P0 FSEL R14, R14, -INF , !P1 ;  /* 0xff8000000e0e8808 */ /* 0x000fe40004800000 */
[----:B------:R-:W-:Y:S03]  /*5ca0*/  @!P0 ISETP.GE.AND P1, PT, R7, R12, PT ;  /* 0x0000000c0700820c */ /* 0x000fe60003f26270 */
[----:B------:R-:W-:Y:S01]  /*5cb0*/  FFMA.FTZ R14, R14, UR12, -R10 ;  /* 0x0000000c0e0e7c23 */ /* 0x000fe2000801080a */
[----:B--2---:R-:W-:Y:S03]  /*5cc0*/  FFMA.FTZ R13, R20, UR5, R50 ;  /* 0x00000005140d7c23 */ /* 0x004fe60008010032 */
[----:B------:R1:W-:Y:S02]  /*5cd0*/  MUFU.EX2 R55, R14 ;  /* 0x0000000e00377308 */ /* 0x0003e40000000800 */
[----:B------:R-:W-:Y:S02]  /*5ce0*/  @!P0 FSEL R13, R13, -INF , !P1 ;  /* 0xff8000000d0d8808 */ /* 0x000fe40004800000 */
[-C--:B------:R-:W-:Y:S03]  /*5cf0*/  @!P0 ISETP.GE.AND P1, PT, R6, R11.reuse, PT ;  /* 0x0000000b0600820c */ /* 0x080fe60003f26270 */
[----:B------:R-:W-:Y:S04]  /*5d00*/  FFMA.FTZ R13, R13, UR12, -R10 ;  /* 0x0000000c0d0d7c23 */ /* 0x000fe8000801080a */
[----:B------:R2:W-:Y:S01]  /*5d10*/  MUFU.EX2 R51, R13 ;  /* 0x0000000d00337308 */ /* 0x0005e20000000800 */
[----:B-1----:R-:W-:Y:S05]  /*5d20*/  FFMA.FTZ R14, R21, UR5, R3 ;  /* 0x00000005150e7c23 */ /* 0x002fea0008010003 */
[----:B------:R-:W-:Y:S02]  /*5d30*/  @!P0 FSEL R14, R14, -INF , !P1 ;  /* 0xff8000000e0e8808 */ /* 0x000fe40004800000 */
[----:B------:R-:W-:Y:S03]  /*5d40*/  @!P0 ISETP.GE.AND P1, PT, R7, R11, PT ;  /* 0x0000000b0700820c */ /* 0x000fe60003f26270 */
[--C-:B------:R-:W-:Y:S01]  /*5d50*/  FFMA.FTZ R14, R14, UR12, -R9.reuse ;  /* 0x0000000c0e0e7c23 */ /* 0x100fe20008010809 */
        /* <DEDUP_REMOVED lines=8> */
[-C--:B------:R-:W-:Y:S03]  /*5de0*/  @!P0 ISETP.GE.AND P1, PT, R7, R8.reuse, PT ;  /* 0x000000080700820c */ /* 0x080fe60003f26270 */
[----:B------:R-:W-:Y:S01]  /*5df0*/  FFMA.FTZ R14, R14, UR12, -R4 ;  /* 0x0000000c0e0e7c23 */ /* 0x000fe20008010804 */
[----:B--2---:R-:W-:Y:S03]  /*5e00*/  FFMA.FTZ R13, R20, UR5, R166 ;  /* 0x00000005140d7c23 */ /* 0x004fe600080100a6 */
[----:B------:R1:W-:Y:S02]  /*5e10*/  MUFU.EX2 R149, R14 ;  /* 0x0000000e00957308 */ /* 0x0003e40000000800 */
[----:B------:R-:W-:Y:S02]  /*5e20*/  @!P0 FSEL R13, R13, -INF , !P1 ;  /* 0xff8000000d0d8808 */ /* 0x000fe40004800000 */
[-C--:B------:R-:W-:Y:S01]  /*5e30*/  @!P0 ISETP.GE.AND P1, PT, R6, R5.reuse, PT ;  /* 0x000000050600820c */ /* 0x080fe20003f26270 */
[----:B------:R-:W-:Y:S02]  /*5e40*/  FFMA.FTZ R6, R19, UR5, R163 ;  /* 0x0000000513067c23 */ /* 0x000fe400080100a3 */
[----:B------:R-:W-:Y:S04]  /*5e50*/  FFMA.FTZ R13, R13, UR12, -R4 ;  /* 0x0000000c0d0d7c23 */ /* 0x000fe80008010804 */
[----:B------:R2:W-:Y:S01]  /*5e60*/  MUFU.EX2 R148, R13 ;  /* 0x0000000d00947308 */ /* 0x0005e20000000800 */
[----:B-1----:R-:W-:Y:S05]  /*5e70*/  FFMA.FTZ R14, R21, UR5, R236 ;  /* 0x00000005150e7c23 */ /* 0x002fea00080100ec */
[----:B------:R-:W-:Y:S02]  /*5e80*/  @!P0 FSEL R14, R14, -INF , !P1 ;  /* 0xff8000000e0e8808 */ /* 0x000fe40004800000 */
[----:B------:R-:W-:Y:S03]  /*5e90*/  @!P0 ISETP.GE.AND P1, PT, R7, R5, PT ;  /* 0x000000050700820c */ /* 0x000fe60003f26270 */
[--C-:B------:R-:W-:Y:S01]  /*5ea0*/  FFMA.FTZ R14, R14, UR12, -R0.reuse ;  /* 0x0000000c0e0e7c23 */ /* 0x100fe20008010800 */
[----:B--2---:R-:W-:Y:S03]  /*5eb0*/  FFMA.FTZ R13, R20, UR5, R233 ;  /* 0x00000005140d7c23 */ /* 0x004fe600080100e9 */
[----:B------:R-:W-:Y:S02]  /*5ec0*/  MUFU.EX2 R155, R14 ;  /* 0x0000000e009b7308 */ /* 0x000fe40000000800 */
[----:B------:R-:W-:Y:S02]  /*5ed0*/  @!P0 FSEL R13, R13, -INF , !P1 ;  /* 0xff8000000d0d8808 */ /* 0x000fe40004800000 */
[-C--:B------:R-:W-:Y:S03]  /*5ee0*/  @!P0 ISETP.GE.AND P1, PT, R18, R8.reuse, PT ;  /* 0x000000081200820c */ /* 0x080fe60003f26270 */
[----:B------:R-:W-:Y:S01]  /*5ef0*/  FFMA.FTZ R13, R13, UR12, -R0 ;  /* 0x0000000c0d0d7c23 */ /* 0x000fe20008010800 */
[----:B------:R-:W-:Y:S03]  /*5f00*/  @!P0 FSEL R6, R6, -INF , !P1 ;  /* 0xff80000006068808 */ /* 0x000fe60004800000 */
[----:B------:R-:W-:Y:S02]  /*5f10*/  MUFU.EX2 R154, R13 ;  /* 0x0000000d009a7308 */ /* 0x000fe40000000800 */
[----:B------:R-:W-:Y:S08]  /*5f20*/  FFMA.FTZ R6, R6, UR12, -R4 ;  /* 0x0000000c06067c23 */ /* 0x000ff00008010804 */
[----:B------:R1:W-:Y:S02]  /*5f30*/  MUFU.EX2 R147, R6 ;  /* 0x0000000600937308 */ /* 0x0003e40000000800 */
[----:B-1----:R-:W-:Y:S01]  /*5f40*/  FFMA.FTZ R6, R19, UR5, R169 ;  /* 0x0000000513067c23 */ /* 0x002fe200080100a9 */
[C---:B----4-:R-:W-:Y:S02]  /*5f50*/  @!P0 ISETP.GE.AND P1, PT, R17.reuse, R8, PT ;  /* 0x000000081100820c */ /* 0x050fe40003f26270 */
[----:B------:R-:W-:Y:S01]  /*5f60*/  @!P0 ISETP.GE.AND P2, PT, R17, R11, PT ;  /* 0x0000000b1100820c */ /* 0x000fe20003f46270 */
[----:B---3--:R-:W-:Y:S05]  /*5f70*/  FFMA.FTZ R7, R16, UR5, R162 ;  /* 0x0000000510077c23 */ /* 0x008fea00080100a2 */
[----:B------:R-:W-:Y:S02]  /*5f80*/  @!P0 FSEL R7, R7, -INF , !P1 ;  /* 0xff80000007078808 */ /* 0x000fe40004800000 */
[----:B------:R-:W-:Y:S03]  /*5f90*/  @!P0 ISETP.GE.AND P1, PT, R18, R5, PT ;  /* 0x000000051200820c */ /* 0x000fe60003f26270 */
[----:B------:R-:W-:Y:S01]  /*5fa0*/  FFMA.FTZ R4, R7, UR12, -R4 ;  /* 0x0000000c07047c23 */ /* 0x000fe20008010804 */
[----:B------:R-:W-:Y:S01]  /*5fb0*/  FFMA.FTZ R7, R19, UR5, R158 ;  /* 0x0000000513077c23 */ /* 0x000fe2000801009e */
[----:B------:R-:W-:Y:S02]  /*5fc0*/  @!P0 FSEL R6, R6, -INF , !P1 ;  /* 0xff80000006068808 */ /* 0x000fe40004800000 */
[-C--:B------:R-:W-:Y:S01]  /*5fd0*/  @!P0 ISETP.GE.AND P1, PT, R18, R12.reuse, PT ;  /* 0x0000000c1200820c */ /* 0x080fe20003f26270 */
[----:B------:R1:W-:Y:S02]  /*5fe0*/  MUFU.EX2 R146, R4 ;  /* 0x0000000400927308 */ /* 0x0003e40000000800 */
[----:B------:R-:W-:Y:S01]  /*5ff0*/  FFMA.FTZ R6, R6, UR12, -R0 ;  /* 0x0000000c06067c23 */ /* 0x000fe20008010800 */
[----:B------:R-:W-:Y:S02]  /*6000*/  @!P0 FSEL R7, R7, -INF , !P1 ;  /* 0xff80000007078808 */ /* 0x000fe40004800000 */
[----:B------:R-:W-:Y:S03]  /*6010*/  @!P0 ISETP.GE.AND P1, PT, R17, R12, PT ;  /* 0x0000000c1100820c */ /* 0x000fe60003f26270 */
[--C-:B------:R-:W-:Y:S02]  /*6020*/  FFMA.FTZ R7, R7, UR12, -R10.reuse ;  /* 0x0000000c07077c23 */ /* 0x100fe4000801080a */
[----:B------:R2:W-:Y:S10]  /*6030*/  MUFU.EX2 R153, R6 ;  /* 0x0000000600997308 */ /* 0x0005f40000000800 */
[----:B------:R3:W-:Y:S01]  /*6040*/  MUFU.EX2 R49, R7 ;  /* 0x0000000700317308 */ /* 0x0007e20000000800 */
[----:B-1----:R-:W-:Y:S05]  /*6050*/  FFMA.FTZ R4, R16, UR5, R159 ;  /* 0x0000000510047c23 */ /* 0x002fea000801009f */
[----:B------:R-:W-:Y:S02]  /*6060*/  @!P0 FSEL R4, R4, -INF , !P1 ;  /* 0xff80000004048808 */ /* 0x000fe40004800000 */
[----:B------:R-:W-:Y:S01]  /*6070*/  @!P0 ISETP.GE.AND P1, PT, R18, R11, PT ;  /* 0x0000000b1200820c */ /* 0x000fe20003f26270 */
[----:B--2---:R-:W-:Y:S02]  /*6080*/  FFMA.FTZ R6, R16, UR5, R249 ;  /* 0x0000000510067c23 */ /* 0x004fe400080100f9 */
[----:B------:R-:W-:Y:S03]  /*6090*/  FFMA.FTZ R10, R4, UR12, -R10 ;  /* 0x0000000c040a7c23 */ /* 0x000fe6000801080a */
[----:B------:R-:W-:Y:S01]  /*60a0*/  @!P0 FSEL R6, R6, -INF , !P2 ;  /* 0xff80000006068808 */ /* 0x000fe20005000000 */
[----:B------:R-:W1:Y:S01]  /*60b0*/  MUFU.EX2 R48, R10 ;  /* 0x0000000a00307308 */ /* 0x000e620000000800 */
[----:B---3--:R-:W-:Y:S05]  /*60c0*/  FFMA.FTZ R7, R19, UR5, R250 ;  /* 0x0000000513077c23 */ /* 0x008fea00080100fa */
[----:B------:R-:W-:Y:S02]  /*60d0*/  @!P0 FSEL R7, R7, -INF , !P1 ;  /* 0xff80000007078808 */ /* 0x000fe40004800000 */
[----:B------:R-:W-:Y:S02]  /*60e0*/  @!P0 ISETP.GE.AND P1, PT, R17, R5, PT ;  /* 0x000000051100820c */ /* 0x000fe40003f26270 */
[----:B------:R-:W-:Y:S01]  /*60f0*/  F2FP.F16.F32.PACK_AB R5, R44, R47 ;  /* 0x0000002f2c05723e */ /* 0x000fe200000000ff */
[--C-:B------:R-:W-:Y:S01]  /*6100*/  FFMA.FTZ R4, R7, UR12, -R9.reuse ;  /* 0x0000000c07047c23 */ /* 0x100fe20008010809 */
[----:B------:R-:W-:Y:S01]  /*6110*/  F2FP.F16.F32.PACK_AB R7, R144, R145 ;  /* 0x000000919007723e */ /* 0x000fe200000000ff */
[----:B------:R-:W-:Y:S01]  /*6120*/  FFMA.FTZ R9, R6, UR12, -R9 ;  /* 0x0000000c06097c23 */ /* 0x000fe20008010809 */
[----:B------:R-:W-:Y:S01]  /*6130*/  F2FP.F16.F32.PACK_AB R6, R42, R43 ;  /* 0x0000002b2a06723e */ /* 0x000fe200000000ff */
[----:B------:R2:W-:Y:S01]  /*6140*/  STS [R244+0x13400], R5 ;  /* 0x01340005f4007388 */ /* 0x0005e20000000800 */
[----:B------:R3:W-:Y:S03]  /*6150*/  MUFU.EX2 R37, R4 ;  /* 0x0000000400257308 */ /* 0x0007e60000000800 */
[----:B------:R4:W-:Y:S04]  /*6160*/  STS [R244+0x13000], R7 ;  /* 0x01300007f4007388 */ /* 0x0009e80000000800 */
[----:B------:R1:W-:Y:S03]  /*6170*/  STS [R243+0x13400], R6 ;  /* 0x01340006f3007388 */ /* 0x0003e60000000800 */
[----:B------:R-:W1:Y:S01]  /*6180*/  MUFU.EX2 R36, R9 ;  /* 0x0000000900247308 */ /* 0x000e620000000800 */
[----:B---3--:R-:W-:Y:S05]  /*6190*/  FFMA.FTZ R4, R16, UR5, R168 ;  /* 0x0000000510047c23 */ /* 0x008fea00080100a8 */
[----:B------:R-:W-:Y:S02]  /*61a0*/  @!P0 FSEL R4, R4, -INF , !P1 ;  /* 0xff80000004048808 */ /* 0x000fe40004800000 */
[----:B--2---:R-:W-:Y:S02]  /*61b0*/  F2FP.F16.F32.PACK_AB R5, R160, R161 ;  /* 0x000000a1a005723e */ /* 0x004fe400000000ff */
[----:B------:R-:W-:Y:S01]  /*61c0*/  IADD3 R142, P0, R141, UR16, RZ ;  /* 0x000000108d8e7c10 */ /* 0x000fe2000ff1e0ff */
[----:B------:R-:W-:Y:S01]  /*61d0*/  FFMA.FTZ R0, R4, UR12, -R0 ;  /* 0x0000000c04007c23 */ /* 0x000fe20008010800 */
[----:B----4-:R-:W-:Y:S02]  /*61e0*/  F2FP.F16.F32.PACK_AB R7, R56, R57 ;  /* 0x000000393807723e */ /* 0x010fe400000000ff */
[----:B------:R-:W-:Y:S01]  /*61f0*/  F2FP.F16.F32.PACK_AB R4, R164, R165 ;  /* 0x000000a5a404723e */ /* 0x000fe200000000ff */
[----:B------:R2:W3:Y:S01]  /*6200*/  MUFU.EX2 R150, R0 ;  /* 0x0000000000967308 */ /* 0x0004e20000000800 */
[----:B-1----:R-:W-:Y:S01]  /*6210*/  F2FP.F16.F32.PACK_AB R6, R156, R157 ;  /* 0x0000009d9c06723e */ /* 0x002fe200000000ff */
[----:B------:R1:W-:Y:S01]  /*6220*/  STS [R243+0x13000], R7 ;  /* 0x01300007f3007388 */ /* 0x0003e20000000800 */
[----:B------:R-:W-:Y:S02]  /*6230*/  IADD3.X R143, R140, UR15, RZ, P0, !PT ;  /* 0x0000000f8c8f7c10 */ /* 0x000fe400087fe4ff */
[----:B------:R-:W-:Y:S01]  /*6240*/  PLOP3.LUT P0, PT, PT, PT, UP0, 0x80, 0x0 ;  /* 0x000000000000781c */ /* 0x000fe20003f0f008 */
[----:B------:R4:W-:Y:S04]  /*6250*/  STS [R244+0x14000], R5 ;  /* 0x01400005f4007388 */ /* 0x0009e80000000800 */
[----:B------:R3:W-:Y:S04]  /*6260*/  STS [R244+0x14400], R4 ;  /* 0x01440004f4007388 */ /* 0x0007e80000000800 */
[----:B------:R3:W-:Y:S01]  /*6270*/  STS [R243+0x14400], R6 ;  /* 0x01440006f3007388 */ /* 0x0007e20000000800 */
[----:B--2---:R-:W-:Y:S03]  /*6280*/  F2FP.F16.F32.PACK_AB R0, R48, R49 ;  /* 0x000000313000723e */ /* 0x004fe600000000ff */
[----:B------:R-:W2:Y:S04]  /*6290*/  LDG.E R141, desc[UR8][R142.64] ;  /* 0x000000088e8d7981 */ /* 0x000ea8000c1e1900 */
[----:B------:R-:W2:Y:S01]  /*62a0*/  LDG.E R140, desc[UR8][R142.64+0x20] ;  /* 0x000020088e8c7981 */ /* 0x000ea2000c1e1900 */
[----:B-1----:R-:W-:Y:S02]  /*62b0*/  F2FP.F16.F32.PACK_AB R7, R151, R152 ;  /* 0x000000989707723e */ /* 0x002fe400000000ff */
[----:B----4-:R-:W-:Y:S03]  /*62c0*/  F2FP.F16.F32.PACK_AB R5, R51, R55 ;  /* 0x000000373305723e */ /* 0x010fe600000000ff */
[----:B------:R1:W-:Y:S01]  /*62d0*/  STS [R243+0x14000], R7 ;  /* 0x01400007f3007388 */ /* 0x0003e20000000800 */
[----:B---3--:R-:W-:Y:S03]  /*62e0*/  F2FP.F16.F32.PACK_AB R4, R38, R41 ;  /* 0x000000292604723e */ /* 0x008fe600000000ff */
[----:B------:R3:W-:Y:S01]  /*62f0*/  STS [R242+0x13000], R5 ;  /* 0x01300005f2007388 */ /* 0x0007e20000000800 */
[----:B------:R-:W-:Y:S03]  /*6300*/  F2FP.F16.F32.PACK_AB R6, R154, R155 ;  /* 0x0000009b9a06723e */ /* 0x000fe600000000ff */
[----:B------:R4:W-:Y:S04]  /*6310*/  STS [R242+0x13400], R4 ;  /* 0x01340004f2007388 */ /* 0x0009e80000000800 */
[----:B------:R4:W-:Y:S01]  /*6320*/  STS [R241+0x13000], R0 ;  /* 0x01300000f1007388 */ /* 0x0009e20000000800 */
[----:B-1----:R-:W-:Y:S02]  /*6330*/  F2FP.F16.F32.PACK_AB R7, R148, R149 ;  /* 0x000000959407723e */ /* 0x002fe400000000ff */
[----:B---3--:R-:W-:Y:S02]  /*6340*/  F2FP.F16.F32.PACK_AB R5, R36, R37 ;  /* 0x000000252405723e */ /* 0x008fe400000000ff */
[----:B----4-:R-:W-:Y:S03]  /*6350*/  F2FP.F16.F32.PACK_AB R4, R146, R147 ;  /* 0x000000939204723e */ /* 0x010fe600000000ff */
[----:B------:R-:W-:Y:S01]  /*6360*/  STS [R241+0x13400], R5 ;  /* 0x01340005f1007388 */ /* 0x000fe20000000800 */
[----:B------:R-:W-:Y:S03]  /*6370*/  F2FP.F16.F32.PACK_AB R0, R150, R153 ;  /* 0x000000999600723e */ /* 0x000fe600000000ff */
[----:B------:R-:W-:Y:S04]  /*6380*/  STS [R242+0x14000], R7 ;  /* 0x01400007f2007388 */ /* 0x000fe80000000800 */
[----:B------:R-:W-:Y:S04]  /*6390*/  STS [R242+0x14400], R6 ;  /* 0x01440006f2007388 */ /* 0x000fe80000000800 */
[----:B------:R-:W-:Y:S04]  /*63a0*/  STS [R241+0x14000], R4 ;  /* 0x01400004f1007388 */ /* 0x000fe80000000800 */
[----:B------:R1:W-:Y:S04]  /*63b0*/  STS [R241+0x14400], R0 ;  /* 0x01440000f1007388 */ /* 0x0003e80000000800 */
[----:B------:R-:W3:Y:S04]  /*63c0*/  LDSM.16.M88.4 R32, [R221+UR4+0x6000] ;  /* 0x00600004dd20783b */ /* 0x000ee80008000200 */
[----:B------:R-:W4:Y:S01]  /*63d0*/  LDSM.16.M88.4 R28, [R221+UR4+0x6800] ;  /* 0x00680004dd1c783b */ /* 0x000f220008000200 */
[----:B-1----:R-:W-:Y:S04]  /*63e0*/  MOV R0, UR4 ;  /* 0x0000000400007c02 */ /* 0x002fe80008000f00 */
[----:B------:R-:W-:Y:S04]  /*63f0*/  IADD3 R0, R221, 0x6000, R0 ;  /* 0x00006000dd007810 */ /* 0x000fe80007ffe000 */
[----:B------:R-:W-:Y:S05]  /*6400*/  IADD3 R0, R0, R228, RZ ;  /* 0x000000e400007210 */ /* 0x000fea0007ffe0ff */
[----:B------:R-:W1:Y:S04]  /*6410*/  LDSM.16.M88.4 R132, [R0] ;  /* 0x000000000084783b */ /* 0x000e680000000200 */
[----:B------:R-:W1:Y:S01]  /*6420*/  LDSM.16.M88.4 R136, [R0+0x800] ;  /* 0x000800000088783b */ /* 0x000e620000000200 */
[-C--:B---3--:R-:W-:Y:S06]  /*6430*/  HMMA.16816.F32 R4, R32, R172.reuse, RZ ;  /* 0x000000ac2004723c */ /* 0x088fec00000018ff */
[C---:B----4-:R-:W-:Y:S06]  /*6440*/  HMMA.16816.F32 R8, R28.reuse, R172, RZ ;  /* 0x000000ac1c08723c */ /* 0x050fec00000018ff */
[-C--:B------:R-:W-:Y:S06]  /*6450*/  HMMA.16816.F32 R12, R28, R174.reuse, RZ ;  /* 0x000000ae1c0c723c */ /* 0x080fec00000018ff */
[C---:B------:R-:W-:Y:S06]  /*6460*/  HMMA.16816.F32 R16, R32.reuse, R174, RZ ;  /* 0x000000ae2010723c */ /* 0x040fec00000018ff */
[-C--:B------:R-:W-:Y:S06]  /*6470*/  HMMA.16816.F32 R20, R32, R176.reuse, RZ ;  /* 0x000000b02014723c */ /* 0x080fec00000018ff */
[C---:B------:R-:W-:Y:S06]  /*6480*/  HMMA.16816.F32 R24, R28.reuse, R176, RZ ;  /* 0x000000b01c18723c */ /* 0x040fec00000018ff */
[-C--:B------:R-:W-:Y:S06]  /*6490*/  HMMA.16816.F32 R28, R28, R178.reuse, RZ ;  /* 0x000000b21c1c723c */ /* 0x080fec00000018ff */
[----:B------:R-:W-:Y:S06]  /*64a0*/  HMMA.16816.F32 R32, R32, R178, RZ ;  /* 0x000000b22020723c */ /* 0x000fec00000018ff */
[-C--:B-1----:R-:W-:Y:S06]  /*64b0*/  HMMA.16816.F32 R4, R132, R180.reuse, R4 ;  /* 0x000000b48404723c */ /* 0x082fec0000001804 */
[C---:B------:R-:W-:Y:S06]  /*64c0*/  HMMA.16816.F32 R8, R136.reuse, R180, R8 ;  /* 0x000000b48808723c */ /* 0x040fec0000001808 */
[-C--:B------:R-:W-:Y:S06]  /*64d0*/  HMMA.16816.F32 R12, R136, R182.reuse, R12 ;  /* 0x000000b6880c723c */ /* 0x080fec000000180c */
[C---:B------:R-:W-:Y:S06]  /*64e0*/  HMMA.16816.F32 R16, R132.reuse, R182, R16 ;  /* 0x000000b68410723c */ /* 0x040fec0000001810 */
[-C--:B------:R-:W-:Y:S06]  /*64f0*/  HMMA.16816.F32 R20, R132, R184.reuse, R20 ;  /* 0x000000b88414723c */ /* 0x080fec0000001814 */
[C---:B------:R-:W-:Y:S06]  /*6500*/  HMMA.16816.F32 R24, R136.reuse, R184, R24 ;  /* 0x000000b88818723c */ /* 0x040fec0000001818 */
[-C--:B------:R-:W-:Y:S01]  /*6510*/  HMMA.16816.F32 R28, R136, R186.reuse, R28 ;  /* 0x000000ba881c723c */ /* 0x080fe2000000181c */
[----:B------:R-:W1:Y:S05]  /*6520*/  LDSM.16.M88.4 R136, [R221+UR4+0x7000] ;  /* 0x00700004dd88783b */ /* 0x000e6a0008000200 */
[----:B------:R-:W-:Y:S01]  /*6530*/  HMMA.16816.F32 R32, R132, R186, R32 ;  /* 0x000000ba8420723c */ /* 0x000fe20000001820 */
[----:B------:R-:W3:Y:S05]  /*6540*/  LDSM.16.M88.4 R132, [R221+UR4+0x7800] ;  /* 0x00780004dd84783b */ /* 0x000eea0008000200 */
        /* <DEDUP_REMOVED lines=8> */
[----:B------:R-:W-:Y:S01]  /*65d0*/  HMMA.16816.F32 R32, R136, R194, R32 ;  /* 0x000000c28820723c */ /* 0x000fe20000001820 */
[----:B------:R-:W3:Y:S05]  /*65e0*/  LDSM.16.M88.4 R136, [R0+0x1800] ;  /* 0x001800000088783b */ /* 0x000eea0000000200 */
[-C--:B-1----:R-:W-:Y:S06]  /*65f0*/  HMMA.16816.F32 R4, R132, R196.reuse, R4 ;  /* 0x000000c48404723c */ /* 0x082fec0000001804 */
[C---:B---3--:R-:W-:Y:S06]  /*6600*/  HMMA.16816.F32 R8, R136.reuse, R196, R8 ;  /* 0x000000c48808723c */ /* 0x048fec0000001808 */
        /* <DEDUP_REMOVED lines=17> */
[----:B------:R3:W4:Y:S04]  /*6720*/  LDSM.16.M88.4 R136, [R0+0x2800] ;  /* 0x002800000088783b */ /* 0x0007280000000200 */
[----:B---3--:R3:W5:Y:S01]  /*6730*/  LDG.E R0, desc[UR8][R142.64+0xa0] ;  /* 0x0000a0088e007981 */ /* 0x008762000c1e1900 */
[-C--:B-1----:R-:W-:Y:S06]  /*6740*/  HMMA.16816.F32 R4, R132, R212.reuse, R4 ;  /* 0x000000d48404723c */ /* 0x082fec0000001804 */
[C---:B----4-:R-:W-:Y:S06]  /*6750*/  HMMA.16816.F32 R8, R136.reuse, R212, R8 ;  /* 0x000000d48808723c */ /* 0x050fec0000001808 */
[-C--:B------:R-:W-:Y:S06]  /*6760*/  HMMA.16816.F32 R12, R136, R214.reuse, R12 ;  /* 0x000000d6880c723c */ /* 0x080fec000000180c */
[C---:B------:R-:W-:Y:S06]  /*6770*/  HMMA.16816.F32 R16, R132.reuse, R214, R16 ;  /* 0x000000d68410723c */ /* 0x040fec0000001810 */
[-C--:B------:R-:W-:Y:S05]  /*6780*/  HMMA.16816.F32 R20, R132, R216.reuse, R20 ;  /* 0x000000d88414723c */ /* 0x080fea0000001814 */
[----:B--2---:R-:W-:Y:S01]  /*6790*/  FADD.FTZ R5, -R141, R5 ;  /* 0x000000058d057221 */ /* 0x004fe20000010100 */
[C---:B------:R-:W-:Y:S05]  /*67a0*/  HMMA.16816.F32 R24, R136.reuse, R216, R24 ;  /* 0x000000d88818723c */ /* 0x040fea0000001818 */
[----:B------:R-:W-:Y:S01]  /*67b0*/  FMUL.FTZ R144, R144, R5 ;  /* 0x0000000590907220 */ /* 0x000fe20000410000 */
[-C--:B------:R-:W-:Y:S05]  /*67c0*/  HMMA.16816.F32 R28, R136, R218.reuse, R28 ;  /* 0x000000da881c723c */ /* 0x080fea000000181c */
[----:B------:R-:W-:Y:S01]  /*67d0*/  FFMA.FTZ R5, -R59, R59, 1 ;  /* 0x3f8000003b057423 */ /* 0x000fe2000001013b */
[----:B------:R-:W-:Y:S01]  /*67e0*/  HMMA.16816.F32 R32, R132, R218, R32 ;  /* 0x000000da8420723c */ /* 0x000fe20000001820 */
[----:B------:R3:W5:Y:S04]  /*67f0*/  LDL.LU R59, [R1+0xe4] ;  /* 0x0000e400013b7983 */ /* 0x0007680000300800 */
[----:B------:R-:W-:Y:S01]  /*6800*/  FFMA.FTZ R136, -R58, R58, 1 ;  /* 0x3f8000003a887423 */ /* 0x000fe2000001013a */
[C---:B------:R-:W-:Y:S01]  /*6810*/  FADD.FTZ R4, -R141.reuse, R4 ;  /* 0x000000048d047221 */ /* 0x040fe20000010100 */
[----:B------:R3:W5:Y:S01]  /*6820*/  LDL.LU R58, [R1+0xe0] ;  /* 0x0000e000013a7983 */ /* 0x0007620000300800 */
[C---:B------:R-:W-:Y:S03]  /*6830*/  FADD.FTZ R135, -R141.reuse, R16 ;  /* 0x000000108d877221 */ /* 0x040fe60000010100 */
[----:B------:R-:W-:Y:S01]  /*6840*/  FADD.FTZ R133, -R141, R17 ;  /* 0x000000118d857221 */ /* 0x000fe20000010100 */
[----:B------:R-:W-:Y:S01]  /*6850*/  FMUL.FTZ R17, R57, R135 ;  /* 0x0000008739117220 */ /* 0x000fe20000410000 */
[----:B------:R-:W-:Y:S01]  /*6860*/  FMUL.FTZ R145, R145, R4 ;  /* 0x0000000491917220 */ /* 0x000fe20000410000 */
[----:B------:R3:W5:Y:S01]  /*6870*/  LDL.LU R57, [R1+0xdc] ;  /* 0x0000dc0001397983 */ /* 0x0007620000300800 */
[----:B------:R-:W-:Y:S01]  /*6880*/  FMUL.FTZ R5, R5, UR6 ;  /* 0x0000000605057c20 */ /* 0x000fe20008410000 */
[----:B------:R-:W-:Y:S01]  /*6890*/  FMUL.FTZ R136, R136, UR6 ;  /* 0x0000000688887c20 */ /* 0x000fe20008410000 */
[----:B------:R-:W-:Y:S01]  /*68a0*/  FADD.FTZ R134, -R141, R20 ;  /* 0x000000148d867221 */ /* 0x000fe20000010100 */
[----:B------:R3:W5:Y:S01]  /*68b0*/  LDG.E R4, desc[UR8][R142.64+0x80] ;  /* 0x000080088e047981 */ /* 0x000762000c1e1900 */
[----:B------:R-:W-:Y:S01]  /*68c0*/  FMUL.FTZ R20, R56, R133 ;  /* 0x0000008538147220 */ /* 0x000fe20000410000 */
[----:B------:R-:W-:Y:S01]  /*68d0*/  FMUL.FTZ R132, R5, R145 ;  /* 0x0000009105847220 */ /* 0x000fe20000410000 */
[----:B------:R-:W-:Y:S01]  /*68e0*/  FMUL.FTZ R134, R55, R134 ;  /* 0x0000008637867220 */ /* 0x000fe20000410000 */
[----:B------:R3:W5:Y:S01]  /*68f0*/  LDL.LU R56, [R1+0xd8] ;  /* 0x0000d80001387983 */ /* 0x0007620000300800 */
[----:B------:R-:W-:Y:S01]  /*6900*/  FMUL.FTZ R5, R136, R144 ;  /* 0x0000009088057220 */ /* 0x000fe20000410000 */
[----:B------:R-:W-:Y:S01]  /*6910*/  FFMA.FTZ R133, -R52, R52, 1 ;  /* 0x3f80000034857423 */ /* 0x000fe20000010134 */
[C---:B------:R-:W-:Y:S01]  /*6920*/  FADD.FTZ R21, -R141.reuse, R21 ;  /* 0x000000158d157221 */ /* 0x040fe20000010100 */
[----:B------:R3:W5:Y:S01]  /*6930*/  LDL.LU R55, [R1+0xd4] ;  /* 0x0000d40001377983 */ /* 0x0007620000300800 */
[----:B------:R-:W-:Y:S01]  /*6940*/  FADD.FTZ R33, -R141, R33 ;  /* 0x000000218d217221 */ /* 0x000fe20000010100 */
[----:B------:R-:W-:Y:S01]  /*6950*/  F2FP.F16.F32.PACK_AB R16, R5, R132 ;  /* 0x000000840510723e */ /* 0x000fe200000000ff */
[----:B------:R-:W-:Y:S01]  /*6960*/  FFMA.FTZ R132, -R54, R54, 1 ;  /* 0x3f80000036847423 */ /* 0x000fe20000010136 */
[----:B------:R-:W-:Y:S01]  /*6970*/  FFMA.FTZ R5, -R53, R53, 1 ;  /* 0x3f80000035057423 */ /* 0x000fe20000010135 */
[----:B------:R3:W5:Y:S01]  /*6980*/  LDL.LU R54, [R1+0xd0] ;  /* 0x0000d00001367983 */ /* 0x0007620000300800 */
[----:B------:R-:W-:Y:S01]  /*6990*/  FMUL.FTZ R135, R51, R21 ;  /* 0x0000001533877220 */ /* 0x000fe20000410000 */
[----:B------:R-:W-:Y:S01]  /*69a0*/  FFMA.FTZ R21, -R50, R50, 1 ;  /* 0x3f80000032157423 */ /* 0x000fe20000010132 */
[----:B------:R-:W-:Y:S01]  /*69b0*/  FMUL.FTZ R132, R132, UR6 ;  /* 0x0000000684847c20 */ /* 0x000fe20008410000 */
[----:B------:R3:W5:Y:S01]  /*69c0*/  LDL.LU R53, [R1+0xcc] ;  /* 0x0000cc0001357983 */ /* 0x0007620000300800 */
[----:B------:R-:W-:Y:S01]  /*69d0*/  FMUL.FTZ R133, R133, UR6 ;  /* 0x0000000685857c20 */ /* 0x000fe20008410000 */
[----:B------:R-:W-:Y:S01]  /*69e0*/  FADD.FTZ R6, -R140, R6 ;  /* 0x000000068c067221 */ /* 0x000fe20000010100 */
[----:B------:R-:W-:Y:S01]  /*69f0*/  FMUL.FTZ R132, R132, R17 ;  /* 0x0000001184847220 */ /* 0x000fe20000410000 */
[----:B------:R3:W5:Y:S01]  /*6a00*/  LDL.LU R52, [R1+0xc8] ;  /* 0x0000c80001347983 */ /* 0x0007620000300800 */
[----:B------:R-:W-:Y:S01]  /*6a10*/  FMUL.FTZ R5, R5, UR6 ;  /* 0x0000000605057c20 */ /* 0x000fe20008410000 */
[----:B------:R-:W-:Y:S01]  /*6a20*/  FFMA.FTZ R17, -R158, R158, 1 ;  /* 0x3f8000009e117423 */ /* 0x000fe2000001019e */
[----:B------:R-:W-:Y:S01]  /*6a30*/  FMUL.FTZ R133, R133, R134 ;  /* 0x0000008685857220 */ /* 0x000fe20000410000 */
[----:B------:R3:W5:Y:S01]  /*6a40*/  LDL.LU R51, [R1+0xc4] ;  /* 0x0000c40001337983 */ /* 0x0007620000300800 */
[----:B------:R-:W-:Y:S01]  /*6a50*/  FMUL.FTZ R5, R5, R20 ;  /* 0x0000001405057220 */ /* 0x000fe20000410000 */
[----:B------:R-:W-:Y:S01]  /*6a60*/  FADD.FTZ R20, -R141, R32 ;  /* 0x000000208d147221 */ /* 0x000fe20000010100 */
[----:B------:R-:W-:Y:S01]  /*6a70*/  FMUL.FTZ R134, R47, R6 ;  /* 0x000000062f867220 */ /* 0x000fe20000410000 */
[----:B------:R3:W5:Y:S01]  /*6a80*/  LDL.LU R50, [R1+0xc0] ;  /* 0x0000c00001327983 */ /* 0x0007620000300800 */
[----:B------:R-:W-:Y:S01]  /*6a90*/  FMUL.FTZ R21, R21, UR6 ;  /* 0x0000000615157c20 */ /* 0x000fe20008410000 */
[----:B------:R-:W-:Y:S01]  /*6aa0*/  FMUL.FTZ R20, R49, R20 ;  /* 0x0000001431147220 */ /* 0x000fe20000410000 */
[----:B------:R-:W-:Y:S01]  /*6ab0*/  FFMA.FTZ R6, -R46, R46, 1 ;  /* 0x3f8000002e067423 */ /* 0x000fe2000001012e */
[----:B------:R3:W5:Y:S01]  /*6ac0*/  LDL.LU R49, [R1+0xbc] ;  /* 0x0000bc0001317983 */ /* 0x0007620000300800 */
[----:B------:R-:W-:Y:S01]  /*6ad0*/  FMUL.FTZ R21, R21, R135 ;  /* 0x0000008715157220 */ /* 0x000fe20000410000 */
[----:B------:R-:W-:Y:S01]  /*6ae0*/  FMUL.FTZ R135, R48, R33 ;  /* 0x0000002130877220 */ /* 0x000fe20000410000 */
[----:B------:R-:W-:Y:S01]  /*6af0*/  FMUL.FTZ R17, R17, UR6 ;  /* 0x0000000611117c20 */ /* 0x000fe20008410000 */
[----:B------:R3:W5:Y:S01]  /*6b00*/  LDL.LU R48, [R1+0xb8] ;  /* 0x0000b80001307983 */ /* 0x0007620000300800 */
[----:B------:R-:W-:Y:S01]  /*6b10*/  FFMA.FTZ R32, -R45, R45, 1 ;  /* 0x3f8000002d207423 */ /* 0x000fe2000001012d */
[----:B------:R-:W-:Y:S01]  /*6b20*/  F2FP.F16.F32.PACK_AB R21, R21, R133 ;  /* 0x000000851515723e */ /* 0x000fe200000000ff */
[----:B------:R-:W-:Y:S01]  /*6b30*/  FMUL.FTZ R17, R17, R20 ;  /* 0x0000001411117220 */ /* 0x000fe20000410000 */
[----:B------:R3:W5:Y:S01]  /*6b40*/  LDL.LU R47, [R1+0xb4] ;  /* 0x0000b400012f7983 */ /* 0x0007620000300800 */
[----:B------:R-:W-:Y:S01]  /*6b50*/  FFMA.FTZ R20, -R159, R159, 1 ;  /* 0x3f8000009f147423 */ /* 0x000fe2000001019f */
[----:B------:R-:W-:Y:S01]  /*6b60*/  FADD.FTZ R7, -R140, R7 ;  /* 0x000000078c077221 */ /* 0x000fe20000010100 */
[----:B------:R-:W-:Y:S01]  /*6b70*/  FMUL.FTZ R6, R6, UR6 ;  /* 0x0000000606067c20 */ /* 0x000fe20008410000 */
[----:B------:R3:W5:Y:S01]  /*6b80*/  LDL.LU R46, [R1+0xb0] ;  /* 0x0000b000012e7983 */ /* 0x0007620000300800 */
[----:B------:R-:W-:Y:S01]  /*6b90*/  FMUL.FTZ R32, R32, UR6 ;  /* 0x0000000620207c20 */ /* 0x000fe20008410000 */
[----:B------:R-:W-:Y:S01]  /*6ba0*/  FMUL.FTZ R33, R44, R7 ;  /* 0x000000072c217220 */ /* 0x000fe20000410000 */
[----:B------:R-:W-:Y:S01]  /*6bb0*/  FMUL.FTZ R20, R20, UR6 ;  /* 0x0000000614147c20 */ /* 0x000fe20008410000 */
[----:B------:R3:W5:Y:S01]  /*6bc0*/  LDL.LU R45, [R1+0xac] ;  /* 0x0000ac00012d7983 */ /* 0x0007620000300800 */
[----:B------:R-:W-:Y:S01]  /*6bd0*/  F2FP.F16.F32.PACK_AB R7, R5, R132 ;  /* 0x000000840507723e */ /* 0x000fe200000000ff */
[----:B------:R-:W-:Y:S01]  /*6be0*/  FMUL.FTZ R5, R6, R134 ;  /* 0x0000008606057220 */ /* 0x000fe20000410000 */
[----:B------:R-:W-:Y:S01]  /*6bf0*/  FMUL.FTZ R6, R32, R33 ;  /* 0x0000002120067220 */ /* 0x000fe20000410000 */
[----:B------:R3:W5:Y:S01]  /*6c00*/  LDL.LU R44, [R1+0xa8] ;  /* 0x0000a800012c7983 */ /* 0x0007620000300800 */
[----:B------:R-:W-:Y:S01]  /*6c10*/  FMUL.FTZ R20, R20, R135 ;  /* 0x0000008714147220 */ /* 0x000fe20000410000 */
[C---:B------:R-:W-:Y:S01]  /*6c20*/  FADD.FTZ R32, -R140.reuse, R18 ;  /* 0x000000128c207221 */ /* 0x040fe20000010100 */
[----:B------:R-:W-:Y:S01]  /*6c30*/  FADD.FTZ R18, -R140, R22 ;  /* 0x000000168c127221 */ /* 0x000fe20000010100 */
[----:B------:R-:W-:Y:S01]  /*6c40*/  F2FP.F16.F32.PACK_AB R6, R6, R5 ;  /* 0x000000050606723e */ /* 0x000fe200000000ff */
[----:B------:R-:W-:Y:S01]  /*6c50*/  FFMA.FTZ R22, -R39, R39, 1 ;  /* 0x3f80000027167423 */ /* 0x000fe20000010127 */
[----:B------:R-:W-:Y:S01]  /*6c60*/  F2FP.F16.F32.PACK_AB R20, R20, R17 ;  /* 0x000000111414723e */ /* 0x000fe200000000ff */
[----:B------:R-:W-:Y:S01]  /*6c70*/  FMUL.FTZ R5, R43, R32 ;  /* 0x000000202b057220 */ /* 0x000fe20000410000 */
[C---:B------:R-:W-:Y:S01]  /*6c80*/  FADD.FTZ R17, -R140.reuse, R19 ;  /* 0x000000138c117221 */ /* 0x040fe20000010100 */
[----:B------:R3:W5:Y:S01]  /*6c90*/  LDL.LU R43, [R1+0xa4] ;  /* 0x0000a400012b7983 */ /* 0x0007620000300800 */
[----:B------:R-:W-:Y:S01]  /*6ca0*/  FMUL.FTZ R18, R41, R18 ;  /* 0x0000001229127220 */ /* 0x000fe20000410000 */
[----:B------:R-:W-:Y:S01]  /*6cb0*/  FADD.FTZ R19, -R140, R23 ;  /* 0x000000178c137221 */ /* 0x000fe20000010100 */
[----:B------:R-:W-:Y:S01]  /*6cc0*/  FMUL.FTZ R17, R42, R17 ;  /* 0x000000112a117220 */ /* 0x000fe20000410000 */
[----:B------:R-:W-:Y:S01]  /*6cd0*/  FFMA.FTZ R23, -R40, R40, 1 ;  /* 0x3f80000028177423 */ /* 0x000fe20000010128 */
[----:B------:R3:W5:Y:S01]  /*6ce0*/  LDL.LU R42, [R1+0xa0] ;  /* 0x0000a000012a7983 */ /* 0x0007620000300800 */
[----:B------:R-:W-:Y:S01]  /*6cf0*/  FMUL.FTZ R19, R38, R19 ;  /* 0x0000001326137220 */ /* 0x000fe20000410000 */
[----:B------:R-:W-:Y:S01]  /*6d00*/  FFMA.FTZ R33, -R3, R3, 1 ;  /* 0x3f80000003217423 */ /* 0x000fe20000010103 */
[----:B------:R-:W-:Y:S01]  /*6d10*/  FFMA.FTZ R32, -R2, R2, 1 ;  /* 0x3f80000002207423 */ /* 0x000fe20000010102 */
[----:B------:R3:W5:Y:S01]  /*6d20*/  LDL.LU R41, [R1+0x9c] ;  /* 0x00009c0001297983 */ /* 0x0007620000300800 */
[C---:B------:R-:W-:Y:S01]  /*6d30*/  FADD.FTZ R34, -R140.reuse, R34 ;  /* 0x000000228c227221 */ /* 0x040fe20000010100 */
[----:B------:R-:W-:Y:S01]  /*6d40*/  FADD.FTZ R35, -R140, R35 ;  /* 0x000000238c237221 */ /* 0x000fe20000010100 */
        /* <DEDUP_REMOVED lines=9> */
[----:B------:R3:W5:Y:S01]  /*6de0*/  LDL.LU R38, [R1+0x90] ;  /* 0x0000900001267983 */ /* 0x0007620000300800 */
[----:B------:R-:W-:Y:S01]  /*6df0*/  FFMA.FTZ R35, -R250, R250, 1 ;  /* 0x3f800000fa237423 */ /* 0x000fe200000101fa */
[----:B------:R-:W-:Y:S01]  /*6e00*/  FFMA.FTZ R34, -R249, R249, 1 ;  /* 0x3f800000f9227423 */ /* 0x000fe200000101f9 */
[----:B------:R-:W-:Y:S01]  /*6e10*/  FMUL.FTZ R32, R32, UR6 ;  /* 0x0000000620207c20 */ /* 0x000fe20008410000 */
[----:B------:R3:W5:Y:S01]  /*6e20*/  LDL.64 R132, [R1+0x30] ;  /* 0x0000300001847983 */ /* 0x0007620000100a00 */
        /* <DEDUP_REMOVED lines=8> */
[----:B------:R3:W5:Y:S04]  /*6eb0*/  LDL.LU R3, [R1+0x84] ;  /* 0x0000840001037983 */ /* 0x0007680000300800 */
[----:B------:R3:W5:Y:S04]  /*6ec0*/  LDL.LU R2, [R1+0x80] ;  /* 0x0000800001027983 */ /* 0x0007680000300800 */
[----:B------:R3:W5:Y:S04]  /*6ed0*/  LDL R159, [R1+0x44] ;  /* 0x00004400019f7983 */ /* 0x0007680000100800 */
[----:B------:R3:W5:Y:S01]  /*6ee0*/  LDL R158, [R1+0x48] ;  /* 0x00004800019e7983 */ /* 0x0007620000100800 */
[----:B------:R-:W-:Y:S05]  /*6ef0*/  @!P0 BRA `(.L_x_368) ;  /* 0x0000000000cc8947 */ /* 0x000fea0003800000 */
[----:B------:R-:W2:Y:S01]  /*6f00*/  LDL.LU R134, [R1+0x4] ;  /* 0x0000040001867983 */ /* 0x000ea20000300800 */
[----:B------:R-:W1:Y:S01]  /*6f10*/  LDC R5, c[0x0][0x240] ;  /* 0x00009000ff057b82 */ /* 0x000e620000000800 */
[----:B------:R-:W-:Y:S01]  /*6f20*/  ULOP3.LUT UR10, UR7, 0x1, URZ, 0xc0, !UPT ;  /* 0x00000001070a7892 */ /* 0x000fe2000f8ec03f */
[----:B-----5:R-:W-:Y:S01]  /*6f30*/  ISETP.GE.AND P2, PT, R132, UR39, PT ;  /* 0x0000002784007c0c */ /* 0x020fe2000bf46270 */
[----:B------:R-:W-:Y:S01]  /*6f40*/  UMOV UR18, 0xffffd000 ;  /* 0xffffd00000127882 */ /* 0x000fe20000000000 */
[----:B------:R-:W-:Y:S01]  /*6f50*/  ISETP.GE.AND P1, PT, R159, UR39, PT ;  /* 0x000000279f007c0c */ /* 0x000fe2000bf26270 */
[----:B------:R-:W-:Y:S04]  /*6f60*/  UISETP.NE.U32.AND UP1, UPT, UR10, 0x1, UPT ;  /* 0x000000010a00788c */ /* 0x000fe8000bf25070 */
        /* <DEDUP_REMOVED lines=8> */
[C---:B------:R-:W-:Y:S02]  /*6ff0*/  LEA R248, P3, R5.reuse, R248, 0x1 ;  /* 0x000000f805f87211 */ /* 0x040fe400078608ff */
[----:B------:R-:W-:Y:S02]  /*7000*/  SHF.R.S32.HI R17, RZ, 0x1f, R5 ;  /* 0x0000001fff117819 */ /* 0x000fe40000011405 */
[----:B------:R-:W-:Y:S02]  /*7010*/  @!P2 MOV R18, R248 ;  /* 0x000000f80012a202 */ /* 0x000fe40000000f00 */
[----:B------:R-:W-:Y:S05]  /*7020*/  LEA.HI.X R246, R5, R246, R17, 0x1, P3 ;  /* 0x000000f605f67211 */ /* 0x000fea00018f0c11 */
[--C-:B------:R-:W-:Y:S02]  /*7030*/  @!P2 IMAD.MOV.U32 R19, RZ, RZ, R246.reuse ;  /* 0x000000ffff13a224 */ /* 0x100fe400078e00f6 */
[C---:B--2---:R-:W-:Y:S02]  /*7040*/  VIADD R5, R134.reuse, UR10 ;  /* 0x0000000a86057c36 */ /* 0x044fe40008000000 */
[----:B------:R-:W-:Y:S03]  /*7050*/  @!P1 VIADD R17, R134, UR10 ;  /* 0x0000000a86119c36 */ /* 0x000fe60008000000 */
        /* <DEDUP_REMOVED lines=8> */
[----:B------:R4:W-:Y:S01]  /*70e0*/  STL [R1+0x4], R5 ;  /* 0x0000040501007387 */ /* 0x0009e20000100800 */
[-C--:B-1----:R-:W-:Y:S01]  /*70f0*/  @!P1 MOV R18, R248.reuse ;  /* 0x000000f800129202 */ /* 0x082fe20000000f00 */
        /* <DEDUP_REMOVED lines=11> */
[----:B-1----:R-:W-:Y:S01]  /*71b0*/  @!P1 VIADD R17, R134, UR10 ;  /* 0x0000000a86119c36 */ /* 0x002fe20008000000 */
[----:B------:R-:W-:Y:S01]  /*71c0*/  @!P1 MOV R18, R248 ;  /* 0x000000f800129202 */ /* 0x000fe20000000f00 */
[----:B------:R-:W-:Y:S05]  /*71d0*/  @!P1 IMAD.MOV.U32 R19, RZ, RZ, R246 ;  /* 0x000000ffff139224 */ /* 0x000fea00078e00f6 */
[----:B------:R-:W-:Y:S01]  /*71e0*/  @!PT LDS RZ, [RZ] ;  /* 0x00000000fffff984 */ /* 0x000fe20000000800 */
[----:B------:R-:W-:Y:S01]  /*71f0*/  @!PT LDS RZ, [RZ] ;  /* 0x00000000fffff984 */ /* 0x000fe20000000800 */
[----:B------:R-:W-:Y:S01]  /*7200*/  @!PT LDS RZ, [RZ] ;  /* 0x00000000fffff984 */ /* 0x000fe20000000800 */
[----:B------:R4:W-:Y:S04]  /*7210*/  @!P1 LDGSTS.E.BYPASS.LTC128B.128 [R17+0x2000], desc[UR8][R18.64+0x80] ;  /* 0x0200008012119fae */ /* 0x0009e8000b901d48 */
[----:B------:R-:W0:Y:S02]  /*7220*/  LDGDEPBAR ;  /* 0x00000000000079af */ /* 0x000e240000000000 */
.L_x_368:
[----:B------:R-:W-:Y:S01]  /*7230*/  STS [R244+0xf000], R16 ;  /* 0x00f00010f4007388 */ /* 0x000fe20000000800 */
[C---:B-----5:R-:W-:Y:S01]  /*7240*/  FADD.FTZ R9, -R4.reuse, R9 ;  /* 0x0000000904097221 */ /* 0x060fe20000010100 */
[C---:B------:R-:W-:Y:S01]  /*7250*/  FADD.FTZ R8, -R4.reuse, R8 ;  /* 0x0000000804087221 */ /* 0x040fe20000010100 */
[----:B------:R-:W-:Y:S01]  /*7260*/  FADD.FTZ R12, -R4, R12 ;  /* 0x0000000c040c7221 */ /* 0x000fe20000010100 */
[----:B------:R1:W-:Y:S01]  /*7270*/  STS [R244+0xf400], R6 ;  /* 0x00f40006f4007388 */ /* 0x0003e20000000800 */
[----:B----4-:R-:W-:Y:S01]  /*7280*/  F2FP.F16.F32.PACK_AB R5, R22, R23 ;  /* 0x000000171605723e */ /* 0x010fe200000000ff */
[----:B------:R-:W-:Y:S01]  /*7290*/  FMUL.FTZ R18, R160, R9 ;  /* 0x00000009a0127220 */ /* 0x000fe20000410000 */
[----:B------:R-:W-:Y:S01]  /*72a0*/  FMUL.FTZ R19, R161, R8 ;  /* 0x00000008a1137220 */ /* 0x000fe20000410000 */
[----:B------:R2:W-:Y:S01]  /*72b0*/  STS [R243+0xf000], R7 ;  /* 0x00f00007f3007388 */ /* 0x0005e20000000800 */
[----:B------:R-:W-:Y:S01]  /*72c0*/  FFMA.FTZ R9, -R234, R234, 1 ;  /* 0x3f800000ea097423 */ /* 0x000fe200000101ea */
[----:B------:R-:W-:Y:S01]  /*72d0*/  FFMA.FTZ R8, -R171, R171, 1 ;  /* 0x3f800000ab087423 */ /* 0x000fe200000101ab */
[----:B------:R-:W-:Y:S01]  /*72e0*/  FADD.FTZ R24, -R4, R24 ;  /* 0x0000001804187221 */ /* 0x000fe20000010100 */
[----:B------:R4:W-:Y:S01]  /*72f0*/  STS [R243+0xf400], R5 ;  /* 0x00f40005f3007388 */ /* 0x0009e20000000800 */
[----:B------:R-:W-:Y:S01]  /*7300*/  FMUL.FTZ R9, R9, UR6 ;  /* 0x0000000609097c20 */ /* 0x000fe20008410000 */
[----:B------:R-:W-:Y:S01]  /*7310*/  FMUL.FTZ R8, R8, UR6 ;  /* 0x0000000608087c20 */ /* 0x000fe20008410000 */
[C---:B------:R-:W-:Y:S01]  /*7320*/  FADD.FTZ R25, -R4.reuse, R25 ;  /* 0x0000001904197221 */ /* 0x040fe20000010100 */
[----:B------:R-:W-:Y:S01]  /*7330*/  FADD.FTZ R28, -R4, R28 ;  /* 0x0000001c041c7221 */ /* 0x000fe20000010100 */
[----:B------:R-:W-:Y:S01]  /*7340*/  FMUL.FTZ R18, R9, R18 ;  /* 0x0000001209127220 */ /* 0x000fe20000410000 */
[----:B------:R-:W-:Y:S01]  /*7350*/  FFMA.FTZ R9, -R167, R167, 1 ;  /* 0x3f800000a7097423 */ /* 0x000fe200000101a7 */
[----:B------:R-:W-:Y:S01]  /*7360*/  FMUL.FTZ R25, R148, R25 ;  /* 0x0000001994197220 */ /* 0x000fe20000410000 */
[----:B------:R-:W-:Y:S01]  /*7370*/  FMUL.FTZ R28, R147, R28 ;  /* 0x0000001c931c7220 */ /* 0x000fe20000410000 */
[C---:B------:R-:W-:Y:S01]  /*7380*/  FADD.FTZ R10, -R0.reuse, R10 ;  /* 0x0000000a000a7221 */ /* 0x040fe20000010100 */
[----:B------:R-:W-:Y:S01]  /*7390*/  FMUL.FTZ R22, R9, UR6 ;  /* 0x0000000609167c20 */ /* 0x000fe20008410000 */
[C---:B------:R-:W-:Y:S01]  /*73a0*/  FADD.FTZ R11, -R0.reuse, R11 ;  /* 0x0000000b000b7221 */ /* 0x040fe20000010100 */
[C---:B------:R-:W-:Y:S01]  /*73b0*/  FADD.FTZ R14, -R0.reuse, R14 ;  /* 0x0000000e000e7221 */ /* 0x040fe20000010100 */
[C---:B------:R-:W-:Y:S01]  /*73c0*/  FADD.FTZ R26, -R0.reuse, R26 ;  /* 0x0000001a001a7221 */ /* 0x040fe20000010100 */
[C---:B------:R-:W-:Y:S01]  /*73d0*/  FADD.FTZ R27, -R0.reuse, R27 ;  /* 0x0000001b001b7221 */ /* 0x040fe20000010100 */
[----:B------:R-:W-:Y:S01]  /*73e0*/  FADD.FTZ R30, -R0, R30 ;  /* 0x0000001e001e7221 */ /* 0x000fe20000010100 */
[----:B------:R-:W-:Y:S01]  /*73f0*/  FMUL.FTZ R14, R157, R14 ;  /* 0x0000000e9d0e7220 */ /* 0x000fe20000410000 */
[----:B-1----:R-:W-:Y:S01]  /*7400*/  FADD.FTZ R6, -R4, R13 ;  /* 0x0000000d04067221 */ /* 0x002fe20000010100 */
[----:B------:R-:W-:Y:S01]  /*7410*/  FMUL.FTZ R13, R152, R12 ;  /* 0x0000000c980d7220 */ /* 0x000fe20000410000 */
[----:B------:R-:W-:Y:S01]  /*7420*/  FFMA.FTZ R12, -R235, R235, 1 ;  /* 0x3f800000eb0c7423 */ /* 0x000fe200000101eb */
[----:B------:R-:W-:Y:S01]  /*7430*/  FADD.FTZ R4, -R4, R29 ;  /* 0x0000001d04047221 */ /* 0x000fe20000010100 */
[----:B--2---:R-:W-:Y:S01]  /*7440*/  FFMA.FTZ R7, -R170, R170, 1 ;  /* 0x3f800000aa077423 */ /* 0x004fe200000101aa */
[----:B------:R-:W-:Y:S01]  /*7450*/  FMUL.FTZ R6, R151, R6 ;  /* 0x0000000697067220 */ /* 0x000fe20000410000 */
[----:B------:R-:W-:Y:S01]  /*7460*/  FMUL.FTZ R12, R12, UR6 ;  /* 0x000000060c0c7c20 */ /* 0x000fe20008410000 */
[----:B------:R-:W-:Y:S01]  /*7470*/  FMUL.FTZ R13, R8, R13 ;  /* 0x0000000d080d7220 */ /* 0x000fe20000410000 */
[----:B------:R-:W-:Y:S01]  /*7480*/  FMUL.FTZ R7, R7, UR6 ;  /* 0x0000000607077c20 */ /* 0x000fe20008410000 */
[----:B------:R-:W-:Y:S01]  /*7490*/  FFMA.FTZ R8, -R166, R166, 1 ;  /* 0x3f800000a6087423 */ /* 0x000fe200000101a6 */
[----:B------:R-:W-:Y:S01]  /*74a0*/  FMUL.FTZ R19, R12, R19 ;  /* 0x000000130c137220 */ /* 0x000fe20000410000 */
[----:B------:R-:W-:Y:S01]  /*74b0*/  FMUL.FTZ R4, R146, R4 ;  /* 0x0000000492047220 */ /* 0x000fe20000410000 */
[----:B------:R-:W-:Y:S01]  /*74c0*/  FMUL.FTZ R12, R7, R6 ;  /* 0x00000006070c7220 */ /* 0x000fe20000410000 */
[----:B------:R-:W-:Y:S01]  /*74d0*/  FFMA.FTZ R6, -R162, R162, 1 ;  /* 0x3f800000a2067423 */ /* 0x000fe200000101a2 */
[----:B------:R-:W-:Y:S01]  /*74e0*/  FFMA.FTZ R7, -R163, R163, 1 ;  /* 0x3f800000a3077423 */ /* 0x000fe200000101a3 */
[----:B------:R-:W-:Y:S01]  /*74f0*/  FMUL.FTZ R9, R8, UR6 ;  /* 0x0000000608097c20 */ /* 0x000fe20008410000 */
[----:B----4-:R-:W-:Y:S01]  /*7500*/  FADD.FTZ R5, -R0, R15 ;  /* 0x0000000f00057221 */ /* 0x010fe20000010100 */
[----:B------:R-:W-:Y:S01]  /*7510*/  FMUL.FTZ R6, R6, UR6 ;  /* 0x0000000606067c20 */ /* 0x000fe20008410000 */
[----:B------:R-:W-:Y:S01]  /*7520*/  FMUL.FTZ R8, R7, UR6 ;  /* 0x0000000607087c20 */ /* 0x000fe20008410000 */
[----:B------:R-:W-:Y:S01]  /*7530*/  FMUL.FTZ R7, R9, R25 ;  /* 0x0000001909077220 */ /* 0x000fe20000410000 */
[----:B------:R-:W-:Y:S01]  /*7540*/  FMUL.FTZ R15, R165, R10 ;  /* 0x0000000aa50f7220 */ /* 0x000fe20000410000 */
[----:B------:R-:W-:Y:S01]  /*7550*/  FMUL.FTZ R9, R6, R4 ;  /* 0x0000000406097220 */ /* 0x000fe20000410000 */
[----:B------:R-:W-:Y:S01]  /*7560*/  F2FP.F16.F32.PACK_AB R4, R18, R19 ;  /* 0x000000131204723e */ /* 0x000fe200000000ff */
[----:B------:R-:W-:Y:S01]  /*7570*/  FMUL.FTZ R28, R8, R28 ;  /* 0x0000001c081c7220 */ /* 0x000fe20000410000 */
[----:B------:R-:W-:Y:S01]  /*7580*/  F2FP.F16.F32.PACK_AB R8, R12, R13 ;  /* 0x0000000d0c08723e */ /* 0x000fe200000000ff */
[----:B------:R-:W-:Y:S01]  /*7590*/  FFMA.FTZ R12, -R240, R240, 1 ;  /* 0x3f800000f00c7423 */ /* 0x000fe200000101f0 */
[----:B------:R-:W-:Y:S01]  /*75a0*/  FFMA.FTZ R6, -R237, R237, 1 ;  /* 0x3f800000ed067423 */ /* 0x000fe200000101ed */
[----:B------:R1:W-:Y:S01]  /*75b0*/  STS [R244+0x10000], R4 ;  /* 0x01000004f4007388 */ /* 0x0003e20000000800 */
[----:B------:R-:W-:Y:S01]  /*75c0*/  FMUL.FTZ R5, R156, R5 ;  /* 0x000000059c057220 */ /* 0x000fe20000410000 */
[----:B------:R-:W-:Y:S01]  /*75d0*/  FMUL.FTZ R12, R12, UR6 ;  /* 0x000000060c0c7c20 */ /* 0x000fe20008410000 */
[----:B------:R-:W-:Y:S01]  /*75e0*/  FMUL.FTZ R6, R6, UR6 ;  /* 0x0000000606067c20 */ /* 0x000fe20008410000 */
[----:B------:R-:W-:Y:S01]  /*75f0*/  FMUL.FTZ R13, R164, R11 ;  /* 0x0000000ba40d7220 */ /* 0x000fe20000410000 */
[----:B------:R-:W-:Y:S01]  /*7600*/  FFMA.FTZ R11, -R239, R239, 1 ;  /* 0x3f800000ef0b7423 */ /* 0x000fe200000101ef */
[----:B------:R-:W-:Y:S01]  /*7610*/  FMUL.FTZ R15, R12, R15 ;  /* 0x0000000f0c0f7220 */ /* 0x000fe20000410000 */
[----:B------:R-:W-:Y:S01]  /*7620*/  FMUL.FTZ R12, R6, R5 ;  /* 0x00000005060c7220 */ /* 0x000fe20000410000 */
[----:B------:R-:W-:Y:S01]  /*7630*/  FFMA.FTZ R6, -R169, R169, 1 ;  /* 0x3f800000a9067423 */ /* 0x000fe200000101a9 */
[----:B------:R-:W-:Y:S01]  /*7640*/  FADD.FTZ R0, -R0, R31 ;  /* 0x0000001f00007221 */ /* 0x000fe20000010100 */
[----:B------:R-:W-:Y:S01]  /*7650*/  FMUL.FTZ R11, R11, UR6 ;  /* 0x000000060b0b7c20 */ /* 0x000fe20008410000 */
[----:B------:R-:W-:Y:S01]  /*7660*/  FFMA.FTZ R10, -R238, R238, 1 ;  /* 0x3f800000ee0a7423 */ /* 0x000fe200000101ee */
[----:B------:R-:W-:Y:S01]  /*7670*/  FFMA.FTZ R5, -R168, R168, 1 ;  /* 0x3f800000a8057423 */ /* 0x000fe200000101a8 */
[----:B------:R-:W-:Y:S01]  /*7680*/  FMUL.FTZ R30, R153, R30 ;  /* 0x0000001e991e7220 */ /* 0x000fe20000410000 */
[----:B------:R-:W-:Y:S01]  /*7690*/  FMUL.FTZ R6, R6, UR6 ;  /* 0x0000000606067c20 */ /* 0x000fe20008410000 */
[----:B------:R-:W-:Y:S01]  /*76a0*/  FMUL.FTZ R13, R11, R13 ;  /* 0x0000000d0b0d7220 */ /* 0x000fe20000410000 */
[----:B------:R-:W-:Y:S01]  /*76b0*/  FMUL.FTZ R10, R10, UR6 ;  /* 0x000000060a0a7c20 */ /* 0x000fe20008410000 */
[----:B------:R-:W-:Y:S01]  /*76c0*/  FMUL.FTZ R0, R150, R0 ;  /* 0x0000000096007220 */ /* 0x000fe20000410000 */
[----:B------:R-:W-:Y:S01]  /*76d0*/  FMUL.FTZ R5, R5, UR6 ;  /* 0x0000000605057c20 */ /* 0x000fe20008410000 */
[----:B------:R-:W-:Y:S01]  /*76e0*/  FMUL.FTZ R30, R6, R30 ;  /* 0x0000001e061e7220 */ /* 0x000fe20000410000 */
[----:B------:R-:W-:Y:S01]  /*76f0*/  FMUL.FTZ R14, R10, R14 ;  /* 0x0000000e0a0e7220 */ /* 0x000fe20000410000 */
[----:B------:R-:W-:Y:S01]  /*7700*/  FFMA.FTZ R11, -R236, R236, 1 ;  /* 0x3f800000ec0b7423 */ /* 0x000fe200000101ec */
[----:B------:R-:W-:Y:S01]  /*7710*/  FMUL.FTZ R6, R5, R0 ;  /* 0x0000000005067220 */ /* 0x000fe20000410000 */
[----:B------:R-:W-:Y:S01]  /*7720*/  F2FP.F16.F32.PACK_AB R5, R13, R15 ;  /* 0x0000000f0d05723e */ /* 0x000fe200000000ff */
[----:B------:R-:W-:Y:S01]  /*7730*/  FFMA.FTZ R10, -R233, R233, 1 ;  /* 0x3f800000e90a7423 */ /* 0x000fe200000101e9 */
[----:B-1----:R-:W-:Y:S01]  /*7740*/  F2FP.F16.F32.PACK_AB R4, R12, R14 ;  /* 0x0000000e0c04723e */ /* 0x002fe200000000ff */
[----:B------:R-:W-:Y:S01]  /*7750*/  FMUL.FTZ R11, R11, UR6 ;  /* 0x000000060b0b7c20 */ /* 0x000fe20008410000 */
[----:B------:R-:W-:Y:S01]  /*7760*/  FMUL.FTZ R24, R149, R24 ;  /* 0x0000001895187220 */ /* 0x000fe20000410000 */
[----:B------:R-:W-:Y:S01]  /*7770*/  STS [R244+0x10400], R5 ;  /* 0x01040005f4007388 */ /* 0x000fe20000000800 */
[----:B------:R-:W-:Y:S01]  /*7780*/  FMUL.FTZ R10, R10, UR6 ;  /* 0x000000060a0a7c20 */ /* 0x000fe20008410000 */
[----:B------:R-:W-:Y:S01]  /*7790*/  FMUL.FTZ R26, R155, R26 ;  /* 0x0000001a9b1a7220 */ /* 0x000fe20000410000 */
[----:B------:R-:W-:Y:S01]  /*77a0*/  FMUL.FTZ R27, R154, R27 ;  /* 0x0000001b9a1b7220 */ /* 0x000fe20000410000 */
[----:B------:R-:W-:Y:S01]  /*77b0*/  F2FP.F16.F32.PACK_AB R17, R32, R33 ;  /* 0x000000212011723e */ /* 0x000fe200000000ff */
[----:B------:R-:W-:Y:S01]  /*77c0*/  STS [R243+0x10000], R8 ;  /* 0x01000008f3007388 */ /* 0x000fe20000000800 */
[----:B------:R-:W-:Y:S01]  /*77d0*/  FMUL.FTZ R24, R22, R24 ;  /* 0x0000001816187220 */ /* 0x000fe20000410000 */
[----:B------:R-:W-:Y:S01]  /*77e0*/  FMUL.FTZ R26, R11, R26 ;  /* 0x0000001a0b1a7220 */ /* 0x000fe20000410000 */
[----:B------:R-:W-:Y:S01]  /*77f0*/  FMUL.FTZ R27, R10, R27 ;  /* 0x0000001b0a1b7220 */ /* 0x000fe20000410000 */
[----:B------:R-:W-:Y:S01]  /*7800*/  STS [R243+0x10400], R4 ;  /* 0x01040004f3007388 */ /* 0x000fe20000000800 */
[----:B------:R-:W-:Y:S02]  /*7810*/  F2FP.F16.F32.PACK_AB R16, R34, R35 ;  /* 0x000000232210723e */ /* 0x000fe400000000ff */
[----:B------:R-:W-:Y:S01]  /*7820*/  F2FP.F16.F32.PACK_AB R7, R7, R24 ;  /* 0x000000180707723e */ /* 0x000fe200000000ff */
[----:B------:R-:W-:Y:S01]  /*7830*/  STS [R242+0xf000], R21 ;  /* 0x00f00015f2007388 */ /* 0x000fe20000000800 */
[----:B------:R-:W-:Y:S02]  /*7840*/  F2FP.F16.F32.PACK_AB R0, R27, R26 ;  /* 0x0000001a1b00723e */ /* 0x000fe400000000ff */
[----:B------:R-:W-:Y:S01]  /*7850*/  F2FP.F16.F32.PACK_AB R9, R9, R28 ;  /* 0x0000001c0909723e */ /* 0x000fe200000000ff */
[----:B------:R-:W-:Y:S01]  /*7860*/  STS [R242+0xf400], R17 ;  /* 0x00f40011f2007388 */ /* 0x000fe20000000800 */
[----:B------:R-:W-:Y:S02]  /*7870*/  F2FP.F16.F32.PACK_AB R6, R6, R30 ;  /* 0x0000001e0606723e */ /* 0x000fe400000000ff */
[----:B------:R-:W-:Y:S01]  /*7880*/  LEA R144, R229, UR4, 0x1 ;  /* 0x00000004e5907c11 */ /* 0x000fe2000f8e08ff */
[----:B------:R-:W-:Y:S01]  /*7890*/  STS [R241+0xf000], R20 ;  /* 0x00f00014f1007388 */ /* 0x000fe20000000800 */
[----:B------:R-:W-:Y:S02]  /*78a0*/  MOV R160, R132 ;  /* 0x0000008400a07202 */ /* 0x000fe40000000f00 */
[----:B------:R-:W-:Y:S01]  /*78b0*/  MOV R161, R133 ;  /* 0x0000008500a17202 */ /* 0x000fe20000000f00 */
[----:B------:R-:W-:Y:S01]  /*78c0*/  STS [R241+0xf400], R16 ;  /* 0x00f40010f1007388 */ /* 0x000fe20000000800 */
[----:B------:R-:W-:Y:S02]  /*78d0*/  MOV R148, R252 ;  /* 0x000000fc00947202 */ /* 0x000fe40000000f00 */
[----:B------:R-:W-:Y:S01]  /*78e0*/  MOV R149, R251 ;  /* 0x000000fb00957202 */ /* 0x000fe20000000f00 */
[----:B------:R-:W-:Y:S04]  /*78f0*/  STS [R242+0x10000], R7 ;  /* 0x01000007f2007388 */ /* 0x000fe80000000800 */
[----:B------:R-:W-:Y:S04]  /*7900*/  STS [R242+0x10400], R0 ;  /* 0x01040000f2007388 */ /* 0x000fe80000000800 */
[----:B------:R-:W-:Y:S04]  /*7910*/  STS [R241+0x10000], R9 ;  /* 0x01000009f1007388 */ /* 0x000fe80000000800 */
[----:B------:R-:W-:Y:S01]  /*7920*/  STS [R241+0x10400], R6 ;  /* 0x01040006f1007388 */ /* 0x000fe20000000800 */
[----:B------:R-:W-:Y:S06]  /*7930*/  BAR.SYNC.DEFER_BLOCKING 0x0 ;  /* 0x0000000000007b1d */ /* 0x000fec0000010000 */
[----:B------:R-:W-:Y:S04]  /*7940*/  LDSM.16.MT88.4 R4, [R2+0x13000] ;  /* 0x013000000204783b */ /* 0x000fe80000004200 */
[----:B------:R-:W1:Y:S04]  /*7950*/  LDSM.16.MT88.4 R8, [R144+0x6000] ;  /* 0x006000009008783b */ /* 0x000e680000004200 */
[----:B------:R-:W2:Y:S04]  /*7960*/  LDSM.16.MT88.4 R12, [R2+0x15000] ;  /* 0x01500000020c783b */ /* 0x000ea80000004200 */
[----:B------:R-:W4:Y:S04]  /*7970*/  LDSM.16.MT88.4 R16, [R144+0x7000] ;  /* 0x007000009010783b */ /* 0x000f280000004200 */
[----:B------:R-:W3:Y:S04]  /*7980*/  LDSM.16.MT88.4 R20, [R144+0x8000] ;  /* 0x008000009014783b */ /* 0x000ee80000004200 */
[----:B------:R-:W-:Y:S04]  /*7990*/  LDSM.16.MT88.4 R24, [R2+0x13800] ;  /* 0x013800000218783b */ /* 0x000fe80000004200 */
[----:B------:R-:W3:Y:S04]  /*79a0*/  LDSM.16.MT88.4 R28, [R144+0x6400] ;  /* 0x00640000901c783b */ /* 0x000ee80000004200 */
[----:B------:R-:W3:Y:S04]  /*79b0*/  LDSM.16.MT88.4 R32, [R2+0x15800] ;  /* 0x015800000220783b */ /* 0x000ee80000004200 */
[----:B------:R-:W3:Y:S04]  /*79c0*/  LDSM.16.MT88.4 R132, [R144+0x7400] ;  /* 0x007400009084783b */ /* 0x000ee80000004200 */
[----:B------:R-:W3:Y:S04]  /*79d0*/  LDSM.16.MT88.4 R136, [R144+0x8400] ;  /* 0x008400009088783b */ /* 0x000ee80000004200 */
[----:B------:R3:W5:Y:S01]  /*79e0*/  LDL R249, [R1+0x50] ;  /* 0x0000500001f97983 */ /* 0x0007620000100800 */
[-C--:B-1----:R-:W-:Y:S06]  /*79f0*/  HMMA.16816.F32 R36, R4, R8.reuse, R36 ;  /* 0x000000080424723c */ /* 0x082fec0000001824 */
        /* <DEDUP_REMOVED lines=72> */
[----:B------:R-:W-:Y:S01]  /*7e80*/  @!P3 IMAD.MOV.U32 R8, RZ, RZ, R247 ;  /* 0x000000ffff08b224 */ /* 0x000fe200078e00f7 */
        /* <DEDUP_REMOVED lines=21> */
.L_x_369:
[----:B------:R-:W-:Y:S01]  /*7fe0*/  LDSM.16.M88.4 R24, [R224] ;  /* 0x00000000e018783b */ /* 0x000fe20000000200 */
[----:B------:R-:W-:Y:S02]  /*7ff0*/  ULOP3.LUT UR10, UR7, 0x1, URZ, 0xc0, !UPT ;  /* 0x00000001070a7892 */ /* 0x000fe4000f8ec03f */
[----:B------:R-:W-:Y:S01]  /*8000*/  UISETP.GT.AND UP3, UPT, UR7, UR20, UPT ;  /* 0x000000140700728c */ /* 0x000fe2000bf64270 */
[----:B--2---:R-:W1:Y:S01]  /*8010*/  LDSM.16.MT88.4 R8, [R144+0x9000] ;  /* 0x009000009008783b */ /* 0x004e620000004200 */
[----:B------:R-:W-:Y:S02]  /*8020*/  UISETP.NE.U32.AND UP1, UPT, UR10, 0x1, UPT ;  /* 0x000000010a00788c */ /* 0x000fe4000bf25070 */
[----:B------:R-:W-:Y:S01]  /*8030*/  UIADD3 UR7, UR7, -0x1, URZ ;  /* 0xffffffff07077890 */ /* 0x000fe2000fffe03f */
[----:B------:R-:W2:Y:S04]  /*8040*/  LDSM.16.MT88.4 R16, [R144+0xb000] ;  /* 0x00b000009010783b */ /* 0x000ea80000004200 */
[----:B------:R-:W3:Y:S04]  /*8050*/  LDSM.16.MT88.4 R28, [R144+0xd000] ;  /* 0x00d00000901c783b */ /* 0x000ee80000004200 */
[----:B------:R-:W-:Y:S04]  /*8060*/  LDSM.16.M88.4 R32, [R225] ;  /* 0x00000000e120783b */ /* 0x000fe80000000200 */
[----:B------:R-:W4:Y:S04]  /*8070*/  LDSM.16.MT88.4 R132, [R144+0x9400] ;  /* 0x009400009084783b */ /* 0x000f280000004200 */
[----:B------:R-:W4:Y:S04]  /*8080*/  LDL R155, [R1+0x5c] ;  /* 0x00005c00019b7983 */ /* 0x000f280000100800 */
[----:B------:R-:W4:Y:S04]  /*8090*/  LDSM.16.MT88.4 R136, [R144+0xb400] ;  /* 0x00b400009088783b */ /* 0x000f280000004200 */
[----:B------:R-:W4:Y:S04]  /*80a0*/  LDL R0, [R1+0x6c] ;  /* 0x00006c0001007983 */ /* 0x000f280000100800 */
[----:B------:R-:W4:Y:S04]  /*80b0*/  LDSM.16.MT88.4 R140, [R144+0xd400] ;  /* 0x00d40000908c783b */ /* 0x000f280000004200 */
[----:B------:R-:W4:Y:S01]  /*80c0*/  LDL R150, [R1+0x38] ;  /* 0x0000380001967983 */ /* 0x000f220000100800 */
[C---:B-1----:R-:W-:Y:S03]  /*80d0*/  HMMA.16816.F32 R4, R24.reuse, R8, RZ ;  /* 0x000000081804723c */ /* 0x042fe600000018ff */
[----:B------:R-:W4:Y:S04]  /*80e0*/  LDL R154, [R1+0x4c] ;  /* 0x00004c00019a7983 */ /* 0x000f280000100800 */
[----:B------:R-:W4:Y:S01]  /*80f0*/  LDL R151, [R1+0x2c] ;  /* 0x00002c0001977983 */ /* 0x000f220000100800 */
[C---:B------:R-:W-:Y:S03]  /*8100*/  HMMA.16816.F32 R8, R24.reuse, R10, RZ ;  /* 0x0000000a1808723c */ /* 0x040fe600000018ff */
[----:B------:R-:W4:Y:S03]  /*8110*/  LDL R152, [R1+0x40] ;  /* 0x0000400001987983 */ /* 0x000f260000100800 */
[C---:B--2---:R-:W-:Y:S01]  /*8120*/  HMMA.16816.F32 R12, R24.reuse, R16, RZ ;  /* 0x00000010180c723c */ /* 0x044fe200000018ff */
[----:B------:R-:W2:Y:S05]  /*8130*/  LDL R153, [R1+0x3c] ;  /* 0x00003c0001997983 */ /* 0x000eaa0000100800 */
[C---:B------:R-:W-:Y:S06]  /*8140*/  HMMA.16816.F32 R16, R24.reuse, R18, RZ ;  /* 0x000000121810723c */ /* 0x040fec00000018ff */
[C---:B---3--:R-:W-:Y:S06]  /*8150*/  HMMA.16816.F32 R20, R24.reuse, R28, RZ ;  /* 0x0000001c1814723c */ /* 0x048fec00000018ff */
[----:B------:R-:W-:Y:S01]  /*8160*/  HMMA.16816.F32 R24, R24, R30, RZ ;  /* 0x0000001e1818723c */ /* 0x000fe200000018ff */
[----:B------:R-:W-:Y:S05]  /*8170*/  LDSM.16.M88.4 R28, [R227] ;  /* 0x00000000e31c783b */ /* 0x000fea0000000200 */
[C---:B----4-:R-:W-:Y:S06]  /*8180*/  HMMA.16816.F32 R4, R32.reuse, R132, R4 ;  /* 0x000000842004723c */ /* 0x050fec0000001804 */
[C---:B------:R-:W-:Y:S01]  /*8190*/  HMMA.16816.F32 R8, R32.reuse, R134, R8 ;  /* 0x000000862008723c */ /* 0x040fe20000001808 */
[----:B------:R-:W1:Y:S05]  /*81a0*/  LDSM.16.MT88.4 R132, [R144+0x9800] ;  /* 0x009800009084783b */ /* 0x000e6a0000004200 */
[C---:B------:R-:W-:Y:S06]  /*81b0*/  HMMA.16816.F32 R12, R32.reuse, R136, R12 ;  /* 0x00000088200c723c */ /* 0x040fec000000180c */
[C---:B------:R-:W-:Y:S01]  /*81c0*/  HMMA.16816.F32 R16, R32.reuse, R138, R16 ;  /* 0x0000008a2010723c */ /* 0x040fe20000001810 */
[----:B------:R-:W3:Y:S05]  /*81d0*/  LDSM.16.MT88.4 R136, [R144+0xb800] ;  /* 0x00b800009088783b */ /* 0x000eea0000004200 */
[C---:B------:R-:W-:Y:S06]  /*81e0*/  HMMA.16816.F32 R20, R32.reuse, R140, R20 ;  /* 0x0000008c2014723c */ /* 0x040fec0000001814 */
[----:B------:R-:W-:Y:S01]  /*81f0*/  HMMA.16816.F32 R24, R32, R142, R24 ;  /* 0x0000008e2018723c */ /* 0x000fe20000001818 */
[----:B------:R-:W4:Y:S04]  /*8200*/  LDSM.16.MT88.4 R32, [R144+0xd800] ;  /* 0x00d800009020783b */ /* 0x000f280000004200 */
[----:B------:R-:W-:Y:S01]  /*8210*/  LDSM.16.MT88.4 R140, [R144+0x9c00] ;  /* 0x009c0000908c783b */ /* 0x000fe20000004200 */
[C---:B-1----:R-:W-:Y:S06]  /*8220*/  HMMA.16816.F32 R4, R28.reuse, R132, R4 ;  /* 0x000000841c04723c */ /* 0x042fec0000001804 */
[C---:B------:R-:W-:Y:S01]  /*8230*/  HMMA.16816.F32 R8, R28.reuse, R134, R8 ;  /* 0x000000861c08723c */ /* 0x040fe20000001808 */
[----:B------:R-:W1:Y:S05]  /*8240*/  LDSM.16.M88.4 R132, [R226] ;  /* 0x00000000e284783b */ /* 0x000e6a0000000200 */
[C---:B---3--:R-:W-:Y:S06]  /*8250*/  HMMA.16816.F32 R12, R28.reuse, R136, R12 ;  /* 0x000000881c0c723c */ /* 0x048fec000000180c */
[C---:B------:R-:W-:Y:S01]  /*8260*/  HMMA.16816.F32 R16, R28.reuse, R138, R16 ;  /* 0x0000008a1c10723c */ /* 0x040fe20000001810 */
[----:B------:R-:W3:Y:S05]  /*8270*/  LDSM.16.MT88.4 R136, [R144+0xbc00] ;  /* 0x00bc00009088783b */ /* 0x000eea0000004200 */
[C---:B----4-:R-:W-:Y:S06]  /*8280*/  HMMA.16816.F32 R20, R28.reuse, R32, R20 ;  /* 0x000000201c14723c */ /* 0x050fec0000001814 */
[----:B------:R-:W-:Y:S01]  /*8290*/  HMMA.16816.F32 R24, R28, R34, R24 ;  /* 0x000000221c18723c */ /* 0x000fe20000001818 */
[----:B------:R-:W4:Y:S04]  /*82a0*/  LDSM.16.MT88.4 R28, [R144+0xdc00] ;  /* 0x00dc0000901c783b */ /* 0x000f280000004200 */
[----:B------:R-:W-:Y:S01]  /*82b0*/  LDSM.16.M88.4 R32, [R224+0x2000] ;  /* 0x00200000e020783b */ /* 0x000fe20000000200 */
[C---:B-1----:R-:W-:Y:S06]  /*82c0*/  HMMA.16816.F32 R4, R132.reuse, R140, R4 ;  /* 0x0000008c8404723c */ /* 0x042fec0000001804 */
[C---:B------:R-:W-:Y:S01]  /*82d0*/  HMMA.16816.F32 R8, R132.reuse, R142, R8 ;  /* 0x0000008e8408723c */ /* 0x040fe20000001808 */
[----:B------:R-:W1:Y:S05]  /*82e0*/  LDSM.16.MT88.4 R140, [R144+0xa000] ;  /* 0x00a00000908c783b */ /* 0x000e6a0000004200 */
        /* <DEDUP_REMOVED lines=32> */
[----:B------:R-:W3:Y:S04]  /*84f0*/  LDSM.16.MT88.4 R136, [R144+0xcc00] ;  /* 0x00cc00009088783b */ /* 0x000ee80000004200 */
[----:B------:R-:W3:Y:S01]  /*8500*/  LDSM.16.MT88.4 R144, [R144+0xec00] ;  /* 0x00ec00009090783b */ /* 0x000ee20000004200 */
[C---:B----4-:R-:W-:Y:S06]  /*8510*/  HMMA.16816.F32 R20, R32.reuse, R28, R20 ;  /* 0x0000001c2014723c */ /* 0x050fec0000001814 */
[----:B------:R-:W-:Y:S05]  /*8520*/  HMMA.16816.F32 R24, R32, R30, R24 ;  /* 0x0000001e2018723c */ /* 0x000fea0000001818 */
[----:B------:R-:W-:Y:S02]  /*8530*/  LEA R252, P1, R154, R148, 0x2 ;  /* 0x000000949afc7211 */ /* 0x000fe400078210ff */
[----:B------:R-:W-:Y:S01]  /*8540*/  @P0 IADD3 R30, P2, R155, UR14, RZ ;  /* 0x0000000e9b1e0c10 */ /* 0x000fe2000ff5e0ff */
[----:B------:R-:W-:Y:S01]  /*8550*/  IMAD.U32 R32, RZ, RZ, UR17 ;  /* 0x00000011ff207e24 */ /* 0x000fe2000f8e00ff */
[----:B------:R-:W-:Y:S02]  /*8560*/  @UP0 UIADD3 UR14, UP2, UR14, -0x100, URZ ;  /* 0xffffff000e0e0890 */ /* 0x000fe4000ff5e03f */
[----:B------:R-:W-:Y:S01]  /*8570*/  @P0 IADD3.X R31, R0, UR13, RZ, P2, !PT ;  /* 0x0000000d001f0c10 */ /* 0x000fe200097fe4ff */
[----:B------:R-:W-:Y:S01]  /*8580*/  IMAD.MOV.U32 R28, RZ, RZ, R252 ;  /* 0x000000ffff1c7224 */ /* 0x000fe200078e00fc */
[----:B------:R-:W-:Y:S01]  /*8590*/  LEA.HI.X.SX32 R251, R154, R149, 0x2, P1 ;  /* 0x000000959afb7211 */ /* 0x000fe200008f16ff */
[----:B------:R-:W-:Y:S01]  /*85a0*/  IMAD.U32 R0, RZ, RZ, UR17 ;  /* 0x00000011ff007e24 */ /* 0x000fe2000f8e00ff */
[----:B------:R-:W-:Y:S01]  /*85b0*/  @UP0 UIADD3.X UR13, UR13, -0x1, URZ, UP2, !UPT ;  /* 0xffffffff0d0d0890 */ /* 0x000fe200097fe43f */
[----:B------:R-:W4:Y:S01]  /*85c0*/  @P0 LDG.E R150, desc[UR8][R30.64+0xa0] ;  /* 0x0000a0081e960981 */ /* 0x000f22000c1e1900 */
[C---:B-1----:R-:W-:Y:S01]  /*85d0*/  HMMA.16816.F32 R4, R132.reuse, R140, R4 ;  /* 0x0000008c8404723c */ /* 0x042fe20000001804 */
[----:B------:R-:W-:Y:S02]  /*85e0*/  IMAD.U32 R35, RZ, RZ, UR19 ;  /* 0x00000013ff237e24 */ /* 0x000fe4000f8e00ff */
[----:B------:R-:W4:Y:S01]  /*85f0*/  @P0 LDG.E R151, desc[UR8][R30.64+0x80] ;  /* 0x000080081e970981 */ /* 0x000f22000c1e1900 */
[----:B------:R-:W-:Y:S01]  /*8600*/  IMAD.U32 R34, RZ, RZ, UR35 ;  /* 0x00000023ff227e24 */ /* 0x000fe2000f8e00ff */
[-C--:B------:R-:W-:Y:S01]  /*8610*/  LEA R32, P1, R32, R28.reuse, 0x2 ;  /* 0x0000001c20207211 */ /* 0x080fe200078210ff */
[C---:B------:R-:W-:Y:S01]  /*8620*/  HMMA.16816.F32 R8, R132.reuse, R142, R8 ;  /* 0x0000008e8408723c */ /* 0x040fe20000001808 */
[----:B------:R-:W4:Y:S04]  /*8630*/  @P0 LDG.E R152, desc[UR8][R30.64+0x20] ;  /* 0x000020081e980981 */ /* 0x000f28000c1e1900 */
[----:B--2---:R1:W2:Y:S01]  /*8640*/  @P0 LDG.E R153, desc[UR8][R30.64] ;  /* 0x000000081e990981 */ /* 0x0042a2000c1e1900 */
[C---:B---3--:R-:W-:Y:S03]  /*8650*/  HMMA.16816.F32 R12, R132.reuse, R136, R12 ;  /* 0x00000088840c723c */ /* 0x048fe6000000180c */
[----:B------:R-:W-:Y:S02]  /*8660*/  LDSM.16.MT88.4 R140, [R3+0x1800] ;  /* 0x00180000038c783b */ /* 0x000fe40000004200 */
[----:B------:R-:W-:Y:S01]  /*8670*/  IMAD.MOV.U32 R29, RZ, RZ, R251 ;  /* 0x000000ffff1d7224 */ /* 0x000fe200078e00fb */
[C---:B------:R-:W-:Y:S01]  /*8680*/  HMMA.16816.F32 R16, R132.reuse, R138, R16 ;  /* 0x0000008a8410723c */ /* 0x040fe20000001810 */
[----:B------:R-:W-:Y:S04]  /*8690*/  LDSM.16.MT88.4 R136, [R3+0x2400] ;  /* 0x002400000388783b */ /* 0x000fe80000004200 */
[-C--:B------:R-:W-:Y:S01]  /*86a0*/  LEA.HI.X.SX32 R33, R0, R29.reuse, 0x2, P1 ;  /* 0x0000001d00217211 */ /* 0x080fe200008f16ff */
[C---:B------:R-:W-:Y:S01]  /*86b0*/  HMMA.16816.F32 R20, R132.reuse, R144, R20 ;  /* 0x000000908414723c */ /* 0x040fe20000001814 */
[----:B------:R3:W-:Y:S01]  /*86c0*/  REDG.E.ADD.F32.FTZ.RN.STRONG.GPU desc[UR8][R28.64], R4 ;  /* 0x000000041c0079a6 */ /* 0x0007e2000c10f388 */
[----:B------:R-:W-:Y:S03]  /*86d0*/  IMAD.U32 R0, RZ, RZ, UR19 ;  /* 0x00000013ff007e24 */ /* 0x000fe6000f8e00ff */
[----:B------:R3:W-:Y:S01]  /*86e0*/  REDG.E.ADD.F32.FTZ.RN.STRONG.GPU desc[UR8][R32.64], R5 ;  /* 0x00000005200079a6 */ /* 0x0007e2000c10f388 */
[----:B------:R-:W-:Y:S03]  /*86f0*/  HMMA.16816.F32 R24, R132, R146, R24 ;  /* 0x000000928418723c */ /* 0x000fe60000001818 */
[----:B------:R-:W-:Y:S02]  /*8700*/  LDSM.16.MT88.4 R144, [R3+0x1c00] ;  /* 0x001c00000390783b */ /* 0x000fe40000004200 */
[-C--:B------:R-:W-:Y:S01]  /*8710*/  LEA R34, P2, R34, R28.reuse, 0x2 ;  /* 0x0000001c22227211 */ /* 0x080fe200078410ff */
[----:B-1----:R-:W-:Y:S02]  /*8720*/  IMAD.U32 R30, RZ, RZ, UR34 ;  /* 0x00000022ff1e7e24 */ /* 0x002fe4000f8e00ff */
[----:B------:R-:W-:Y:S03]  /*8730*/  IMAD.U32 R31, RZ, RZ, UR35 ;  /* 0x00000023ff1f7e24 */ /* 0x000fe6000f8e00ff */
[-C--:B------:R-:W-:Y:S01]  /*8740*/  LEA R30, P1, R30, R28.reuse, 0x2 ;  /* 0x0000001c1e1e7211 */ /* 0x080fe200078210ff */
[----:B---3--:R-:W-:Y:S02]  /*8750*/  IMAD.U32 R4, RZ, RZ, UR33 ;  /* 0x00000021ff047e24 */ /* 0x008fe4000f8e00ff */
[----:B------:R-:W-:Y:S01]  /*8760*/  IMAD.U32 R5, RZ, RZ, UR34 ;  /* 0x00000022ff057e24 */ /* 0x000fe2000f8e00ff */
[----:B----4-:R-:W-:Y:S04]  /*8770*/  @P0 STL [R1+0x38], R150 ;  /* 0x0000389601000387 */ /* 0x010fe80000100800 */
[----:B------:R-:W-:Y:S04]  /*8780*/  @P0 STL [R1+0x2c], R151 ;  /* 0x00002c9701000387 */ /* 0x000fe80000100800 */
[----:B------:R-:W-:Y:S04]  /*8790*/  @P0 STL [R1+0x40], R152 ;  /* 0x0000409801000387 */ /* 0x000fe80000100800 */
[----:B--2---:R-:W-:Y:S01]  /*87a0*/  @P0 STL [R1+0x3c], R153 ;  /* 0x00003c9901000387 */ /* 0x004fe20000100800 */
        /* <DEDUP_REMOVED lines=74> */
[----:B------:R-:W-:Y:S01]  /*8c50*/  LDSM.16.MT88.4 R16, [R3+0x1000] ;  /* 0x001000000310783b */ /* 0x000fe20000004200 */
[-C--:B------:R-:W-:Y:S01]  /*8c60*/  LEA.HI.X.SX32 R11, R9, R29.reuse, 0x2, P3 ;  /* 0x0000001d090b7211 */ /* 0x080fe200018f16ff */
[----:B---3--:R-:W-:Y:S01]  /*8c70*/  IMAD.U32 R5, RZ, RZ, UR36 ;  /* 0x00000024ff057e24 */ /* 0x008fe2000f8e00ff */
[-C--:B------:R-:W-:Y:S01]  /*8c80*/  LEA.HI.X.SX32 R9, R7, R29.reuse, 0x2, P2 ;  /* 0x0000001d07097211 */ /* 0x080fe200010f16ff */
[----:B------:R-:W-:Y:S01]  /*8c90*/  LDSM.16.MT88.4 R32, [R2+0xf800] ;  /* 0x00f800000220783b */ /* 0x000fe20000004200 */
[CC--:B------:R-:W-:Y:S02]  /*8ca0*/  LEA R4, P0, R0.reuse, R28.reuse, 0x2 ;  /* 0x0000001c00047211 */ /* 0x0c0fe400078010ff */
[C---:B------:R-:W-:Y:S01]  /*8cb0*/  LEA R6, P1, R5.reuse, R28, 0x2 ;  /* 0x0000001c05067211 */ /* 0x040fe200078210ff */
[----:B------:R-:W-:Y:S03]  /*8cc0*/  REDG.E.ADD.F32.FTZ.RN.STRONG.GPU desc[UR8][R10.64], R24 ;  /* 0x000000180a0079a6 */ /* 0x000fe6000c10f388 */
        /* <DEDUP_REMOVED lines=15> */
[----:B------:R-:W4:Y:S01]  /*8dc0*/  LDSM.16.MT88.4 R24, [R3+0x1400] ;  /* 0x001400000318783b */ /* 0x000f220000004200 */
        /* <DEDUP_REMOVED lines=18> */
[C---:B------:R-:W-:Y:S06]  /*8ef0*/  HMMA.16816.F32 R88, R132.reuse, R20, R88 ;  /* 0x000000148458723c */ /* 0x040fec0000001858 */
[-C--:B------:R-:W-:Y:S06]  /*8f00*/  HMMA.16816.F32 R92, R132, R22.reuse, R92 ;  /* 0x00000016845c723c */ /* 0x080fec000000185c */
[C---:B------:R-:W-:Y:S01]  /*8f10*/  HMMA.16816.F32 R96, R32.reuse, R22, R96 ;  /* 0x000000162060723c */ /* 0x040fe20000001860 */
[----:B------:R-:W-:Y:S05]  /*8f20*/  LDSM.16.MT88.4 R20, [R2+0x10800] ;  /* 0x010800000214783b */ /* 0x000fea0000004200 */
[-C--:B----4-:R-:W-:Y:S06]  /*8f30*/  HMMA.16816.F32 R100, R32, R24.reuse, R100 ;  /* 0x000000182064723c */ /* 0x090fec0000001864 */
        /* <DEDUP_REMOVED lines=207> */
.L_x_371:
[----:B------:R-:W-:Y:S01]  /*9c30*/  @UP0 UIADD3 UR10, UR40, UR42, URZ ;  /* 0x0000002a280a0290 */ /* 0x000fe2000fffe03f */
[----:B-1---5:R-:W-:Y:S01]  /*9c40*/  LEA R0, R249, UR4, 0x1 ;  /* 0x00000004f9007c11 */ /* 0x022fe2000f8e08ff */
        /* <DEDUP_REMOVED lines=18> */
.L_x_372:
[----:B------:R-:W-:Y:S01]  /*9d70*/  BAR.SYNC.DEFER_BLOCKING 0x0 ;  /* 0x0000000000007b1d */ /* 0x000fe20000010000 */
[----:B------:R-:W-:Y:S01]  /*9d80*/  USHF.R.S32.HI UR10, URZ, 0x1f, UR5 ;  /* 0x0000001f3f0a7899 */ /* 0x000fe20008011405 */
[--C-:B------:R-:W-:Y:S01]  /*9d90*/  SHF.R.S32.HI R7, RZ, 0x1f, R160.reuse ;  /* 0x0000001fff077819 */ /* 0x100fe200000114a0 */
[----:B------:R-:W-:Y:S01]  /*9da0*/  IMAD.U32 R3, RZ, RZ, UR6 ;  /* 0x00000006ff037e24 */ /* 0x000fe2000f8e00ff */
[----:B------:R-:W-:Y:S01]  /*9db0*/  UIMAD UR11, UR41, -0x80, UR11 ;  /* 0xffffff80290b78a4 */ /* 0x000fe2000f8e020b */
[----:B------:R-:W-:Y:S01]  /*9dc0*/  IMAD.MOV.U32 R6, RZ, RZ, R160 ;  /* 0x000000ffff067224 */ /* 0x000fe200078e00a0 */
[----:B------:R-:W-:Y:S01]  /*9dd0*/  UIMAD UR15, UR10, UR6, URZ ;  /* 0x000000060a0f72a4 */ /* 0x000fe2000f8e023f */
[----:B------:R-:W-:Y:S01]  /*9de0*/  BSSY B0, `(.L_x_373) ;  /* 0x0000030000007945 */ /* 0x000fe20003800000 */
[----:B------:R-:W1:Y:S01]  /*9df0*/  S2R R26, SR_TID.X ;  /* 0x00000000001a7919 */ /* 0x000e620000002100 */
[----:B------:R-:W-:Y:S01]  /*9e00*/  IMAD.WIDE.U32 R4, R3, UR5, R6 ;  /* 0x0000000503047c25 */ /* 0x000fe2000f8e0006 */
[----:B------:R-:W-:Y:S01]  /*9e10*/  UIMAD UR15, UR5, UR7, UR15 ;  /* 0x00000007050f72a4 */ /* 0x000fe2000f8e020f */
[----:B------:R-:W2:Y:S01]  /*9e20*/  S2R R27, SR_TID.X ;  /* 0x00000000001b7919 */ /* 0x000ea20000002100 */
[----:B------:R-:W-:Y:S01]  /*9e30*/  USHF.R.S32.HI UR21, URZ, 0x1f, UR60 ;  /* 0x0000001f3f157899 */ /* 0x000fe2000801143c */
[----:B------:R-:W-:Y:S01]  /*9e40*/  IADD3 R4, P0, R4, UR19, RZ ;  /* 0x0000001304047c10 */ /* 0x000fe2000ff1e0ff */
[----:B------:R-:W-:-:S02]  /*9e50*/  ULDC.64 UR16, c[0x0][0x468] ;  /* 0x00011a0000107ab9 */ /* 0x000fc40000000a00 */
[----:B------:R-:W-:Y:S01]  /*9e60*/  IMAD.U32 R3, RZ, RZ, UR15 ;  /* 0x0000000fff037e24 */ /* 0x000fe2000f8e00ff */
[----:B------:R-:W-:-:S04]  /*9e70*/  UIMAD UR15, UR21, UR16, URZ ;  /* 0x00000010150f72a4 */ /* 0x000fc8000f8e023f */
[----:B------:R-:W-:Y:S01]  /*9e80*/  IADD3.X R5, R5, UR20, R3, P0, !PT ;  /* 0x0000001405057c10 */ /* 0x000fe200087fe403 */
[----:B------:R-:W-:Y:S01]  /*9e90*/  IMAD.U32 R3, RZ, RZ, UR16 ;  /* 0x00000010ff037e24 */ /* 0x000fe2000f8e00ff */
[----:B------:R-:W-:Y:S01]  /*9ea0*/  UIMAD UR17, UR60, UR17, UR15 ;  /* 0x000000113c1172a4 */ /* 0x000fe2000f8e020f */
[----:B------:R3:W4:Y:S04]  /*9eb0*/  LDS.128 R36, [R0+0xa000] ;  /* 0x00a0000000247984 */ /* 0x0007280000000c00 */
[----:B------:R3:W3:Y:S04]  /*9ec0*/  LDS.128 R32, [R0+0xc000] ;  /* 0x00c0000000207984 */ /* 0x0006e80000000c00 */
[----:B------:R3:W3:Y:S04]  /*9ed0*/  LDS.128 R28, [R0+0xe000] ;  /* 0x00e00000001c7984 */ /* 0x0006e80000000c00 */
[----:B------:R3:W3:Y:S04]  /*9ee0*/  LDS.128 R48, [R0+0x10000] ;  /* 0x0100000000307984 */ /* 0x0006e80000000c00 */
[----:B------:R3:W3:Y:S01]  /*9ef0*/  LDS.128 R44, [R0+0x12000] ;  /* 0x01200000002c7984 */ /* 0x0006e20000000c00 */
[----:B-1----:R-:W-:-:S03]  /*9f00*/  SHF.R.S32.HI R26, RZ, 0x1f, R26 ;  /* 0x0000001fff1a7819 */ /* 0x002fc6000001141a */
[----:B------:R1:W1:Y:S01]  /*9f10*/  LDS.128 R40, [R0+0x14000] ;  /* 0x0140000000287984 */ /* 0x0002620000000c00 */
[----:B--2---:R-:W-:-:S04]  /*9f20*/  LEA.HI R26, R26, R27, RZ, 0x2 ;  /* 0x0000001b1a1a7211 */ /* 0x004fc800078f10ff */
[----:B------:R-:W-:-:S04]  /*9f30*/  SHF.R.S32.HI R26, RZ, 0x2, R26 ;  /* 0x00000002ff1a7819 */ /* 0x000fc8000001141a */
[C---:B------:R-:W-:Y:S01]  /*9f40*/  ISETP.GE.AND P4, PT, R26.reuse, UR11, PT ;  /* 0x0000000b1a007c0c */ /* 0x040fe2000bf86270 */
[----:B------:R-:W-:Y:S01]  /*9f50*/  VIADD R8, R26, 0x40 ;  /* 0x000000401a087836 */ /* 0x000fe20000000000 */
[----:B------:R-:W-:-:S04]  /*9f60*/  SHF.R.S32.HI R25, RZ, 0x1f, R26 ;  /* 0x0000001fff197819 */ /* 0x000fc8000001141a */
[----:B------:R-:W-:Y:S01]  /*9f70*/  ISETP.GE.AND P3, PT, R8, UR11, PT ;  /* 0x0000000b08007c0c */ /* 0x000fe2000bf66270 */
[----:B------:R-:W-:-:S04]  /*9f80*/  IMAD.WIDE.U32 R8, R3, UR60, R4 ;  /* 0x0000003c03087c25 */ /* 0x000fc8000f8e0004 */
[----:B------:R-:W-:Y:S02]  /*9f90*/  VIADD R24, R9, UR17 ;  /* 0x0000001109187c36 */ /* 0x000fe40008000000 */
[----:B----4-:R-:W-:Y:S06]  /*9fa0*/  @P4 BRA `(.L_x_374) ;  /* 0x00000000004c4947 */ /* 0x010fec0003800000 */
[----:B------:R-:W-:Y:S01]  /*9fb0*/  ULDC UR15, c[0x0][0x2d0] ;  /* 0x0000b400000f7ab9 */ /* 0x000fe20000000800 */
[----:B------:R-:W2:Y:S01]  /*9fc0*/  LDS.128 R20, [R0+0xb000] ;  /* 0x00b0000000147984 */ /* 0x000ea20000000c00 */
[----:B------:R-:W-:Y:S01]  /*9fd0*/  ISETP.GE.AND P2, PT, R160, UR15, PT ;  /* 0x0000000fa0007c0c */ /* 0x000fe2000bf46270 */
[----:B------:R-:W-:Y:S01]  /*9fe0*/  IMAD R3, R25, UR6, RZ ;  /* 0x0000000619037c24 */ /* 0x000fe2000f8e02ff */
[----:B------:R-:W-:Y:S01]  /*9ff0*/  MOV R5, R24 ;  /* 0x0000001800057202 */ /* 0x000fe20000000f00 */
[----:B------:R-:W4:Y:S01]  /*a000*/  LDS.128 R16, [R0+0xd000] ;  /* 0x00d0000000107984 */ /* 0x000f220000000c00 */
[----:B------:R-:W-:Y:S01]  /*a010*/  IMAD.MOV.U32 R4, RZ, RZ, R8 ;  /* 0x000000ffff047224 */ /* 0x000fe200078e0008 */
[----:B------:R-:W-:Y:S01]  /*a020*/  ISETP.GE.AND P1, PT, R159, UR15, PT ;  /* 0x0000000f9f007c0c */ /* 0x000fe2000bf26270 */
[----:B------:R-:W-:Y:S01]  /*a030*/  IMAD R3, R26, UR7, R3 ;  /* 0x000000071a037c24 */ /* 0x000fe2000f8e0203 */
[----:B------:R-:W-:Y:S01]  /*a040*/  ISETP.GE.AND P0, PT, R158, UR15, PT ;  /* 0x0000000f9e007c0c */ /* 0x000fe2000bf06270 */
[----:B------:R-:W-:Y:S01]  /*a050*/  IMAD.WIDE.U32 R10, R26, UR6, R4 ;  /* 0x000000061a0a7c25 */ /* 0x000fe2000f8e0004 */
[----:B------:R-:W-:-:S03]  /*a060*/  ULDC.64 UR16, c[0x0][0x3f0] ;  /* 0x0000fc0000107ab9 */ /* 0x000fc60000000a00 */
[----:B------:R-:W-:Y:S01]  /*a070*/  IMAD.IADD R3, R3, 0x1, R11 ;  /* 0x0000000103037824 */ /* 0x000fe200078e020b */
[----:B------:R-:W5:Y:S01]  /*a080*/  @!P2 LDS.128 R12, [R0+0x9000] ;  /* 0x00900000000ca984 */ /* 0x000f620000000c00 */
[----:B------:R-:W-:-:S04]  /*a090*/  LEA R4, P5, R10, UR16, 0x1 ;  /* 0x000000100a047c11 */ /* 0x000fc8000f8a08ff */
[----:B------:R-:W-:-:S05]  /*a0a0*/  LEA.HI.X R5, R10, UR17, R3, 0x1, P5 ;  /* 0x000000110a057c11 */ /* 0x000fca000a8f0c03 */
[----:B--2---:R2:W-:Y:S04]  /*a0b0*/  @!P1 STG.E.128 desc[UR8][R4.64+0x40], R20 ;  /* 0x0000401404009986 */ /* 0x0045e8000c101d08 */
[----:B----4-:R2:W-:Y:S04]  /*a0c0*/  @!P0 STG.E.128 desc[UR8][R4.64+0x80], R16 ;  /* 0x0000801004008986 */ /* 0x0105e8000c101d08 */
[----:B-----5:R2:W-:Y:S02]  /*a0d0*/  @!P2 STG.E.128 desc[UR8][R4.64], R12 ;  /* 0x0000000c0400a986 */ /* 0x0205e4000c101d08 */
.L_x_374:
[----:B------:R-:W-:Y:S05]  /*a0e0*/  BSYNC B0 ;  /* 0x0000000000007941 */ /* 0x000fea0003800000 */
.L_x_373:
[----:B------:R-:W-:Y:S04]  /*a0f0*/  BSSY B0, `(.L_x_375) ;  /* 0x0000014000007945 */ /* 0x000fe80003800000 */
[----:B------:R-:W-:Y:S05]  /*a100*/  @P3 BRA `(.L_x_376) ;  /* 0x0000000000483947 */ /* 0x000fea0003800000 */
[----:B------:R-:W-:Y:S01]  /*a110*/  IADD3 R3, P0, R26, 0x40, RZ ;  /* 0x000000401a037810 */ /* 0x000fe20007f1e0ff */
[----:B------:R-:W-:Y:S01]  /*a120*/  ULDC UR11, c[0x0][0x2d0] ;  /* 0x0000b400000b7ab9 */ /* 0x000fe20000000800 */
[----:B--2---:R-:W-:Y:S01]  /*a130*/  MOV R5, R24 ;  /* 0x0000001800057202 */ /* 0x004fe20000000f00 */
        /* <DEDUP_REMOVED lines=14> */
[----:B------:R4:W-:Y:S02]  /*a220*/  @!P0 STG.E.128 desc[UR8][R4.64+0x80], R28 ;  /* 0x0000801c04008986 */ /* 0x0009e4000c101d08 */
.L_x_376:
[----:B------:R-:W-:Y:S05]  /*a230*/  BSYNC B0 ;  /* 0x0000000000007941 */ /* 0x000fea0003800000 */
.L_x_375:
[----:B------:R-:W-:Y:S01]  /*a240*/  IMAD.U32 R3, RZ, RZ, UR12 ;  /* 0x0000000cff037e24 */ /* 0x000fe2000f8e00ff */
[----:B------:R-:W-:Y:S01]  /*a250*/  UIMAD UR10, UR10, UR12, URZ ;  /* 0x0000000c0a0a72a4 */ /* 0x000fe2000f8e023f */
[----:B--2---:R-:W2:Y:S01]  /*a260*/  LDS.128 R20, [R0+0xf000] ;  /* 0x00f0000000147984 */ /* 0x004ea20000000c00 */
[----:B------:R-:W-:Y:S01]  /*a270*/  USHF.R.S32.HI UR11, URZ, 0x1f, UR60 ;  /* 0x0000001f3f0b7899 */ /* 0x000fe2000801143c */
[----:B------:R-:W-:Y:S01]  /*a280*/  IMAD.WIDE.U32 R6, R3, UR5, R6 ;  /* 0x0000000503067c25 */ /* 0x000fe2000f8e0006 */
[----:B------:R-:W-:Y:S01]  /*a290*/  UIMAD UR5, UR5, UR13, UR10 ;  /* 0x0000000d050572a4 */ /* 0x000fe2000f8e020a */
[----:B------:R-:W2:Y:S01]  /*a2a0*/  LDS.128 R16, [R0+0x11000] ;  /* 0x0110000000107984 */ /* 0x000ea20000000c00 */
[----:B------:R-:W-:Y:S01]  /*a2b0*/  ULDC.64 UR6, c[0x0][0x470] ;  /* 0x00011c0000067ab9 */ /* 0x000fe20000000a00 */
[----:B------:R-:W-:Y:S01]  /*a2c0*/  BSSY B0, `(.L_x_377) ;  /* 0x000001b000007945 */ /* 0x000fe20003800000 */
[----:B------:R-:W-:Y:S01]  /*a2d0*/  IADD3 R6, P0, R6, UR14, RZ ;  /* 0x0000000e06067c10 */ /* 0x000fe2000ff1e0ff */
[----:B------:R1:W2:Y:S02]  /*a2e0*/  LDS.128 R12, [R0+0x13000] ;  /* 0x01300000000c7984 */ /* 0x0002a40000000c00 */
[----:B-1-3--:R-:W-:Y:S01]  /*a2f0*/  IMAD.U32 R0, RZ, RZ, UR5 ;  /* 0x00000005ff007e24 */ /* 0x00afe2000f8e00ff */
[----:B------:R-:W-:-:S04]  /*a300*/  UIMAD UR5, UR11, UR6, URZ ;  /* 0x000000060b0572a4 */ /* 0x000fc8000f8e023f */
[----:B------:R-:W-:Y:S01]  /*a310*/  IADD3.X R7, R7, UR18, R0, P0, !PT ;  /* 0x0000001207077c10 */ /* 0x000fe200087fe400 */
[----:B------:R-:W-:Y:S01]  /*a320*/  UIMAD UR7, UR60, UR7, UR5 ;  /* 0x000000073c0772a4 */ /* 0x000fe2000f8e0205 */
[----:B------:R-:W-:-:S05]  /*a330*/  MOV R0, UR6 ;  /* 0x0000000600007c02 */ /* 0x000fca0008000f00 */
[----:B------:R-:W-:-:S05]  /*a340*/  IMAD.WIDE.U32 R6, R0, UR60, R6 ;  /* 0x0000003c00067c25 */ /* 0x000fca000f8e0006 */
[----:B------:R-:W-:Y:S01]  /*a350*/  IADD3 R3, R7, UR7, RZ ;  /* 0x0000000707037c10 */ /* 0x000fe2000fffe0ff */
[----:B--2---:R-:W-:Y:S06]  /*a360*/  @P4 BRA `(.L_x_378) ;  /* 0x0000000000404947 */ /* 0x004fec0003800000 */
[----:B----4-:R-:W-:Y:S01]  /*a370*/  MOV R5, R3 ;  /* 0x0000000300057202 */ /* 0x010fe20000000f00 */
[----:B------:R-:W-:Y:S01]  /*a380*/  IMAD R0, R25, UR12, RZ ;  /* 0x0000000c19007c24 */ /* 0x000fe2000f8e02ff */
[----:B------:R-:W-:Y:S01]  /*a390*/  ULDC UR5, c[0x0][0x2d0] ;  /* 0x0000b40000057ab9 */ /* 0x000fe20000000800 */
[----:B------:R-:W-:Y:S01]  /*a3a0*/  IMAD.MOV.U32 R4, RZ, RZ, R6 ;  /* 0x000000ffff047224 */ /* 0x000fe200078e0006 */
[----:B------:R-:W-:Y:S01]  /*a3b0*/  ISETP.GE.AND P2, PT, R160, UR5, PT ;  /* 0x00000005a0007c0c */ /* 0x000fe2000bf46270 */
[C---:B------:R-:W-:Y:S01]  /*a3c0*/  IMAD R0, R26.reuse, UR13, R0 ;  /* 0x0000000d1a007c24 */ /* 0x040fe2000f8e0200 */
[----:B------:R-:W-:Y:S01]  /*a3d0*/  ISETP.GE.AND P1, PT, R159, UR5, PT ;  /* 0x000000059f007c0c */ /* 0x000fe2000bf26270 */
[----:B------:R-:W-:Y:S01]  /*a3e0*/  IMAD.WIDE.U32 R8, R26, UR12, R4 ;  /* 0x0000000c1a087c25 */ /* 0x000fe2000f8e0004 */
[----:B------:R-:W-:Y:S01]  /*a3f0*/  ISETP.GE.AND P0, PT, R158, UR5, PT ;  /* 0x000000059e007c0c */ /* 0x000fe2000bf06270 */
[----:B------:R-:W-:Y:S02]  /*a400*/  ULDC.64 UR6, c[0x0][0x3f8] ;  /* 0x0000fe0000067ab9 */ /* 0x000fe40000000a00 */
[----:B------:R-:W-:Y:S01]  /*a410*/  IMAD.IADD R0, R0, 0x1, R9 ;  /* 0x0000000100007824 */ /* 0x000fe200078e0209 */
[----:B------:R-:W-:-:S04]  /*a420*/  LEA R4, P4, R8, UR6, 0x1 ;  /* 0x0000000608047c11 */ /* 0x000fc8000f8808ff */
[----:B------:R-:W-:-:S05]  /*a430*/  LEA.HI.X R5, R8, UR7, R0, 0x1, P4 ;  /* 0x0000000708057c11 */ /* 0x000fca000a0f0c00 */
[----:B------:R1:W-:Y:S04]  /*a440*/  @!P2 STG.E.128 desc[UR8][R4.64], R20 ;  /* 0x000000140400a986 */ /* 0x0003e8000c101d08 */
[----:B------:R1:W-:Y:S04]  /*a450*/  @!P1 STG.E.128 desc[UR8][R4.64+0x40], R16 ;  /* 0x0000401004009986 */ /* 0x0003e8000c101d08 */
[----:B------:R1:W-:Y:S02]  /*a460*/  @!P0 STG.E.128 desc[UR8][R4.64+0x80], R12 ;  /* 0x0000800c04008986 */ /* 0x0003e4000c101d08 */
.L_x_378:
[----:B------:R-:W-:Y:S05]  /*a470*/  BSYNC B0 ;  /* 0x0000000000007941 */ /* 0x000fea0003800000 */
.L_x_377:
[----:B------:R-:W-:Y:S05]  /*a480*/  @P3 BRA `(.L_x_354) ;  /* 0x0000000000443947 */ /* 0x000fea0003800000 */
[----:B------:R-:W-:Y:S01]  /*a490*/  IADD3 R0, P0, R26, 0x40, RZ ;  /* 0x000000401a007810 */ /* 0x000fe20007f1e0ff */
[----:B------:R-:W-:Y:S01]  /*a4a0*/  IMAD.MOV.U32 R7, RZ, RZ, R3 ;  /* 0x000000ffff077224 */ /* 0x000fe200078e0003 */
[----:B------:R-:W-:Y:S01]  /*a4b0*/  ULDC UR5, c[0x0][0x2d0] ;  /* 0x0000b40000057ab9 */ /* 0x000fe20000000800 */
[----:B------:R-:W-:Y:S01]  /*a4c0*/  ULDC.64 UR6, c[0x0][0x3f8] ;  /* 0x0000fe0000067ab9 */ /* 0x000fe20000000a00 */
[----:B------:R-:W-:Y:S01]  /*a4d0*/  ISETP.GE.AND P2, PT, R160, UR5, PT ;  /* 0x00000005a0007c0c */ /* 0x000fe2000bf46270 */
[----:B-1--4-:R-:W-:Y:S01]  /*a4e0*/  IMAD.X R4, RZ, RZ, R25, P0 ;  /* 0x000000ffff047224 */ /* 0x012fe200000e0619 */
        /* <DEDUP_REMOVED lines=11> */
.L_x_354:
[----:B------:R-:W-:Y:S05]  /*a5a0*/  BSYNC B1 ;  /* 0x0000000000017941 */ /* 0x000fea0003800000 */
.L_x_340:
[----:B------:R-:W4:Y:S01]  /*a5b0*/  LDL R3, [R1+0x78] ;  /* 0x0000780001037983 */ /* 0x000f220000100800 */
[----:B------:R-:W-:Y:S02]  /*a5c0*/  ULDC UR5, c[0x0][0xc] ;  /* 0x0000030000057ab9 */ /* 0x000fe40000000800 */
[----:B------:R-:W-:Y:S01]  /*a5d0*/  UIADD3 UR41, UR5, UR41, URZ ;  /* 0x0000002905297290 */ /* 0x000fe2000fffe03f */
[----:B----4-:R-:W-:-:S13]  /*a5e0*/  R2UR UR6, R3 ;  /* 0x00000000030672ca */ /* 0x010fda00000e0000 */
[----:B------:R-:W-:-:S06]  /*a5f0*/  UISETP.GE.AND UP0, UPT, UR41, UR6, UPT ;  /* 0x000000062900728c */ /* 0x000fcc000bf06270 */
[----:B------:R-:W-:-:S13]  /*a600*/  PLOP3.LUT P0, PT, PT, PT, UP0, 0x80, 0x0 ;  /* 0x000000000000781c */ /* 0x000fda0003f0f008 */
[----:B------:R-:W-:Y:S05]  /*a610*/  @P0 BRA `(.L_x_379) ;  /* 0x0000000000040947 */ /* 0x000fea0003800000 */
[----:B------:R-:W-:Y:S05]  /*a620*/  BRA `(.L_x_380) ;  /* 0xffffff6400a47947 */ /* 0x000fea000383ffff */
.L_x_379:
[----:B------:R-:W-:Y:S05]  /*a630*/  EXIT ;  /* 0x000000000000794d */ /* 0x000fea0003800000 */
.L_x_381:
        /* <DEDUP_REMOVED lines=12> */
.L_x_680:


//--------------------- .text._ZN5flash25flash_bwd_dot_do_o_kernelILb0E23Flash_bwd_kernel_traitsILi96ELi64ELi128ELi8ELi2ELi4ELi4ELb1ELb0EN7cutlass6half_tE19Flash_kernel_traitsILi96ELi64ELi128ELi8ES3_EEEEvNS_16Flash_bwd_paramsE --------------------------
	.section	.text._ZN5flash25flash_bwd_dot_do_o_kernelILb0E23Flash_bwd_kernel_traitsILi96ELi64ELi128ELi8ELi2ELi4ELi4ELb1ELb0EN7cutlass6half_tE19Flash_kernel_traitsILi96ELi64ELi128ELi8ES3_EEEEvNS_16Flash_bwd_paramsE,"ax",@progbits
	.align	128
        .global         _ZN5flash25flash_bwd_dot_do_o_kernelILb0E23Flash_bwd_kernel_traitsILi96ELi64ELi128ELi8ELi2ELi4ELi4ELb1ELb0EN7cutlass6half_tE19Flash_kernel_traitsILi96ELi64ELi128ELi8ES3_EEEEvNS_16Flash_bwd_paramsE
        .type           _ZN5flash25flash_bwd_dot_do_o_kernelILb0E23Flash_bwd_kernel_traitsILi96ELi64ELi128ELi8ELi2ELi4ELi4ELb1ELb0EN7cutlass6half_tE19Flash_kernel_traitsILi96ELi64ELi128ELi8ES3_EEEEvNS_16Flash_bwd_paramsE,@function
        .size           _ZN5flash25flash_bwd_dot_do_o_kernelILb0E23Flash_bwd_kernel_traitsILi96ELi64ELi128ELi8ELi2ELi4ELi4ELb1ELb0EN7cutlass6half_tE19Flash_kernel_traitsILi96ELi64ELi128ELi8ES3_EEEEvNS_16Flash_bwd_paramsE,(.L_x_681 - _ZN5flash25flash_bwd_dot_do_o_kernelILb0E23Flash_bwd_kernel_traitsILi96ELi64ELi128ELi8ELi2ELi4ELi4ELb1ELb0EN7cutlass6half_tE19Flash_kernel_traitsILi96ELi64ELi128ELi8ES3_EEEEvNS_16Flash_bwd_paramsE)
        .other          _ZN5flash25flash_bwd_dot_do_o_kernelILb0E23Flash_bwd_kernel_traitsILi96ELi64ELi128ELi8ELi2ELi4ELi4ELb1ELb0EN7cutlass6half_tE19Flash_kernel_traitsILi96ELi64ELi128ELi8ES3_EEEEvNS_16Flash_bwd_paramsE,@"STO_CUDA_ENTRY STV_DEFAULT"
_ZN5flash25flash_bwd_dot_do_o_kernelILb0E23Flash_bwd_kernel_traitsILi96ELi64ELi128ELi8ELi2ELi4ELi4ELb1ELb0EN7cutlass6half_tE19Flash_kernel_traitsILi96ELi64ELi128ELi8ES3_EEEEvNS_16Flash_bwd_paramsE:
.text._ZN5flash25flash_bwd_dot_do_o_kernelILb0E23Flash_bwd_kernel_traitsILi96ELi64ELi128ELi8ELi2ELi4ELi4ELb1ELb0EN7cutlass6half_tE19Flash_kernel_traitsILi96ELi64ELi128ELi8ES3_EEEEvNS_16Flash_bwd_paramsE:
[----:B------:R-:W-:Y:S01]  /*0000*/  LDC R1, c[0x0][0x28] ;  /* 0x00000a00ff017b82 */ /* 0x000fe20000000800 */
[----:B------:R-:W0:Y:S07]  /*0010*/  S2R R9, SR_CTAID.Y ;  /* 0x0000000000097919 */ /* 0x000e2e0000002600 */
[----:B------:R-:W0:Y:S01]  /*0020*/  LDC.64 R2, c[0x0][0x2f0] ;  /* 0x0000bc00ff027b82 */ /* 0x000e220000000a00 */
[----:B------:R-:W-:Y:S01]  /*0030*/  ULDC.64 UR4, c[0x0][0x2f0] ;  /* 0x0000bc0000047ab9 */ /* 0x000fe20000000a00 */
[----:B------:R-:W-:Y:S01]  /*0040*/  MOV R11, 0xffffffff ;  /* 0xffffffff000b7802 */ /* 0x000fe20000000f00 */
[----:B------:R-:W-:Y:S01]  /*0050*/  ULDC.64 UR6, c[0x0][0x208] ;  /* 0x0000820000067ab9 */ /* 0x000fe20000000a00 */
[----:B------:R-:W-:-:S04]  /*0060*/  ISETP.NE.U32.AND P0, PT, RZ, UR4, PT ;  /* 0x00000004ff007c0c */ /* 0x000fc8000bf05070 */
[----:B------:R-:W-:Y:S01]  /*0070*/  ISETP.NE.AND.EX P0, PT, RZ, UR5, PT, P0 ;  /* 0x00000005ff007c0c */ /* 0x000fe2000bf05300 */
[----:B0-----:R-:W-:-:S12]  /*0080*/  IMAD.WIDE R2, R9, 0x4, R2 ;  /* 0x0000000409027825 */ /* 0x001fd800078e0202 */
[----:B------:R-:W2:Y:S04]  /*0090*/  @P0 LDG.E R11, desc[UR6][R2.64] ;  /* 0x00000006020b0981 */ /* 0x000ea8000c1e1900 */
[----:B------:R-:W2:Y:S01]  /*00a0*/  @P0 LDG.E R0, desc[UR6][R2.64+0x4] ;  /* 0x0000040602000981 */ /* 0x000ea2000c1e1900 */
[----:B------:R-:W0:Y:S02]  /*00b0*/  S2UR UR4, SR_CTAID.X ;  /* 0x00000000000479c3 */ /* 0x000e240000002500 */
[----:B0-----:R-:W-:Y:S01]  /*00c0*/  USHF.L.U32 UR4, UR4, 0x6, URZ ;  /* 0x0000000604047899 */ /* 0x001fe2000800063f */
[----:B--2---:R-:W-:-:S06]  /*00d0*/  @P0 IADD3 R8, R0, -R11, RZ ;  /* 0x8000000b00080210 */ /* 0x004fcc0007ffe0ff */
[----:B------:R-:W0:Y:S02]  /*00e0*/  @!P0 LDC R8, c[0x0][0x2c4] ;  /* 0x0000b100ff088b82 */ /* 0x000e240000000800 */
[----:B0-----:R-:W-:-:S13]  /*00f0*/  ISETP.GT.AND P0, PT, R8, UR4, PT ;  /* 0x0000000408007c0c */ /* 0x001fda000bf04270 */
[----:B------:R-:W-:Y:S05]  /*0100*/  @!P0 EXIT ;  /* 0x000000000000894d */ /* 0x000fea0003800000 */
[----:B------:R-:W-:Y:S01]  /*0110*/  ISETP.NE.AND P1, PT, R11, -0x1, PT ;  /* 0xffffffff0b00780c */ /* 0x000fe20003f25270 */
[----:B------:R-:W0:Y:S01]  /*0120*/  S2R R28, SR_TID.X ;  /* 0x00000000001c7919 */ /* 0x000e220000002100 */
[----:B------:R-:W-:Y:S01]  /*0130*/  ULDC.U8 UR8, c[0x0][0x3d8] ;  /* 0x0000f60000087ab9 */ /* 0x000fe20000000000 */
[----:B------:R-:W1:Y:S01]  /*0140*/  S2UR UR5, SR_CTAID.Z ;  /* 0x00000000000579c3 */ /* 0x000e620000002700 */
[----:B------:R-:W-:-:S09]  /*0150*/  ISETP.NE.AND P0, PT, RZ, UR8, PT ;  /* 0x00000008ff007c0c */ /* 0x000fd2000bf05270 */
[----:B------:R-:W2:Y:S01]  /*0160*/  @!P1 LDC.64 R14, c[0x0][0x418] ;  /* 0x00010600ff0e9b82 */ /* 0x000ea20000000a00 */
[--C-:B------:R-:W-:Y:S02]  /*0170*/  @!P1 SHF.R.S32.HI R3, RZ, 0x1f, R9.reuse ;  /* 0x0000001fff039819 */ /* 0x100fe40000011409 */
[----:B------:R-:W-:-:S05]  /*0180*/  @!P1 SHF.R.S32.HI R17, RZ, 0x1f, R9 ;  /* 0x0000001fff119819 */ /* 0x000fca0000011409 */
[----:B------:R-:W3:Y:S08]  /*0190*/  @P1 LDC.64 R4, c[0x0][0x420] ;  /* 0x00010800ff041b82 */ /* 0x000ef00000000a00 */
[----:B------:R-:W4:Y:S08]  /*01a0*/  @!P1 LDC.64 R6, c[0x0][0x290] ;  /* 0x0000a400ff069b82 */ /* 0x000f300000000a00 */
[----:B------:R-:W5:Y:S01]  /*01b0*/  @P1 LDC.64 R26, c[0x0][0x298] ;  /* 0x0000a600ff1a1b82 */ /* 0x000f620000000a00 */
[----:B--2---:R-:W-:-:S04]  /*01c0*/  @!P1 IMAD R0, R3, R14, RZ ;  /* 0x0000000e03009224 */ /* 0x004fc800078e02ff */
[----:B------:R-:W-:Y:S02]  /*01d0*/  @!P1 IMAD R15, R9, R15, R0 ;  /* 0x0000000f090f9224 */ /* 0x000fe400078e0200 */
[----:B---3--:R-:W-:-:S04]  /*01e0*/  @P1 IMAD.WIDE.U32 R12, R11, R4, RZ ;  /* 0x000000040b0c1225 */ /* 0x008fc800078e00ff */
[----:B------:R-:W-:Y:S02]  /*01f0*/  @P1 IMAD R0, R11, R5, R13 ;  /* 0x000000050b001224 */ /* 0x000fe400078e020d */
[----:B----4-:R-:W-:-:S04]  /*0200*/  @!P1 IMAD R2, R17, R6, RZ ;  /* 0x0000000611029224 */ /* 0x010fc800078e02ff */
[C---:B------:R-:W-:Y:S02]  /*0210*/  @!P1 IMAD R13, R9.reuse, R7, R2 ;  /* 0x00000007090d9224 */ /* 0x040fe400078e0202 */
[----:B------:R-:W-:-:S04]  /*0220*/  @!P1 IMAD.WIDE.U32 R2, R9, R14, RZ ;  /* 0x0000000e09029225 */ /* 0x000fc800078e00ff */
[----:B-----5:R-:W-:Y:S01]  /*0230*/  @P1 IMAD.WIDE.U32 R4, R11, R26, RZ ;  /* 0x0000001a0b041225 */ /* 0x020fe200078e00ff */
[----:B------:R-:W-:Y:S02]  /*0240*/  @!P1 IADD3 R0, R3, R15, RZ ;  /* 0x0000000f03009210 */ /* 0x000fe40007ffe0ff */
[----:B------:R-:W-:Y:S01]  /*0250*/  @!P1 MOV R12, R2 ;  /* 0x00000002000c9202 */ /* 0x000fe20000000f00 */
[----:B------:R-:W-:Y:S01]  /*0260*/  @!P1 IMAD.WIDE.U32 R6, R9, R6, RZ ;  /* 0x0000000609069225 */ /* 0x000fe200078e00ff */
[----:B------:R-:W-:-:S03]  /*0270*/  @P1 MOV R33, R4 ;  /* 0x0000000400211202 */ /* 0x000fc60000000f00 */
[----:B------:R-:W-:Y:S01]  /*0280*/  @P1 IMAD R27, R11, R27, R5 ;  /* 0x0000001b0b1b1224 */ /* 0x000fe200078e0205 */
[----:B------:R-:W-:Y:S02]  /*0290*/  @!P1 IADD3 R27, R7, R13, RZ ;  /* 0x0000000d071b9210 */ /* 0x000fe40007ffe0ff */
[----:B------:R-:W-:Y:S01]  /*02a0*/  @!P1 MOV R33, R6 ;  /* 0x0000000600219202 */ /* 0x000fe20000000f00 */
[----:B01----:R-:W-:Y:S06]  /*02b0*/  @!P0 BRA `(.L_x_382) ;  /* 0x0000000000208947 */ /* 0x003fec0003800000 */
[----:B------:R-:W0:Y:S08]  /*02c0*/  LDC R4, c[0x0][0x2d4] ;  /* 0x0000b500ff047b82 */ /* 0x000e300000000800 */
[----:B------:R-:W1:Y:S08]  /*02d0*/  LDC R39, c[0x0][0x2c0] ;  /* 0x0000b000ff277b82 */ /* 0x000e700000000800 */
[----:B------:R-:W1:Y:S01]  /*02e0*/  LDC R2, c[0x0][0x2e4] ;  /* 0x0000b900ff027b82 */ /* 0x000e620000000800 */
[----:B0-----:R-:W-:Y:S01]  /*02f0*/  @!P1 IMAD R11, R9, R4, RZ ;  /* 0x00000004090b9224 */ /* 0x001fe200078e02ff */
[----:B-1----:R-:W-:-:S04]  /*0300*/  LEA R39, R39, R2, 0x7 ;  /* 0x0000000227277211 */ /* 0x002fc800078e38ff */
[----:B------:R-:W-:-:S05]  /*0310*/  LEA R2, R9, R11, 0x7 ;  /* 0x0000000b09027211 */ /* 0x000fca00078e38ff */
[----:B------:R-:W-:Y:S01]  /*0320*/  IMAD R39, R39, UR5, R2 ;  /* 0x0000000527277c24 */ /* 0x000fe2000f8e0202 */
[----:B------:R-:W-:Y:S06]  /*0330*/  BRA `(.L_x_383) ;  /* 0x0000000000107947 */ /* 0x000fec0003800000 */
.L_x_382:
[----:B------:R-:W0:Y:S08]  /*0340*/  LDC R2, c[0x0][0x270] ;  /* 0x00009c00ff027b82 */ /* 0x000e300000000800 */
[----:B------:R-:W1:Y:S01]  /*0350*/  LDC R4, c[0x0][0x2d4] ;  /* 0x0000b500ff047b82 */ /* 0x000e620000000800 */
[----:B0-----:R-:W-:-:S04]  /*0360*/  IMAD R39, R9, R2, UR5 ;  /* 0x0000000509277e24 */ /* 0x001fc8000f8e0202 */
[----:B-1----:R-:W-:-:S07]  /*0370*/  IMAD R39, R39, R4, RZ ;  /* 0x0000000427277224 */ /* 0x002fce00078e02ff */
.L_x_383:
[----:B------:R-:W-:Y:S01]  /*0380*/  SHF.R.S32.HI R3, RZ, 0x1f, R28 ;  /* 0x0000001fff037819 */ /* 0x000fe2000001141c */
[----:B------:R-:W-:Y:S02]  /*0390*/  USHF.R.S32.HI UR8, URZ, 0x1f, UR4 ;  /* 0x0000001f3f087899 */ /* 0x000fe40008011404 */
[----:B------:R-:W-:Y:S01]  /*03a0*/  IADD3 R5, R8, -UR4, RZ ;  /* 0x8000000408057c10 */ /* 0x000fe2000fffe0ff */
[----:B------:R-:W-:Y:S01]  /*03b0*/  USHF.R.S32.HI UR9, URZ, 0x1f, UR5 ;  /* 0x0000001f3f097899 */ /* 0x000fe20008011405 */
[----:B------:R-:W-:Y:S01]  /*03c0*/  LEA.HI R3, R3, R28, RZ, 0x2 ;  /* 0x0000001c03037211 */ /* 0x000fe200078f10ff */
[----:B------:R-:W-:Y:S01]  /*03d0*/  BSSY B0, `(.L_x_384) ;  /* 0x000002c000007945 */ /* 0x000fe20003800000 */
[----:B------:R-:W-:Y:S01]  /*03e0*/  HFMA2.MMA R14, -RZ, RZ, 0, 0 ;  /* 0x00000000ff0e7435 */ /* 0x000fe200000001ff */
[----:B------:R-:W-:Y:S02]  /*03f0*/  CS2R R10, SRZ ;  /* 0x00000000000a7805 */ /* 0x000fe4000001ff00 */
[----:B------:R-:W-:-:S02]  /*0400*/  SHF.R.S32.HI R26, RZ, 0x2, R3 ;  /* 0x00000002ff1a7819 */ /* 0x000fc40000011403 */
[----:B------:R-:W-:Y:S02]  /*0410*/  CS2R R18, SRZ ;  /* 0x0000000000127805 */ /* 0x000fe4000001ff00 */
[----:B------:R-:W-:Y:S02]  /*0420*/  LOP3.LUT R3, R3, 0x1ffffffc, RZ, 0xc0, !PT ;  /* 0x1ffffffc03037812 */ /* 0x000fe400078ec0ff */
[----:B------:R-:W-:Y:S02]  /*0430*/  CS2R R16, SRZ ;  /* 0x0000000000107805 */ /* 0x000fe4000001ff00 */
[----:B------:R-:W-:Y:S02]  /*0440*/  ISETP.GE.AND P0, PT, R26, R5, PT ;  /* 0x000000051a00720c */ /* 0x000fe40003f06270 */
[----:B------:R-:W-:Y:S02]  /*0450*/  CS2R R22, SRZ ;  /* 0x0000000000167805 */ /* 0x000fe4000001ff00 */
[----:B------:R-:W-:-:S02]  /*0460*/  IADD3 R3, -R3, R28, RZ ;  /* 0x0000001c03037210 */ /* 0x000fc40007ffe1ff */
[----:B------:R-:W-:Y:S02]  /*0470*/  CS2R R20, SRZ ;  /* 0x0000000000147805 */ /* 0x000fe4000001ff00 */
[----:B------:R-:W-:Y:S02]  /*0480*/  CS2R R6, SRZ ;  /* 0x0000000000067805 */ /* 0x000fe4000001ff00 */
[----:B------:R-:W-:Y:S02]  /*0490*/  CS2R R4, SRZ ;  /* 0x0000000000047805 */ /* 0x000fe4000001ff00 */
[----:B------:R-:W-:Y:S02]  /*04a0*/  SHF.L.U32 R2, R3, 0x3, RZ ;  /* 0x0000000303027819 */ /* 0x000fe400000006ff */
[----:B------:R-:W-:Y:S02]  /*04b0*/  SHF.R.S32.HI R25, RZ, 0x1f, R26 ;  /* 0x0000001fff197819 */ /* 0x000fe4000001141a */
[----:B------:R-:W-:-:S02]  /*04c0*/  IADD3 R24, R2, 0x20, RZ ;  /* 0x0000002002187810 */ /* 0x000fc40007ffe0ff */
[----:B------:R-:W-:Y:S01]  /*04d0*/  SHF.R.S32.HI R3, RZ, 0x1f, R2 ;  /* 0x0000001fff037819 */ /* 0x000fe20000011402 */
[----:B------:R-:W-:Y:S06]  /*04e0*/  @P0 BRA `(.L_x_385) ;  /* 0x0000000000680947 */ /* 0x000fec0003800000 */
[----:B------:R-:W0:Y:S01]  /*04f0*/  LDC.64 R8, c[0x0][0x420] ;  /* 0x00010800ff087b82 */ /* 0x000e220000000a00 */
[----:B------:R-:W-:Y:S01]  /*0500*/  IADD3 R29, R2, 0x40, RZ ;  /* 0x00000040021d7810 */ /* 0x000fe20007ffe0ff */
[----:B------:R-:W-:Y:S01]  /*0510*/  ULDC UR10, c[0x0][0x2d0] ;  /* 0x0000b400000a7ab9 */ /* 0x000fe20000000800 */
[----:B------:R-:W-:Y:S01]  /*0520*/  ULDC.64 UR12, c[0x0][0x3e0] ;  /* 0x0000f800000c7ab9 */ /* 0x000fe20000000a00 */
[----:B------:R-:W-:Y:S02]  /*0530*/  ISETP.GE.AND P2, PT, R24, UR10, PT ;  /* 0x0000000a18007c0c */ /* 0x000fe4000bf46270 */
[----:B------:R-:W-:Y:S02]  /*0540*/  ISETP.GE.AND P3, PT, R29, UR10, PT ;  /* 0x0000000a1d007c0c */ /* 0x000fe4000bf66270 */
[----:B------:R-:W1:Y:S01]  /*0550*/  LDC.64 R30, c[0x0][0x428] ;  /* 0x00010a00ff1e7b82 */ /* 0x000e620000000a00 */
[----:B0-----:R-:W-:-:S04]  /*0560*/  IMAD.WIDE.U32 R34, R8, UR4, R2 ;  /* 0x0000000408227c25 */ /* 0x001fc8000f8e0002 */
[----:B------:R-:W-:Y:S01]  /*0570*/  IMAD R32, R8, UR8, RZ ;  /* 0x0000000808207c24 */ /* 0x000fe2000f8e02ff */
[----:B------:R-:W-:-:S03]  /*0580*/  IADD3 R12, P1, R12, R34, RZ ;  /* 0x000000220c0c7210 */ /* 0x000fc60007f3e0ff */
[----:B------:R-:W-:Y:S02]  /*0590*/  IMAD R13, R9, UR4, R32 ;  /* 0x00000004090d7c24 */ /* 0x000fe4000f8e0220 */
[----:B-1----:R-:W-:-:S03]  /*05a0*/  IMAD R32, R30, UR9, RZ ;  /* 0x000000091e207c24 */ /* 0x002fc6000f8e02ff */
[----:B------:R-:W-:Y:S01]  /*05b0*/  IADD3.X R13, R0, R35, R13, P1, !PT ;  /* 0x00000023000d7210 */ /* 0x000fe20000ffe40d */
[----:B------:R-:W-:Y:S01]  /*05c0*/  IMAD R31, R31, UR5, R32 ;  /* 0x000000051f1f7c24 */ /* 0x000fe2000f8e0220 */
[----:B------:R-:W-:Y:S01]  /*05d0*/  ISETP.GE.AND P1, PT, R2, UR10, PT ;  /* 0x0000000a02007c0c */ /* 0x000fe2000bf26270 */
[----:B------:R-:W-:Y:S02]  /*05e0*/  IMAD R0, R25, R8, RZ ;  /* 0x0000000819007224 */ /* 0x000fe400078e02ff */
[----:B------:R-:W-:-:S04]  /*05f0*/  IMAD.WIDE.U32 R12, R30, UR5, R12 ;  /* 0x000000051e0c7c25 */ /* 0x000fc8000f8e000c */
[----:B------:R-:W-:Y:S01]  /*0600*/  IMAD R15, R26, R9, R0 ;  /* 0x000000091a0f7224 */ /* 0x000fe200078e0200 */
[----:B------:R-:W-:-:S03]  /*0610*/  IADD3 R13, R13, R31, RZ ;  /* 0x0000001f0d0d7210 */ /* 0x000fc60007ffe0ff */
[----:B------:R-:W-:-:S05]  /*0620*/  IMAD.WIDE.U32 R8, R26, R8, R12 ;  /* 0x000000081a087225 */ /* 0x000fca00078e000c */
[----:B------:R-:W-:Y:S02]  /*0630*/  IADD3 R9, R9, R15, RZ ;  /* 0x0000000f09097210 */ /* 0x000fe40007ffe0ff */
[----:B------:R-:W-:-:S04]  /*0640*/  LEA R12, P4, R8, UR12, 0x1 ;  /* 0x0000000c080c7c11 */ /* 0x000fc8000f8808ff */
[----:B------:R-:W-:-:S05]  /*0650*/  LEA.HI.X R13, R8, UR13, R9, 0x1, P4 ;  /* 0x0000000d080d7c11 */ /* 0x000fca000a0f0c09 */
[----:B------:R0:W5:Y:S04]  /*0660*/  @!P1 LDG.E.128 R20, desc[UR6][R12.64] ;  /* 0x000000060c149981 */ /* 0x000168000c1e1d00 */
[----:B------:R0:W5:Y:S04]  /*0670*/  @!P2 LDG.E.128 R16, desc[UR6][R12.64+0x40] ;  /* 0x000040060c10a981 */ /* 0x000168000c1e1d00 */
[----:B------:R0:W5:Y:S02]  /*0680*/  @!P3 LDG.E.128 R4, desc[UR6][R12.64+0x80] ;  /* 0x000080060c04b981 */ /* 0x000164000c1e1d00 */
.L_x_385:
[----:B------:R-:W-:Y:S05]  /*0690*/  BSYNC B0 ;  /* 0x0000000000007941 */ /* 0x000fea0003800000 */
.L_x_384:
[----:B------:R-:W-:Y:S01]  /*06a0*/  BSSY B0, `(.L_x_386) ;  /* 0x000002c000007945 */ /* 0x000fe20003800000 */
[----:B------:R-:W-:Y:S01]  /*06b0*/  HFMA2.MMA R15, -RZ, RZ, 0, 0 ;  /* 0x00000000ff0f7435 */ /* 0x000fe200000001ff */
[----:B-----5:R-:W-:Y:S02]  /*06c0*/  MOV R0, R18 ;  /* 0x0000001200007202 */ /* 0x020fe40000000f00 */
[----:B------:R-:W-:Y:S02]  /*06d0*/  CS2R R8, SRZ ;  /* 0x0000000000087805 */ /* 0x000fe4000001ff00 */
[----:B------:R-:W-:Y:S02]  /*06e0*/  MOV R32, R19 ;  /* 0x0000001300207202 */ /* 0x000fe40000000f00 */
[----:B------:R-:W-:Y:S02]  /*06f0*/  CS2R R18, SRZ ;  /* 0x0000000000127805 */ /* 0x000fe4000001ff00 */
[----:B------:R-:W-:-:S02]  /*0700*/  MOV R29, R16 ;  /* 0x00000010001d7202 */ /* 0x000fc40000000f00 */
[----:B0-----:R-:W-:Y:S02]  /*0710*/  CS2R R12, SRZ ;  /* 0x00000000000c7805 */ /* 0x001fe4000001ff00 */
[----:B------:R-:W-:Y:S02]  /*0720*/  MOV R34, R17 ;  /* 0x0000001100227202 */ /* 0x000fe40000000f00 */
[----:B------:R-:W-:Y:S02]  /*0730*/  CS2R R16, SRZ ;  /* 0x0000000000107805 */ /* 0x000fe4000001ff00 */
[----:B------:R-:W-:Y:S02]  /*0740*/  MOV R35, R22 ;  /* 0x0000001600237202 */ /* 0x000fe40000000f00 */
[----:B------:R-:W-:Y:S02]  /*0750*/  MOV R37, R23 ;  /* 0x0000001700257202 */ /* 0x000fe40000000f00 */
[----:B------:R-:W-:-:S02]  /*0760*/  MOV R36, R20 ;  /* 0x0000001400247202 */ /* 0x000fc40000000f00 */
[----:B------:R-:W-:Y:S02]  /*0770*/  MOV R38, R21 ;  /* 0x0000001500267202 */ /* 0x000fe40000000f00 */
[----:B------:R-:W-:Y:S01]  /*0780*/  IADD3 R39, R39, UR4, RZ ;  /* 0x0000000427277c10 */ /* 0x000fe2000fffe0ff */
[----:B------:R-:W-:Y:S06]  /*0790*/  @P0 BRA `(.L_x_387) ;  /* 0x0000000000700947 */ /* 0x000fec0003800000 */
[----:B------:R-:W0:Y:S01]  /*07a0*/  LDC.64 R20, c[0x0][0x298] ;  /* 0x0000a600ff147b82 */ /* 0x000e220000000a00 */
[----:B------:R-:W-:Y:S01]  /*07b0*/  MOV R30, R2 ;  /* 0x00000002001e7202 */ /* 0x000fe20000000f00 */
[----:B------:R-:W-:Y:S01]  /*07c0*/  ULDC UR10, c[0x0][0x2d0] ;  /* 0x0000b400000a7ab9 */ /* 0x000fe20000000800 */
[----:B------:R-:W-:Y:S02]  /*07d0*/  MOV R31, R3 ;  /* 0x00000003001f7202 */ /* 0x000fe40000000f00 */
[----:B------:R-:W-:Y:S02]  /*07e0*/  ISETP.GE.AND P1, PT, R2, UR10, PT ;  /* 0x0000000a02007c0c */ /* 0x000fe4000bf26270 */
[----:B------:R-:W-:Y:S01]  /*07f0*/  ISETP.GE.AND P2, PT, R24, UR10, PT ;  /* 0x0000000a18007c0c */ /* 0x000fe2000bf46270 */
[----:B------:R-:W1:Y:S01]  /*0800*/  LDC.64 R22, c[0x0][0x2a0] ;  /* 0x0000a800ff167b82 */ /* 0x000e620000000a00 */
[----:B0-----:R-:W-:-:S04]  /*0810*/  IMAD.WIDE.U32 R30, R20, UR4, R30 ;  /* 0x00000004141e7c25 */ /* 0x001fc8000f8e001e */
[----:B------:R-:W-:Y:S01]  /*0820*/  IMAD R40, R20, UR8, RZ ;  /* 0x0000000814287c24 */ /* 0x000fe2000f8e02ff */
[----:B------:R-:W-:Y:S01]  /*0830*/  IADD3 R30, P0, R33, R30, RZ ;  /* 0x0000001e211e7210 */ /* 0x000fe20007f1e0ff */
[----:B------:R-:W-:Y:S02]  /*0840*/  IMAD R25, R25, R20, RZ ;  /* 0x0000001419197224 */ /* 0x000fe400078e02ff */
[----:B------:R-:W-:Y:S02]  /*0850*/  IMAD R40, R21, UR4, R40 ;  /* 0x0000000415287c24 */ /* 0x000fe4000f8e0228 */
[----:B------:R-:W-:-:S03]  /*0860*/  IMAD R3, R26, R21, R25 ;  /* 0x000000151a037224 */ /* 0x000fc600078e0219 */
[----:B------:R-:W-:Y:S01]  /*0870*/  IADD3.X R31, R27, R31, R40, P0, !PT ;  /* 0x0000001f1b1f7210 */ /* 0x000fe200007fe428 */
[----:B-1----:R-:W-:-:S04]  /*0880*/  IMAD R40, R22, UR9, RZ ;  /* 0x0000000916287c24 */ /* 0x002fc8000f8e02ff */
[----:B------:R-:W-:Y:S02]  /*0890*/  IMAD R23, R23, UR5, R40 ;  /* 0x0000000517177c24 */ /* 0x000fe4000f8e0228 */
[----:B------:R-:W-:Y:S01]  /*08a0*/  IMAD.WIDE.U32 R30, R22, UR5, R30 ;  /* 0x00000005161e7c25 */ /* 0x000fe2000f8e001e */
[----:B------:R-:W-:-:S04]  /*08b0*/  IADD3 R22, R2, 0x40, RZ ;  /* 0x0000004002167810 */ /* 0x000fc80007ffe0ff */
[----:B------:R-:W-:Y:S02]  /*08c0*/  IADD3 R31, R31, R23, RZ ;  /* 0x000000171f1f7210 */ /* 0x000fe40007ffe0ff */
[----:B------:R-:W-:Y:S01]  /*08d0*/  ISETP.GE.AND P3, PT, R22, UR10, PT ;  /* 0x0000000a16007c0c */ /* 0x000fe2000bf66270 */
[----:B------:R-:W-:Y:S01]  /*08e0*/  ULDC.64 UR10, c[0x0][0x280] ;  /* 0x0000a000000a7ab9 */ /* 0x000fe20000000a00 */
[----:B------:R-:W-:-:S05]  /*08f0*/  IMAD.WIDE.U32 R20, R26, R20, R30 ;  /* 0x000000141a147225 */ /* 0x000fca00078e001e */
[----:B------:R-:W-:Y:S02]  /*0900*/  IADD3 R3, R21, R3, RZ ;  /* 0x0000000315037210 */ /* 0x000fe40007ffe0ff */
[----:B------:R-:W-:-:S04]  /*0910*/  LEA R2, P0, R20, UR10, 0x1 ;  /* 0x0000000a14027c11 */ /* 0x000fc8000f8008ff */
[----:B------:R-:W-:-:S05]  /*0920*/  LEA.HI.X R3, R20, UR11, R3, 0x1, P0 ;  /* 0x0000000b14037c11 */ /* 0x000fca00080f0c03 */
[----:B------:R0:W5:Y:S04]  /*0930*/  @!P1 LDG.E.128 R16, desc[UR6][R2.64] ;  /* 0x0000000602109981 */ /* 0x000168000c1e1d00 */
[----:B------:R0:W5:Y:S04]  /*0940*/  @!P2 LDG.E.128 R8, desc[UR6][R2.64+0x40] ;  /* 0x000040060208a981 */ /* 0x000168000c1e1d00 */
[----:B------:R0:W5:Y:S02]  /*0950*/  @!P3 LDG.E.128 R12, desc[UR6][R2.64+0x80] ;  /* 0x00008006020cb981 */ /* 0x000164000c1e1d00 */
.L_x_387:
[----:B------:R-:W-:Y:S05]  /*0960*/  BSYNC B0 ;  /* 0x0000000000007941 */ /* 0x000fea0003800000 */
.L_x_386:
[----:B0-----:R-:W-:Y:S01]  /*0970*/  HADD2.F32 R2, -RZ, R36.H1_H1 ;  /* 0x30000024ff027230 */ /* 0x001fe20000004100 */
[----:B-----5:R-:W-:Y:S01]  /*0980*/  MOV R20, R17 ;  /* 0x0000001100147202 */ /* 0x020fe20000000f00 */
[----:B------:R-:W-:Y:S01]  /*0990*/  HADD2.F32 R21, -RZ, R16.H1_H1 ;  /* 0x30000010ff157230 */ /* 0x000fe20000004100 */
[----:B------:R-:W-:Y:S01]  /*09a0*/  LOP3.LUT P0, RZ, R28, 0x3, RZ, 0xc0, !PT ;  /* 0x000000031cff7812 */ /* 0x000fe2000780c0ff */
[----:B------:R-:W-:Y:S01]  /*09b0*/  HADD2.F32 R36, -RZ, R36.H0_H0 ;  /* 0x20000024ff247230 */ /* 0x000fe20000004100 */
[----:B------:R-:W-:Y:S01]  /*09c0*/  ULDC UR10, c[0x0][0x384] ;  /* 0x0000e100000a7ab9 */ /* 0x000fe20000000800 */
[----:B------:R-:W-:Y:S02]  /*09d0*/  HADD2.F32 R3, -RZ, R16.H0_H0 ;  /* 0x20000010ff037230 */ /* 0x000fe40000004100 */
[----:B------:R-:W-:Y:S01]  /*09e0*/  FMUL.FTZ R21, R2, R21 ;  /* 0x0000001502157220 */ /* 0x000fe20000410000 */
[----:B------:R-:W-:Y:S02]  /*09f0*/  HADD2.F32 R2, -RZ, R38.H0_H0 ;  /* 0x20000026ff027230 */ /* 0x000fe40000004100 */
[----:B------:R-:W-:-:S02]  /*0a00*/  HADD2.F32 R17, -RZ, R20.H0_H0 ;  /* 0x20000014ff117230 */ /* 0x000fc40000004100 */
[----:B------:R-:W-:Y:S01]  /*0a10*/  FFMA.FTZ R21, R36, R3, R21 ;  /* 0x0000000324157223 */ /* 0x000fe20000010015 */
[----:B------:R-:W-:Y:S02]  /*0a20*/  HADD2.F32 R38, -RZ, R38.H1_H1 ;  /* 0x30000026ff267230 */ /* 0x000fe40000004100 */
[----:B------:R-:W-:Y:S02]  /*0a30*/  HADD2.F32 R3, -RZ, R20.H1_H1 ;  /* 0x30000014ff037230 */ /* 0x000fe40000004100 */
[----:B------:R-:W-:Y:S01]  /*0a40*/  FFMA.FTZ R21, R2, R17, R21 ;  /* 0x0000001102157223 */ /* 0x000fe20000010015 */
[--C-:B------:R-:W-:Y:S02]  /*0a50*/  HADD2.F32 R2, -RZ, R35.reuse.H0_H0 ;  /* 0x20000023ff027230 */ /* 0x100fe40000004100 */
[----:B------:R-:W-:Y:S02]  /*0a60*/  HADD2.F32 R17, -RZ, R18.H0_H0 ;  /* 0x20000012ff117230 */ /* 0x000fe40000004100 */
[----:B------:R-:W-:Y:S01]  /*0a70*/  FFMA.FTZ R3, R38, R3, R21 ;  /* 0x0000000326037223 */ /* 0x000fe20000010015 */
[----:B------:R-:W-:-:S02]  /*0a80*/  HADD2.F32 R35, -RZ, R35.H1_H1 ;  /* 0x30000023ff237230 */ /* 0x000fc40000004100 */
[----:B------:R-:W-:Y:S02]  /*0a90*/  HADD2.F32 R16, -RZ, R18.H1_H1 ;  /* 0x30000012ff107230 */ /* 0x000fe40000004100 */
[----:B------:R-:W-:Y:S01]  /*0aa0*/  FFMA.FTZ R18, R2, R17, R3 ;  /* 0x0000001102127223 */ /* 0x000fe20000010003 */
[----:B------:R-:W-:Y:S01]  /*0ab0*/  HADD2.F32 R2, -RZ, R37.H0_H0 ;  /* 0x20000025ff027230 */ /* 0x000fe20000004100 */
[----:B------:R-:W-:Y:S01]  /*0ac0*/  MOV R17, R8 ;  /* 0x0000000800117202 */ /* 0x000fe20000000f00 */
[----:B------:R-:W-:Y:S02]  /*0ad0*/  HADD2.F32 R3, -RZ, R19.H0_H0 ;  /* 0x20000013ff037230 */ /* 0x000fe40000004100 */
[----:B------:R-:W-:Y:S01]  /*0ae0*/  FFMA.FTZ R35, R35, R16, R18 ;  /* 0x0000001023237223 */ /* 0x000fe20000010012 */
[----:B------:R-:W-:Y:S02]  /*0af0*/  HADD2.F32 R37, -RZ, R37.H1_H1 ;  /* 0x30000025ff257230 */ /* 0x000fe40000004100 */
[----:B------:R-:W-:-:S02]  /*0b00*/  HADD2.F32 R8, -RZ, R19.H1_H1 ;  /* 0x30000013ff087230 */ /* 0x000fc40000004100 */
[----:B------:R-:W-:Y:S01]  /*0b10*/  FFMA.FTZ R16, R2, R3, R35 ;  /* 0x0000000302107223 */ /* 0x000fe20000010023 */
[----:B------:R-:W-:Y:S02]  /*0b20*/  HADD2.F32 R2, -RZ, R29.H0_H0 ;  /* 0x2000001dff027230 */ /* 0x000fe40000004100 */
[----:B------:R-:W-:Y:S02]  /*0b30*/  HADD2.F32 R3, -RZ, R17.H0_H0 ;  /* 0x20000011ff037230 */ /* 0x000fe40000004100 */
[----:B------:R-:W-:Y:S01]  /*0b40*/  FFMA.FTZ R37, R37, R8, R16 ;  /* 0x0000000825257223 */ /* 0x000fe20000010010 */
[----:B------:R-:W-:Y:S02]  /*0b50*/  HADD2.F32 R29, -RZ, R29.H1_H1 ;  /* 0x3000001dff1d7230 */ /* 0x000fe40000004100 */
[----:B------:R-:W-:Y:S02]  /*0b60*/  HADD2.F32 R8, -RZ, R17.H1_H1 ;  /* 0x30000011ff087230 */ /* 0x000fe40000004100 */
[----:B------:R-:W-:Y:S01]  /*0b70*/  FFMA.FTZ R16, R2, R3, R37 ;  /* 0x0000000302107223 */ /* 0x000fe20000010025 */
[----:B------:R-:W-:-:S02]  /*0b80*/  HADD2.F32 R2, -RZ, R34.H0_H0 ;  /* 0x20000022ff027230 */ /* 0x000fc40000004100 */
[--C-:B------:R-:W-:Y:S02]  /*0b90*/  HADD2.F32 R3, -RZ, R9.reuse.H0_H0 ;  /* 0x20000009ff037230 */ /* 0x100fe40000004100 */
[----:B------:R-:W-:Y:S01]  /*0ba0*/  FFMA.FTZ R29, R29, R8, R16 ;  /* 0x000000081d1d7223 */ /* 0x000fe20000010010 */
[----:B------:R-:W-:Y:S02]  /*0bb0*/  HADD2.F32 R34, -RZ, R34.H1_H1 ;  /* 0x30000022ff227230 */ /* 0x000fe40000004100 */
[----:B------:R-:W-:Y:S02]  /*0bc0*/  HADD2.F32 R9, -RZ, R9.H1_H1 ;  /* 0x30000009ff097230 */ /* 0x000fe40000004100 */
[----:B------:R-:W-:Y:S01]  /*0bd0*/  FFMA.FTZ R29, R2, R3, R29 ;  /* 0x00000003021d7223 */ /* 0x000fe2000001001d */
        /* <DEDUP_REMOVED lines=12> */
[----:B------:R-:W-:Y:S02]  /*0ca0*/  HADD2.F32 R0, -RZ, R4.H0_H0 ;  /* 0x20000004ff007230 */ /* 0x000fe40000004100 */
        /* <DEDUP_REMOVED lines=12> */
[----:B------:R-:W-:Y:S02]  /*0d70*/  HADD2.F32 R3, -RZ, R14.H0_H0 ;  /* 0x2000000eff037230 */ /* 0x000fe40000004100 */
[----:B------:R-:W-:Y:S01]  /*0d80*/  FFMA.FTZ R9, R5, R2, R4 ;  /* 0x0000000205097223 */ /* 0x000fe20000010004 */
[----:B------:R-:W-:Y:S01]  /*0d90*/  HADD2.F32 R6, -RZ, R6.H1_H1 ;  /* 0x30000006ff067230 */ /* 0x000fe20000004100 */
[----:B------:R-:W-:Y:S01]  /*0da0*/  SHF.R.S32.HI R4, RZ, 0x1f, R39 ;  /* 0x0000001fff047819 */ /* 0x000fe20000011427 */
[----:B------:R-:W-:Y:S02]  /*0db0*/  HADD2.F32 R5, -RZ, R14.H1_H1 ;  /* 0x3000000eff057230 */ /* 0x000fe40000004100 */
[----:B------:R-:W-:Y:S01]  /*0dc0*/  FFMA.FTZ R9, R0, R3, R9 ;  /* 0x0000000300097223 */ /* 0x000fe20000010009 */
[----:B------:R-:W-:Y:S02]  /*0dd0*/  HADD2.F32 R0, -RZ, R7.H0_H0 ;  /* 0x20000007ff007230 */ /* 0x000fe40000004100 */
[----:B------:R-:W-:-:S02]  /*0de0*/  HADD2.F32 R3, -RZ, R15.H0_H0 ;  /* 0x2000000fff037230 */ /* 0x000fc40000004100 */
[----:B------:R-:W-:Y:S01]  /*0df0*/  FFMA.FTZ R5, R6, R5, R9 ;  /* 0x0000000506057223 */ /* 0x000fe20000010009 */
[----:B------:R-:W-:Y:S02]  /*0e00*/  HADD2.F32 R7, -RZ, R7.H1_H1 ;  /* 0x30000007ff077230 */ /* 0x000fe40000004100 */
[----:B------:R-:W-:Y:S02]  /*0e10*/  HADD2.F32 R2, -RZ, R15.H1_H1 ;  /* 0x3000000fff027230 */ /* 0x000fe40000004100 */
[----:B------:R-:W-:-:S04]  /*0e20*/  FFMA.FTZ R0, R0, R3, R5 ;  /* 0x0000000300007223 */ /* 0x000fc80000010005 */
[----:B------:R-:W-:-:S05]  /*0e30*/  FFMA.FTZ R0, R7, R2, R0 ;  /* 0x0000000207007223 */ /* 0x000fca0000010000 */
[----:B------:R-:W0:Y:S02]  /*0e40*/  SHFL.BFLY PT, R3, R0, 0x2, 0x1f ;  /* 0x0c401f0000037f89 */ /* 0x000e2400000e0000 */
[----:B0-----:R-:W-:-:S05]  /*0e50*/  FADD.FTZ R3, R0, R3 ;  /* 0x0000000300037221 */ /* 0x001fca0000010000 */
[----:B------:R-:W0:Y:S02]  /*0e60*/  SHFL.BFLY PT, R2, R3, 0x1, 0x1f ;  /* 0x0c201f0003027f89 */ /* 0x000e2400000e0000 */
[----:B0-----:R-:W-:-:S04]  /*0e70*/  FADD.FTZ R2, R3, R2 ;  /* 0x0000000203027221 */ /* 0x001fc80000010000 */
[----:B------:R-:W-:Y:S01]  /*0e80*/  FMUL.FTZ R5, R2, UR10 ;  /* 0x0000000a02057c20 */ /* 0x000fe20008410000 */
[----:B------:R-:W-:Y:S06]  /*0e90*/  @P0 EXIT ;  /* 0x000000000000094d */ /* 0x000fec0003800000 */
[----:B------:R-:W-:Y:S01]  /*0ea0*/  LEA.HI R28, P0, R28, R39, RZ, 0x1e ;  /* 0x000000271c1c7211 */ /* 0x000fe2000781f0ff */
[----:B------:R-:W-:-:S03]  /*0eb0*/  ULDC.64 UR4, c[0x0][0x478] ;  /* 0x00011e0000047ab9 */ /* 0x000fc60000000a00 */
[----:B------:R-:W-:Y:S02]  /*0ec0*/  IADD3.X R3, RZ, R4, RZ, P0, !PT ;  /* 0x00000004ff037210 */ /* 0x000fe400007fe4ff */
[----:B------:R-:W-:-:S04]  /*0ed0*/  LEA R2, P0, R28, UR4, 0x2 ;  /* 0x000000041c027c11 */ /* 0x000fc8000f8010ff */
[----:B------:R-:W-:-:S05]  /*0ee0*/  LEA.HI.X R3, R28, UR5, R3, 0x2, P0 ;  /* 0x000000051c037c11 */ /* 0x000fca00080f1403 */
[----:B------:R-:W-:Y:S01]  /*0ef0*/  STG.E desc[UR6][R2.64], R5 ;  /* 0x0000000502007986 */ /* 0x000fe2000c101906 */
[----:B------:R-:W-:Y:S05]  /*0f00*/  EXIT ;  /* 0x000000000000794d */ /* 0x000fea0003800000 */
.L_x_388:
        /* <DEDUP_REMOVED lines=15> */
.L_x_681:


//--------------------- .text._ZN5flash25flash_bwd_dot_do_o_kernelILb1E23Flash_bwd_kernel_traitsILi96ELi64ELi128ELi8ELi2ELi4ELi4ELb1ELb0EN7cutlass6half_tE19Flash_kernel_traitsILi96ELi64ELi128ELi8ES3_EEEEvNS_16Flash_bwd_paramsE --------------------------
	.section	.text._ZN5flash25flash_bwd_dot_do_o_kernelILb1E23Flash_bwd_kernel_traitsILi96ELi64ELi128ELi8ELi2ELi4ELi4ELb1ELb0EN7cutlass6half_tE19Flash_kernel_traitsILi96ELi64ELi128ELi8ES3_EEEEvNS_16Flash_bwd_paramsE,"ax",@progbits
	.align	128
        .global         _ZN5flash25flash_bwd_dot_do_o_kernelILb1E23Flash_bwd_kernel_traitsILi96ELi64ELi128ELi8ELi2ELi4ELi4ELb1ELb0EN7cutlass6half_tE19Flash_kernel_traitsILi96ELi64ELi128ELi8ES3_EEEEvNS_16Flash_bwd_paramsE
        .type           _ZN5flash25flash_bwd_dot_do_o_kernelILb1E23Flash_bwd_kernel_traitsILi96ELi64ELi128ELi8ELi2ELi4ELi4ELb1ELb0EN7cutlass6half_tE19Flash_kernel_traitsILi96ELi64ELi128ELi8ES3_EEEEvNS_16Flash_bwd_paramsE,@function
        .size           _ZN5flash25flash_bwd_dot_do_o_kernelILb1E23Flash_bwd_kernel_traitsILi96ELi64ELi128ELi8ELi2ELi4ELi4ELb1ELb0EN7cutlass6half_tE19Flash_kernel_traitsILi96ELi64ELi128ELi8ES3_EEEEvNS_16Flash_bwd_paramsE,(.L_x_682 - _ZN5flash25flash_bwd_dot_do_o_kernelILb1E23Flash_bwd_kernel_traitsILi96ELi64ELi128ELi8ELi2ELi4ELi4ELb1ELb0EN7cutlass6half_tE19Flash_kernel_traitsILi96ELi64ELi128ELi8ES3_EEEEvNS_16Flash_bwd_paramsE)
        .other          _ZN5flash25flash_bwd_dot_do_o_kernelILb1E23Flash_bwd_kernel_traitsILi96ELi64ELi128ELi8ELi2ELi4ELi4ELb1ELb0EN7cutlass6half_tE19Flash_kernel_traitsILi96ELi64ELi128ELi8ES3_EEEEvNS_16Flash_bwd_paramsE,@"STO_CUDA_ENTRY STV_DEFAULT"
_ZN5flash25flash_bwd_dot_do_o_kernelILb1E23Flash_bwd_kernel_traitsILi96ELi64ELi128ELi8ELi2ELi4ELi4ELb1ELb0EN7cutlass6half_tE19Flash_kernel_traitsILi96ELi64ELi128ELi8ES3_EEEEvNS_16Flash_bwd_paramsE:
.text._ZN5flash25flash_bwd_dot_do_o_kernelILb1E23Flash_bwd_kernel_traitsILi96ELi64ELi128ELi8ELi2ELi4ELi4ELb1ELb0EN7cutlass6half_tE19Flash_kernel_traitsILi96ELi64ELi128ELi8ES3_EEEEvNS_16Flash_bwd_paramsE:
[----:B------:R-:W-:Y:S01]  /*0000*/  LDC R1, c[0x0][0x28] ;  /* 0x00000a00ff017b82 */ /* 0x000fe20000000800 */
[----:B------:R-:W0:Y:S07]  /*0010*/  S2R R3, SR_CTAID.Y ;  /* 0x0000000000037919 */ /* 0x000e2e0000002600 */
[----:B------:R-:W0:Y:S01]  /*0020*/  LDC.64 R4, c[0x0][0x2f0] ;  /* 0x0000bc00ff047b82 */ /* 0x000e220000000a00 */
[----:B------:R-:W-:Y:S01]  /*0030*/  ULDC.64 UR4, c[0x0][0x2f0] ;  /* 0x0000bc0000047ab9 */ /* 0x000fe20000000a00 */
[----:B------:R-:W-:-:S02]  /*0040*/  MOV R0, 0xffffffff ;  /* 0xffffffff00007802 */ /* 0x000fc40000000f00 */
[----:B------:R-:W-:-:S04]  /*0050*/  ISETP.NE.U32.AND P0, PT, RZ, UR4, PT ;  /* 0x00000004ff007c0c */ /* 0x000fc8000bf05070 */
[----:B------:R-:W-:Y:S01]  /*0060*/  ISETP.NE.AND.EX P0, PT, RZ, UR5, PT, P0 ;  /* 0x00000005ff007c0c */ /* 0x000fe2000bf05300 */
[----:B------:R-:W-:Y:S01]  /*0070*/  ULDC.64 UR4, c[0x0][0x208] ;  /* 0x0000820000047ab9 */ /* 0x000fe20000000a00 */
[----:B0-----:R-:W-:-:S11]  /*0080*/  IMAD.WIDE R4, R3, 0x4, R4 ;  /* 0x0000000403047825 */ /* 0x001fd600078e0204 */
[----:B------:R-:W2:Y:S04]  /*0090*/  @P0 LDG.E R0, desc[UR4][R4.64] ;  /* 0x0000000404000981 */ /* 0x000ea8000c1e1900 */
[----:B------:R-:W2:Y:S01]  /*00a0*/  @P0 LDG.E R7, desc[UR4][R4.64+0x4] ;  /* 0x0000040404070981 */ /* 0x000ea2000c1e1900 */
[----:B------:R-:W0:Y:S02]  /*00b0*/  S2R R29, SR_CTAID.X ;  /* 0x00000000001d7919 */ /* 0x000e240000002500 */
[----:B0-----:R-:W-:Y:S02]  /*00c0*/  SHF.L.U32 R29, R29, 0x6, RZ ;  /* 0x000000061d1d7819 */ /* 0x001fe400000006ff */
[----:B--2---:R-:W-:-:S06]  /*00d0*/  @P0 IADD3 R14, R7, -R0, RZ ;  /* 0x80000000070e0210 */ /* 0x004fcc0007ffe0ff */
[----:B------:R-:W0:Y:S02]  /*00e0*/  @!P0 LDC R14, c[0x0][0x2c4] ;  /* 0x0000b100ff0e8b82 */ /* 0x000e240000000800 */
[----:B0-----:R-:W-:-:S13]  /*00f0*/  ISETP.GT.AND P1, PT, R14, R29, PT ;  /* 0x0000001d0e00720c */ /* 0x001fda0003f24270 */
[----:B------:R-:W-:Y:S05]  /*0100*/  @!P1 EXIT ;  /* 0x000000000000994d */ /* 0x000fea0003800000 */
[----:B------:R-:W-:Y:S01]  /*0110*/  ISETP.NE.AND P1, PT, R0, -0x1, PT ;  /* 0xffffffff0000780c */ /* 0x000fe20003f25270 */
[----:B------:R-:W0:Y:S01]  /*0120*/  LDC R42, c[0x0][0x2d4] ;  /* 0x0000b500ff2a7b82 */ /* 0x000e220000000800 */
[----:B------:R-:W-:Y:S01]  /*0130*/  IMAD.WIDE R4, R3, 0x80, RZ ;  /* 0x0000008003047825 */ /* 0x000fe200078e02ff */
[----:B------:R-:W1:Y:S01]  /*0140*/  S2R R12, SR_TID.X ;  /* 0x00000000000c7919 */ /* 0x000e620000002100 */
[----:B------:R-:W-:Y:S01]  /*0150*/  HFMA2.MMA R27, -RZ, RZ, 0, 0 ;  /* 0x00000000ff1b7435 */ /* 0x000fe200000001ff */
[----:B------:R-:W-:Y:S02]  /*0160*/  SHF.R.S32.HI R40, RZ, 0x1f, R29 ;  /* 0x0000001fff287819 */ /* 0x000fe4000001141d */
[----:B------:R-:W-:Y:S01]  /*0170*/  SEL R16, R4, RZ, P0 ;  /* 0x000000ff04107207 */ /* 0x000fe20000000000 */
[----:B------:R-:W2:Y:S01]  /*0180*/  S2R R6, SR_CTAID.Z ;  /* 0x0000000000067919 */ /* 0x000ea20000002700 */
[----:B------:R-:W3:Y:S01]  /*0190*/  LDC R13, c[0x0][0x270] ;  /* 0x00009c00ff0d7b82 */ /* 0x000ee20000000800 */
[----:B------:R-:W-:-:S03]  /*01a0*/  SEL R17, R5, RZ, P0 ;  /* 0x000000ff05117207 */ /* 0x000fc60000000000 */
[----:B------:R-:W-:-:S04]  /*01b0*/  @!P1 SHF.R.S32.HI R7, RZ, 0x1f, R3 ;  /* 0x0000001fff079819 */ /* 0x000fc80000011403 */
[----:B------:R-:W4:Y:S08]  /*01c0*/  @!P1 LDC.64 R20, c[0x0][0x418] ;  /* 0x00010600ff149b82 */ /* 0x000f300000000a00 */
[----:B------:R-:W5:Y:S01]  /*01d0*/  @P1 LDC.64 R24, c[0x0][0x420] ;  /* 0x00010800ff181b82 */ /* 0x000f620000000a00 */
[----:B0-----:R-:W-:-:S07]  /*01e0*/  IMAD.WIDE R4, R3, R42, RZ ;  /* 0x0000002a03047225 */ /* 0x001fce00078e02ff */
[----:B------:R-:W0:Y:S01]  /*01f0*/  @P1 LDC.64 R10, c[0x0][0x298] ;  /* 0x0000a600ff0a1b82 */ /* 0x000e220000000a00 */
[----:B---3--:R-:W-:-:S07]  /*0200*/  IMAD R5, R5, R13, RZ ;  /* 0x0000000d05057224 */ /* 0x008fce00078e02ff */
[----:B------:R-:W3:Y:S01]  /*0210*/  LDC R15, c[0x0][0x2dc] ;  /* 0x0000b700ff0f7b82 */ /* 0x000ee20000000800 */
[-C--:B----4-:R-:W-:Y:S01]  /*0220*/  @!P1 IMAD R2, R7, R20.reuse, RZ ;  /* 0x0000001407029224 */ /* 0x090fe200078e02ff */
[----:B------:R-:W-:Y:S01]  /*0230*/  SHF.R.S32.HI R7, RZ, 0x1f, R13 ;  /* 0x0000001fff077819 */ /* 0x000fe2000001140d */
[----:B------:R-:W-:-:S04]  /*0240*/  @!P1 IMAD.WIDE.U32 R8, R3, R20, RZ ;  /* 0x0000001403089225 */ /* 0x000fc800078e00ff */
[----:B------:R-:W-:Y:S02]  /*0250*/  @!P1 IMAD R21, R3, R21, R2 ;  /* 0x0000001503159224 */ /* 0x000fe400078e0202 */
[----:B-----5:R-:W-:-:S04]  /*0260*/  @P1 IMAD.WIDE.U32 R18, R0, R24, RZ ;  /* 0x0000001800121225 */ /* 0x020fc800078e00ff */
[----:B------:R-:W-:Y:S01]  /*0270*/  @P1 IMAD R25, R0, R25, R19 ;  /* 0x0000001900191224 */ /* 0x000fe200078e0213 */
[----:B------:R-:W-:Y:S01]  /*0280*/  @!P1 IADD3 R25, R9, R21, RZ ;  /* 0x0000001509199210 */ /* 0x000fe20007ffe0ff */
[C---:B------:R-:W-:Y:S01]  /*0290*/  IMAD R19, R4.reuse, R7, R5 ;  /* 0x0000000704137224 */ /* 0x040fe200078e0205 */
[----:B------:R-:W-:Y:S01]  /*02a0*/  IADD3 R21, P0, R29, R16, RZ ;  /* 0x000000101d157210 */ /* 0x000fe20007f1e0ff */
[----:B------:R-:W-:Y:S01]  /*02b0*/  IMAD.WIDE.U32 R4, R4, R13, RZ ;  /* 0x0000000d04047225 */ /* 0x000fe200078e00ff */
[----:B------:R-:W-:-:S03]  /*02c0*/  @P1 MOV R2, R18 ;  /* 0x0000001200021202 */ /* 0x000fc60000000f00 */
[C---:B0-----:R-:W-:Y:S01]  /*02d0*/  @P1 IMAD.WIDE.U32 R34, R0.reuse, R10, RZ ;  /* 0x0000000a00221225 */ /* 0x041fe200078e00ff */
[----:B------:R-:W-:Y:S02]  /*02e0*/  IADD3 R16, R5, R19, RZ ;  /* 0x0000001305107210 */ /* 0x000fe40007ffe0ff */
[----:B---3--:R-:W-:Y:S01]  /*02f0*/  SHF.R.S32.HI R23, RZ, 0x1f, R15 ;  /* 0x0000001fff177819 */ /* 0x008fe2000001140f */
[----:B------:R-:W-:Y:S01]  /*0300*/  @P1 IMAD R7, R0, R11, R35 ;  /* 0x0000000b00071224 */ /* 0x000fe200078e0223 */
[----:B------:R-:W-:Y:S01]  /*0310*/  @P1 MOV R19, R0 ;  /* 0x0000000000131202 */ /* 0x000fe20000000f00 */
[----:B------:R-:W-:-:S04]  /*0320*/  IMAD.WIDE R10, R13, R15, RZ ;  /* 0x0000000f0d0a7225 */ /* 0x000fc800078e02ff */
[----:B------:R-:W-:Y:S01]  /*0330*/  IMAD R20, R16, R15, RZ ;  /* 0x0000000f10147224 */ /* 0x000fe200078e02ff */
[----:B-12---:R-:W-:Y:S06]  /*0340*/  @P1 BRA `(.L_x_389) ;  /* 0x00000000001c1947 */ /* 0x006fec0003800000 */
[----:B------:R-:W0:Y:S01]  /*0350*/  LDC.64 R18, c[0x0][0x290] ;  /* 0x0000a400ff127b82 */ /* 0x000e220000000a00 */
[----:B------:R-:W-:-:S05]  /*0360*/  SHF.R.S32.HI R7, RZ, 0x1f, R3 ;  /* 0x0000001fff077819 */ /* 0x000fca0000011403 */
[-C--:B0-----:R-:W-:Y:S02]  /*0370*/  IMAD R16, R7, R18.reuse, RZ ;  /* 0x0000001207107224 */ /* 0x081fe400078e02ff */
[----:B------:R-:W-:-:S04]  /*0380*/  IMAD.WIDE.U32 R34, R3, R18, RZ ;  /* 0x0000001203227225 */ /* 0x000fc800078e00ff */
[----:B------:R-:W-:Y:S01]  /*0390*/  IMAD R7, R3, R19, R16 ;  /* 0x0000001303077224 */ /* 0x000fe200078e0210 */
[----:B------:R-:W-:-:S04]  /*03a0*/  MOV R19, 0xffffffff ;  /* 0xffffffff00137802 */ /* 0x000fc80000000f00 */
[----:B------:R-:W-:-:S07]  /*03b0*/  IADD3 R7, R35, R7, RZ ;  /* 0x0000000723077210 */ /* 0x000fce0007ffe0ff */
.L_x_389:
[----:B------:R-:W-:Y:S01]  /*03c0*/  ULDC.U8 UR6, c[0x0][0x3d8] ;  /* 0x0000f60000067ab9 */ /* 0x000fe20000000000 */
[----:B------:R-:W-:Y:S01]  /*03d0*/  IADD3.X R17, R40, R17, RZ, P0, !PT ;  /* 0x0000001128117210 */ /* 0x000fe200007fe4ff */
[----:B------:R-:W-:Y:S01]  /*03e0*/  IMAD R5, R11, R19, RZ ;  /* 0x000000130b057224 */ /* 0x000fe200078e02ff */
[----:B------:R-:W-:Y:S01]  /*03f0*/  ISETP.NE.AND P0, PT, RZ, UR6, PT ;  /* 0x00000006ff007c0c */ /* 0x000fe2000bf05270 */
[----:B------:R-:W-:Y:S01]  /*0400*/  IMAD R23, R23, R4, R20 ;  /* 0x0000000417177224 */ /* 0x000fe200078e0214 */
[----:B------:R-:W-:Y:S01]  /*0410*/  @!P1 MOV R2, R8 ;  /* 0x0000000800029202 */ /* 0x000fe20000000f00 */
[----:B------:R-:W-:Y:S01]  /*0420*/  IMAD R18, R17, R10, RZ ;  /* 0x0000000a11127224 */ /* 0x000fe200078e02ff */
[----:B------:R-:W-:Y:S01]  /*0430*/  SHF.R.S32.HI R28, RZ, 0x1f, R6 ;  /* 0x0000001fff1c7819 */ /* 0x000fe20000011406 */
[----:B------:R-:W-:Y:S02]  /*0440*/  IMAD R27, R10, R27, R5 ;  /* 0x0000001b0a1b7224 */ /* 0x000fe400078e0205 */
[----:B------:R-:W-:-:S04]  /*0450*/  IMAD.WIDE.U32 R8, R4, R15, RZ ;  /* 0x0000000f04087225 */ /* 0x000fc800078e00ff */
[----:B------:R-:W-:Y:S01]  /*0460*/  IMAD.WIDE.U32 R16, R10, R19, RZ ;  /* 0x000000130a107225 */ /* 0x000fe200078e00ff */
[----:B------:R-:W-:-:S03]  /*0470*/  IADD3 R9, R9, R23, RZ ;  /* 0x0000001709097210 */ /* 0x000fc60007ffe0ff */
[----:B------:R-:W-:Y:S01]  /*0480*/  IMAD R19, R6, R15, RZ ;  /* 0x0000000f06137224 */ /* 0x000fe200078e02ff */
[----:B------:R-:W-:Y:S01]  /*0490*/  SEL R16, R8, R16, !P1 ;  /* 0x0000001008107207 */ /* 0x000fe20004800000 */
[----:B------:R-:W-:Y:S01]  /*04a0*/  IMAD.WIDE.U32 R4, R21, R10, RZ ;  /* 0x0000000a15047225 */ /* 0x000fe200078e00ff */
[----:B------:R-:W-:Y:S02]  /*04b0*/  @P1 IADD3 R9, R17, R27, RZ ;  /* 0x0000001b11091210 */ /* 0x000fe40007ffe0ff */
[----:B------:R-:W-:Y:S01]  /*04c0*/  SHF.R.S32.HI R10, RZ, 0x1f, R19 ;  /* 0x0000001fff0a7819 */ /* 0x000fe20000011413 */
[----:B------:R-:W-:-:S05]  /*04d0*/  IMAD R11, R11, R21, R18 ;  /* 0x000000150b0b7224 */ /* 0x000fca00078e0212 */
[----:B------:R-:W-:Y:S01]  /*04e0*/  IADD3 R11, R5, R11, RZ ;  /* 0x0000000b050b7210 */ /* 0x000fe20007ffe0ff */
[----:B------:R-:W-:Y:S06]  /*04f0*/  @!P0 BRA `(.L_x_390) ;  /* 0x00000000001c8947 */ /* 0x000fec0003800000 */
[----:B------:R-:W0:Y:S01]  /*0500*/  LDC R8, c[0x0][0x2c0] ;  /* 0x0000b000ff087b82 */ /* 0x000e220000000800 */
[----:B------:R-:W-:-:S05]  /*0510*/  @!P1 IMAD R0, R3, R42, RZ ;  /* 0x0000002a03009224 */ /* 0x000fca00078e02ff */
[----:B------:R-:W-:Y:S02]  /*0520*/  LEA R0, R3, R0, 0x7 ;  /* 0x0000000003007211 */ /* 0x000fe400078e38ff */
[----:B------:R-:W0:Y:S02]  /*0530*/  LDC R17, c[0x0][0x2e4] ;  /* 0x0000b900ff117b82 */ /* 0x000e240000000800 */
[----:B0-----:R-:W-:-:S05]  /*0540*/  LEA R3, R8, R17, 0x7 ;  /* 0x0000001108037211 */ /* 0x001fca00078e38ff */
[----:B------:R-:W-:Y:S01]  /*0550*/  IMAD R42, R3, R6, R0 ;  /* 0x00000006032a7224 */ /* 0x000fe200078e0200 */
[----:B------:R-:W-:Y:S06]  /*0560*/  BRA `(.L_x_391) ;  /* 0x0000000000087947 */ /* 0x000fec0003800000 */
.L_x_390:
[----:B------:R-:W-:-:S04]  /*0570*/  IMAD R3, R3, R13, R6 ;  /* 0x0000000d03037224 */ /* 0x000fc800078e0206 */
[----:B------:R-:W-:-:S07]  /*0580*/  IMAD R42, R3, R42, RZ ;  /* 0x0000002a032a7224 */ /* 0x000fce00078e02ff */
.L_x_391:
[----:B------:R-:W-:Y:S01]  /*0590*/  SHF.R.S32.HI R3, RZ, 0x1f, R12 ;  /* 0x0000001fff037819 */ /* 0x000fe2000001140c */
[----:B------:R-:W-:Y:S01]  /*05a0*/  ULDC.64 UR6, c[0x0][0x400] ;  /* 0x0001000000067ab9 */ /* 0x000fe20000000a00 */
[----:B------:R-:W-:Y:S01]  /*05b0*/  IADD3 R4, P0, P1, R4, R16, R19 ;  /* 0x0000001004047210 */ /* 0x000fe2000791e013 */
[----:B------:R-:W-:Y:S01]  /*05c0*/  BSSY B0, `(.L_x_392) ;  /* 0x000003a000007945 */ /* 0x000fe20003800000 */
[----:B------:R-:W-:Y:S01]  /*05d0*/  LEA.HI R0, R3, R12, RZ, 0x3 ;  /* 0x0000000c03007211 */ /* 0x000fe200078f18ff */
[----:B------:R-:W-:Y:S01]  /*05e0*/  HFMA2.MMA R24, -RZ, RZ, 0, 0 ;  /* 0x00000000ff187435 */ /* 0x000fe200000001ff */
[----:B------:R-:W-:Y:S02]  /*05f0*/  IADD3.X R10, R11, R9, R10, P0, P1 ;  /* 0x000000090b0a7210 */ /* 0x000fe400007e240a */
[----:B------:R-:W-:Y:S02]  /*0600*/  CS2R R20, SRZ ;  /* 0x0000000000147805 */ /* 0x000fe4000001ff00 */
[----:B------:R-:W-:-:S02]  /*0610*/  LOP3.LUT R5, R0, 0x3ffffff8, RZ, 0xc0, !PT ;  /* 0x3ffffff800057812 */ /* 0x000fc400078ec0ff */
[----:B------:R-:W-:Y:S02]  /*0620*/  CS2R R16, SRZ ;  /* 0x0000000000107805 */ /* 0x000fe4000001ff00 */
[----:B------:R-:W-:Y:S01]  /*0630*/  SHF.R.S32.HI R8, RZ, 0x3, R0 ;  /* 0x00000003ff087819 */ /* 0x000fe20000011400 */
[----:B------:R-:W-:Y:S01]  /*0640*/  IMAD R0, R13, R15, RZ ;  /* 0x0000000f0d007224 */ /* 0x000fe200078e02ff */
[-C--:B------:R-:W-:Y:S02]  /*0650*/  IADD3 R5, -R5, R12.reuse, RZ ;  /* 0x0000000c05057210 */ /* 0x080fe40007ffe1ff */
[----:B------:R-:W-:Y:S02]  /*0660*/  CS2R R18, SRZ ;  /* 0x0000000000127805 */ /* 0x000fe4000001ff00 */
[----:B------:R-:W-:Y:S02]  /*0670*/  LEA.HI R3, R3, R12, RZ, 0x2 ;  /* 0x0000000c03037211 */ /* 0x000fe400078f10ff */
[----:B------:R-:W-:-:S02]  /*0680*/  SHF.L.U32 R5, R5, 0x2, RZ ;  /* 0x0000000205057819 */ /* 0x000fc400000006ff */
[----:B------:R-:W-:-:S03]  /*0690*/  IADD3 R14, -R29, R14, RZ ;  /* 0x0000000e1d0e7210 */ /* 0x000fc60007ffe1ff */
[----:B------:R-:W-:-:S05]  /*06a0*/  IMAD R5, R8, R0, R5 ;  /* 0x0000000008057224 */ /* 0x000fca00078e0205 */
[----:B------:R-:W-:-:S04]  /*06b0*/  IADD3 R4, P0, R5, R4, RZ ;  /* 0x0000000405047210 */ /* 0x000fc80007f1e0ff */
[----:B------:R-:W-:Y:S02]  /*06c0*/  LEA.HI.X.SX32 R9, R5, R10, 0x1, P0 ;  /* 0x0000000a05097211 */ /* 0x000fe400000f0eff */
[----:B------:R-:W-:Y:S02]  /*06d0*/  CS2R R10, SRZ ;  /* 0x00000000000a7805 */ /* 0x000fe4000001ff00 */
[----:B------:R-:W-:Y:S02]  /*06e0*/  LOP3.LUT R5, R3, 0x1ffffffc, RZ, 0xc0, !PT ;  /* 0x1ffffffc03057812 */ /* 0x000fe400078ec0ff */
[----:B------:R-:W-:Y:S02]  /*06f0*/  SHF.R.S32.HI R3, RZ, 0x2, R3 ;  /* 0x00000002ff037819 */ /* 0x000fe40000011403 */
[----:B------:R-:W-:Y:S02]  /*0700*/  IADD3 R5, -R5, R12, RZ ;  /* 0x0000000c05057210 */ /* 0x000fe40007ffe1ff */
[----:B------:R-:W-:-:S02]  /*0710*/  CS2R R12, SRZ ;  /* 0x00000000000c7805 */ /* 0x000fc4000001ff00 */
[----:B------:R-:W-:Y:S02]  /*0720*/  ISETP.GE.AND P0, PT, R3, R14, PT ;  /* 0x0000000e0300720c */ /* 0x000fe40003f06270 */
[----:B------:R-:W-:Y:S02]  /*0730*/  CS2R R14, SRZ ;  /* 0x00000000000e7805 */ /* 0x000fe4000001ff00 */
[C---:B------:R-:W-:Y:S02]  /*0740*/  LEA R30, P1, R4.reuse, UR6, 0x2 ;  /* 0x00000006041e7c11 */ /* 0x040fe4000f8210ff */
[----:B------:R-:W-:Y:S02]  /*0750*/  SHF.L.U32 R32, R5, 0x3, RZ ;  /* 0x0000000305207819 */ /* 0x000fe400000006ff */
[----:B------:R-:W-:Y:S02]  /*0760*/  LEA.HI.X R31, R4, UR7, R9, 0x2, P1 ;  /* 0x00000007041f7c11 */ /* 0x000fe400088f1409 */
[----:B------:R-:W-:-:S02]  /*0770*/  CS2R R8, SRZ ;  /* 0x0000000000087805 */ /* 0x000fc4000001ff00 */
[----:B------:R-:W-:Y:S02]  /*0780*/  SHF.R.S32.HI R4, RZ, 0x1f, R3 ;  /* 0x0000001fff047819 */ /* 0x000fe40000011403 */
[----:B------:R-:W-:Y:S02]  /*0790*/  IADD3 R5, R32, 0x20, RZ ;  /* 0x0000002020057810 */ /* 0x000fe40007ffe0ff */
[----:B------:R-:W-:Y:S01]  /*07a0*/  SHF.R.S32.HI R33, RZ, 0x1f, R32 ;  /* 0x0000001fff217819 */ /* 0x000fe20000011420 */
[----:B------:R-:W-:Y:S06]  /*07b0*/  @P0 BRA `(.L_x_393) ;  /* 0x0000000000680947 */ /* 0x000fec0003800000 */
[----:B------:R-:W-:Y:S01]  /*07c0*/  ULDC.64 UR8, c[0x0][0x420] ;  /* 0x0001080000087ab9 */ /* 0x000fe20000000a00 */
[----:B------:R-:W-:Y:S01]  /*07d0*/  ULDC.64 UR6, c[0x0][0x428] ;  /* 0x00010a0000067ab9 */ /* 0x000fe20000000a00 */
[----:B------:R-:W-:-:S04]  /*07e0*/  IMAD.WIDE.U32 R22, R29, UR8, R32 ;  /* 0x000000081d167c25 */ /* 0x000fc8000f8e0020 */
[----:B------:R-:W-:Y:S01]  /*07f0*/  IMAD R26, R40, UR8, RZ ;  /* 0x00000008281a7c24 */ /* 0x000fe2000f8e02ff */
[----:B------:R-:W-:Y:S01]  /*0800*/  IADD3 R22, P1, R2, R22, RZ ;  /* 0x0000001602167210 */ /* 0x000fe20007f3e0ff */
[----:B------:R-:W-:Y:S02]  /*0810*/  IMAD R27, R28, UR6, RZ ;  /* 0x000000061c1b7c24 */ /* 0x000fe4000f8e02ff */
[----:B------:R-:W-:Y:S02]  /*0820*/  IMAD R26, R29, UR9, R26 ;  /* 0x000000091d1a7c24 */ /* 0x000fe4000f8e021a */
[----:B------:R-:W-:Y:S02]  /*0830*/  IMAD R27, R6, UR7, R27 ;  /* 0x00000007061b7c24 */ /* 0x000fe4000f8e021b */
[----:B------:R-:W-:Y:S01]  /*0840*/  IMAD R2, R4, UR8, RZ ;  /* 0x0000000804027c24 */ /* 0x000fe2000f8e02ff */
[----:B------:R-:W-:Y:S02]  /*0850*/  IADD3.X R23, R25, R23, R26, P1, !PT ;  /* 0x0000001719177210 */ /* 0x000fe40000ffe41a */
[----:B------:R-:W-:Y:S01]  /*0860*/  IADD3 R26, R32, 0x40, RZ ;  /* 0x00000040201a7810 */ /* 0x000fe20007ffe0ff */
[----:B------:R-:W-:-:S02]  /*0870*/  IMAD R25, R3, UR9, R2 ;  /* 0x0000000903197c24 */ /* 0x000fc4000f8e0202 */
[----:B------:R-:W-:Y:S01]  /*0880*/  IMAD.WIDE.U32 R22, R6, UR6, R22 ;  /* 0x0000000606167c25 */ /* 0x000fe2000f8e0016 */
[----:B------:R-:W-:Y:S02]  /*0890*/  ULDC UR6, c[0x0][0x2d0] ;  /* 0x0000b40000067ab9 */ /* 0x000fe40000000800 */
[----:B------:R-:W-:Y:S02]  /*08a0*/  ISETP.GE.AND P3, PT, R26, UR6, PT ;  /* 0x000000061a007c0c */ /* 0x000fe4000bf66270 */
[----:B------:R-:W-:Y:S02]  /*08b0*/  IADD3 R23, R23, R27, RZ ;  /* 0x0000001b17177210 */ /* 0x000fe40007ffe0ff */
[----:B------:R-:W-:Y:S02]  /*08c0*/  ISETP.GE.AND P1, PT, R32, UR6, PT ;  /* 0x0000000620007c0c */ /* 0x000fe4000bf26270 */
[----:B------:R-:W-:Y:S01]  /*08d0*/  ISETP.GE.AND P2, PT, R5, UR6, PT ;  /* 0x0000000605007c0c */ /* 0x000fe2000bf46270 */
[----:B------:R-:W-:Y:S01]  /*08e0*/  IMAD.WIDE.U32 R22, R3, UR8, R22 ;  /* 0x0000000803167c25 */ /* 0x000fe2000f8e0016 */
[----:B------:R-:W-:-:S04]  /*08f0*/  ULDC.64 UR8, c[0x0][0x3e0] ;  /* 0x0000f80000087ab9 */ /* 0x000fc80000000a00 */
[----:B------:R-:W-:Y:S02]  /*0900*/  IADD3 R23, R23, R25, RZ ;  /* 0x0000001917177210 */ /* 0x000fe40007ffe0ff */
[----:B------:R-:W-:-:S04]  /*0910*/  LEA R26, P4, R22, UR8, 0x1 ;  /* 0x00000008161a7c11 */ /* 0x000fc8000f8808ff */
[----:B------:R-:W-:-:S05]  /*0920*/  LEA.HI.X R27, R22, UR9, R23, 0x1, P4 ;  /* 0x00000009161b7c11 */ /* 0x000fca000a0f0c17 */
[----:B------:R0:W5:Y:S04]  /*0930*/  @!P1 LDG.E.128 R8, desc[UR4][R26.64] ;  /* 0x000000041a089981 */ /* 0x000168000c1e1d00 */
[----:B------:R0:W5:Y:S04]  /*0940*/  @!P2 LDG.E.128 R12, desc[UR4][R26.64+0x40] ;  /* 0x000040041a0ca981 */ /* 0x000168000c1e1d00 */
[----:B------:R0:W5:Y:S02]  /*0950*/  @!P3 LDG.E.128 R16, desc[UR4][R26.64+0x80] ;  /* 0x000080041a10b981 */ /* 0x000164000c1e1d00 */
.L_x_393:
[----:B------:R-:W-:Y:S05]  /*0960*/  BSYNC B0 ;  /* 0x0000000000007941 */ /* 0x000fea0003800000 */
.L_x_392:
        /* <DEDUP_REMOVED lines=12> */
[----:B------:R-:W-:Y:S01]  /*0a30*/  IADD3 R41, R29, R42, RZ ;  /* 0x0000002a1d297210 */ /* 0x000fe20007ffe0ff */
[----:B------:R-:W-:Y:S06]  /*0a40*/  @P0 BRA `(.L_x_395) ;  /* 0x0000000000700947 */ /* 0x000fec0003800000 */
[----:B------:R-:W-:Y:S01]  /*0a50*/  MOV R12, R32 ;  /* 0x00000020000c7202 */ /* 0x000fe20000000f00 */
[----:B------:R-:W-:Y:S01]  /*0a60*/  ULDC.64 UR8, c[0x0][0x298] ;  /* 0x0000a60000087ab9 */ /* 0x000fe20000000a00 */
[----:B------:R-:W-:Y:S01]  /*0a70*/  MOV R13, R33 ;  /* 0x00000021000d7202 */ /* 0x000fe20000000f00 */
[----:B------:R-:W-:Y:S01]  /*0a80*/  IMAD R40, R40, UR8, RZ ;  /* 0x0000000828287c24 */ /* 0x000fe2000f8e02ff */
[----:B------:R-:W-:Y:S01]  /*0a90*/  ULDC.64 UR6, c[0x0][0x2a0] ;  /* 0x0000a80000067ab9 */ /* 0x000fe20000000a00 */
[----:B------:R-:W-:Y:S02]  /*0aa0*/  IMAD R4, R4, UR8, RZ ;  /* 0x0000000804047c24 */ /* 0x000fe4000f8e02ff */
[----:B------:R-:W-:-:S04]  /*0ab0*/  IMAD.WIDE.U32 R12, R29, UR8, R12 ;  /* 0x000000081d0c7c25 */ /* 0x000fc8000f8e000c */
[----:B------:R-:W-:Y:S01]  /*0ac0*/  IMAD R40, R29, UR9, R40 ;  /* 0x000000091d287c24 */ /* 0x000fe2000f8e0228 */
[----:B------:R-:W-:Y:S01]  /*0ad0*/  IADD3 R12, P0, R34, R12, RZ ;  /* 0x0000000c220c7210 */ /* 0x000fe20007f1e0ff */
[----:B------:R-:W-:-:S03]  /*0ae0*/  IMAD R29, R28, UR6, RZ ;  /* 0x000000061c1d7c24 */ /* 0x000fc6000f8e02ff */
[----:B------:R-:W-:Y:S01]  /*0af0*/  IADD3.X R13, R7, R13, R40, P0, !PT ;  /* 0x0000000d070d7210 */ /* 0x000fe200007fe428 */
[C---:B------:R-:W-:Y:S02]  /*0b00*/  IMAD R29, R6.reuse, UR7, R29 ;  /* 0x00000007061d7c24 */ /* 0x040fe4000f8e021d */
[----:B------:R-:W-:Y:S01]  /*0b10*/  IMAD.WIDE.U32 R6, R6, UR6, R12 ;  /* 0x0000000606067c25 */ /* 0x000fe2000f8e000c */
[C---:B------:R-:W-:Y:S01]  /*0b20*/  IADD3 R12, R32.reuse, 0x40, RZ ;  /* 0x00000040200c7810 */ /* 0x040fe20007ffe0ff */
[----:B------:R-:W-:Y:S02]  /*0b30*/  ULDC UR6, c[0x0][0x2d0] ;  /* 0x0000b40000067ab9 */ /* 0x000fe40000000800 */
[----:B------:R-:W-:Y:S01]  /*0b40*/  IMAD R13, R3, UR9, R4 ;  /* 0x00000009030d7c24 */ /* 0x000fe2000f8e0204 */
[----:B------:R-:W-:Y:S02]  /*0b50*/  IADD3 R7, R7, R29, RZ ;  /* 0x0000001d07077210 */ /* 0x000fe40007ffe0ff */
[----:B------:R-:W-:-:S02]  /*0b60*/  ISETP.GE.AND P1, PT, R32, UR6, PT ;  /* 0x0000000620007c0c */ /* 0x000fc4000bf26270 */
[----:B------:R-:W-:Y:S01]  /*0b70*/  ISETP.GE.AND P2, PT, R5, UR6, PT ;  /* 0x0000000605007c0c */ /* 0x000fe2000bf46270 */
[----:B------:R-:W-:Y:S01]  /*0b80*/  IMAD.WIDE.U32 R6, R3, UR8, R6 ;  /* 0x0000000803067c25 */ /* 0x000fe2000f8e0006 */
[----:B------:R-:W-:Y:S01]  /*0b90*/  ISETP.GE.AND P3, PT, R12, UR6, PT ;  /* 0x000000060c007c0c */ /* 0x000fe2000bf66270 */
[----:B------:R-:W-:-:S03]  /*0ba0*/  ULDC.64 UR6, c[0x0][0x280] ;  /* 0x0000a00000067ab9 */ /* 0x000fc60000000a00 */
[----:B------:R-:W-:Y:S02]  /*0bb0*/  IADD3 R3, R7, R13, RZ ;  /* 0x0000000d07037210 */ /* 0x000fe40007ffe0ff */
[----:B------:R-:W-:-:S04]  /*0bc0*/  LEA R4, P0, R6, UR6, 0x1 ;  /* 0x0000000606047c11 */ /* 0x000fc8000f8008ff */
[----:B------:R-:W-:-:S05]  /*0bd0*/  LEA.HI.X R5, R6, UR7, R3, 0x1, P0 ;  /* 0x0000000706057c11 */ /* 0x000fca00080f0c03 */
[----:B------:R0:W5:Y:S04]  /*0be0*/  @!P1 LDG.E.128 R20, desc[UR4][R4.64] ;  /* 0x0000000404149981 */ /* 0x000168000c1e1d00 */
[----:B------:R0:W5:Y:S04]  /*0bf0*/  @!P2 LDG.E.128 R8, desc[UR4][R4.64+0x40] ;  /* 0x000040040408a981 */ /* 0x000168000c1e1d00 */
[----:B------:R0:W5:Y:S02]  /*0c00*/  @!P3 LDG.E.128 R24, desc[UR4][R4.64+0x80] ;  /* 0x000080040418b981 */ /* 0x000164000c1e1d00 */
.L_x_395:
[----:B------:R-:W-:Y:S05]  /*0c10*/  BSYNC B0 ;  /* 0x0000000000007941 */ /* 0x000fea0003800000 */
.L_x_394:
[----:B------:R-:W-:Y:S01]  /*0c20*/  HADD2.F32 R3, -RZ, R2.H1_H1 ;  /* 0x30000002ff037230 */ /* 0x000fe20000004100 */
[----:B------:R-:W-:Y:S01]  /*0c30*/  ULDC UR6, c[0x0][0x384] ;  /* 0x0000e10000067ab9 */ /* 0x000fe20000000800 */
[----:B0----5:R-:W-:Y:S02]  /*0c40*/  HADD2.F32 R4, -RZ, R20.H1_H1 ;  /* 0x30000014ff047230 */ /* 0x021fe40000004100 */
[----:B------:R-:W-:Y:S02]  /*0c50*/  HADD2.F32 R2, -RZ, R2.H0_H0 ;  /* 0x20000002ff027230 */ /* 0x000fe40000004100 */
        /* <DEDUP_REMOVED lines=9> */
[--C-:B------:R-:W-:Y:S02]  /*0cf0*/  HADD2.F32 R3, -RZ, R22.reuse.H0_H0 ;  /* 0x20000016ff037230 */ /* 0x100fe40000004100 */
[----:B------:R-:W-:Y:S01]  /*0d00*/  FFMA.FTZ R5, R36, R5, R7 ;  /* 0x0000000524057223 */ /* 0x000fe20000010007 */
[----:B------:R-:W-:Y:S01]  /*0d10*/  HADD2.F32 R35, -RZ, R35.H1_H1 ;  /* 0x30000023ff237230 */ /* 0x000fe20000004100 */
[----:B------:R-:W-:Y:S01]  /*0d20*/  SHF.L.U32 R7, R0, 0x3, RZ ;  /* 0x0000000300077819 */ /* 0x000fe200000006ff */
[----:B------:R-:W-:-:S02]  /*0d30*/  HADD2.F32 R4, -RZ, R22.H1_H1 ;  /* 0x30000016ff047230 */ /* 0x000fc40000004100 */
[----:B------:R-:W-:Y:S01]  /*0d40*/  FFMA.FTZ R6, R2, R3, R5 ;  /* 0x0000000302067223 */ /* 0x000fe20000010005 */
[--C-:B------:R-:W-:Y:S02]  /*0d50*/  HADD2.F32 R2, -RZ, R38.reuse.H0_H0 ;  /* 0x20000026ff027230 */ /* 0x100fe40000004100 */
[--C-:B------:R-:W-:Y:S02]  /*0d60*/  HADD2.F32 R3, -RZ, R23.reuse.H0_H0 ;  /* 0x20000017ff037230 */ /* 0x100fe40000004100 */
        /* <DEDUP_REMOVED lines=10> */
[----:B------:R-:W-:Y:S01]  /*0e10*/  HADD2.F32 R2, -RZ, R39.H0_H0 ;  /* 0x20000027ff027230 */ /* 0x000fe20000004100 */
[----:B------:R-:W0:Y:S01]  /*0e20*/  S2R R8, SR_TID.X ;  /* 0x0000000000087919 */ /* 0x000e220000002100 */
[----:B------:R-:W-:-:S02]  /*0e30*/  HADD2.F32 R3, -RZ, R9.H0_H0 ;  /* 0x20000009ff037230 */ /* 0x000fc40000004100 */
[----:B------:R-:W-:Y:S01]  /*0e40*/  FFMA.FTZ R37, R37, R4, R6 ;  /* 0x0000000425257223 */ /* 0x000fe20000010006 */
[----:B------:R-:W-:Y:S02]  /*0e50*/  HADD2.F32 R39, -RZ, R39.H1_H1 ;  /* 0x30000027ff277230 */ /* 0x000fe40000004100 */
[----:B------:R-:W-:Y:S02]  /*0e60*/  HADD2.F32 R4, -RZ, R9.H1_H1 ;  /* 0x30000009ff047230 */ /* 0x000fe40000004100 */
[----:B------:R-:W-:Y:S01]  /*0e70*/  FFMA.FTZ R6, R2, R3, R37 ;  /* 0x0000000302067223 */ /* 0x000fe20000010025 */
[----:B------:R-:W-:Y:S02]  /*0e80*/  HADD2.F32 R2, -RZ, R14.H0_H0 ;  /* 0x2000000eff027230 */ /* 0x000fe40000004100 */
        /* <DEDUP_REMOVED lines=17> */
[----:B------:R-:W-:Y:S01]  /*0fa0*/  HADD2.F32 R2, -RZ, R17.H0_H0 ;  /* 0x20000011ff027230 */ /* 0x000fe20000004100 */
[----:B0-----:R-:W-:Y:S01]  /*0fb0*/  LOP3.LUT P0, RZ, R8, 0x3, RZ, 0xc0, !PT ;  /* 0x0000000308ff7812 */ /* 0x001fe2000780c0ff */
        /* <DEDUP_REMOVED lines=9> */
[----:B------:R-:W-:Y:S02]  /*1050*/  HADD2.F32 R5, -RZ, R27.H0_H0 ;  /* 0x2000001bff057230 */ /* 0x000fe40000004100 */
[----:B------:R-:W-:Y:S01]  /*1060*/  FFMA.FTZ R17, R2, R3, R17 ;  /* 0x0000000302117223 */ /* 0x000fe20000010011 */
[----:B------:R-:W-:Y:S01]  /*1070*/  HADD2.F32 R3, -RZ, R26.H1_H1 ;  /* 0x3000001aff037230 */ /* 0x000fe20000004100 */
[----:B------:R-:W0:Y:S01]  /*1080*/  @!P0 LDC.64 R10, c[0x0][0x478] ;  /* 0x00011e00ff0a8b82 */ /* 0x000e220000000a00 */
[--C-:B------:R-:W-:Y:S02]  /*1090*/  HADD2.F32 R2, -RZ, R19.reuse.H0_H0 ;  /* 0x20000013ff027230 */ /* 0x100fe40000004100 */
[----:B------:R-:W-:Y:S02]  /*10a0*/  HADD2.F32 R19, -RZ, R19.H1_H1 ;  /* 0x30000013ff137230 */ /* 0x000fe40000004100 */
[----:B------:R-:W-:Y:S01]  /*10b0*/  FFMA.FTZ R3, R18, R3, R17 ;  /* 0x0000000312037223 */ /* 0x000fe20000010011 */
[----:B------:R-:W-:-:S03]  /*10c0*/  HADD2.F32 R4, -RZ, R27.H1_H1 ;  /* 0x3000001bff047230 */ /* 0x000fc60000004100 */
[----:B------:R-:W-:Y:S01]  /*10d0*/  FFMA.FTZ R2, R2, R5, R3 ;  /* 0x0000000502027223 */ /* 0x000fe20000010003 */
[----:B------:R-:W-:-:S03]  /*10e0*/  @!P0 LEA.HI R5, P1, R8, R41, RZ, 0x1e ;  /* 0x0000002908058211 */ /* 0x000fc6000783f0ff */
[----:B------:R-:W-:Y:S01]  /*10f0*/  FFMA.FTZ R2, R19, R4, R2 ;  /* 0x0000000413027223 */ /* 0x000fe20000010002 */
[----:B------:R-:W-:-:S04]  /*1100*/  @!P0 LEA.HI.X.SX32 R8, R41, RZ, 0x1, P1 ;  /* 0x000000ff29088211 */ /* 0x000fc800008f0eff */
[----:B------:R-:W1:Y:S01]  /*1110*/  SHFL.BFLY PT, R3, R2, 0x2, 0x1f ;  /* 0x0c401f0002037f89 */ /* 0x000e6200000e0000 */
[----:B0-----:R-:W-:-:S04]  /*1120*/  @!P0 LEA R4, P1, R5, R10, 0x2 ;  /* 0x0000000a05048211 */ /* 0x001fc800078210ff */
[----:B------:R-:W-:Y:S01]  /*1130*/  @!P0 LEA.HI.X R5, R5, R11, R8, 0x2, P1 ;  /* 0x0000000b05058211 */ /* 0x000fe200008f1408 */
[----:B-1----:R-:W-:-:S05]  /*1140*/  FADD.FTZ R6, R2, R3 ;  /* 0x0000000302067221 */ /* 0x002fca0000010000 */
[----:B------:R-:W0:Y:S02]  /*1150*/  SHFL.BFLY PT, R3, R6, 0x1, 0x1f ;  /* 0x0c201f0006037f89 */ /* 0x000e2400000e0000 */
[----:B0-----:R-:W-:-:S04]  /*1160*/  FADD.FTZ R3, R6, R3 ;  /* 0x0000000306037221 */ /* 0x001fc80000010000 */
[----:B------:R-:W-:Y:S01]  /*1170*/  FMUL.FTZ R9, R3, UR6 ;  /* 0x0000000603097c20 */ /* 0x000fe20008410000 */
[----:B------:R-:W-:-:S04]  /*1180*/  IMAD.WIDE R2, R7, 0x10, R30 ;  /* 0x0000001007027825 */ /* 0x000fc800078e021e */
[----:B------:R-:W-:Y:S04]  /*1190*/  @!P0 STG.E desc[UR4][R4.64], R9 ;  /* 0x0000000904008986 */ /* 0x000fe8000c101904 */
[----:B------:R-:W-:Y:S04]  /*11a0*/  STG.E.128 desc[UR4][R30.64], RZ ;  /* 0x000000ff1e007986 */ /* 0x000fe8000c101d04 */
[----:B------:R-:W-:Y:S04]  /*11b0*/  STG.E.128 desc[UR4][R2.64], RZ ;  /* 0x000000ff02007986 */ /* 0x000fe8000c101d04 */
[----:B------:R-:W-:Y:S04]  /*11c0*/  STG.E.128 desc[UR4][R30.64+0x80], RZ ;  /* 0x000080ff1e007986 */ /* 0x000fe8000c101d04 */
[----:B------:R-:W-:Y:S04]  /*11d0*/  STG.E.128 desc[UR4][R2.64+0x80], RZ ;  /* 0x000080ff02007986 */ /* 0x000fe8000c101d04 */
[----:B------:R-:W-:Y:S04]  /*11e0*/  STG.E.128 desc[UR4][R30.64+0x100], RZ ;  /* 0x000100ff1e007986 */ /* 0x000fe8000c101d04 */
[----:B------:R-:W-:Y:S01]  /*11f0*/  STG.E.128 desc[UR4][R2.64+0x100], RZ ;  /* 0x000100ff02007986 */ /* 0x000fe2000c101d04 */
[----:B------:R-:W-:Y:S05]  /*1200*/  EXIT ;  /* 0x000000000000794d */ /* 0x000fea0003800000 */
.L_x_396:
        /* <DEDUP_REMOVED lines=15> */
.L_x_682:


//--------------------- .text._ZN5flash27flash_bwd_convert_dq_kernelI23Flash_bwd_kernel_traitsILi96ELi64ELi128ELi8ELi2ELi4ELi4ELb0ELb0EN7cutlass6half_tE19Flash_kernel_traitsILi96ELi64ELi128ELi8ES3_EEEEvNS_16Flash_bwd_paramsEi --------------------------
	.section	.text._ZN5flash27flash_bwd_convert_dq_kernelI23Flash_bwd_kernel_traitsILi96ELi64ELi128ELi8ELi2ELi4ELi4ELb0ELb0EN7cutlass6half_tE19Flash_kernel_traitsILi96ELi64ELi128ELi8ES3_EEEEvNS_16Flash_bwd_paramsEi,"ax",@progbits
	.align	128
        .global         _ZN5flash27flash_bwd_convert_dq_kernelI23Flash_bwd_kernel_traitsILi96ELi64ELi128ELi8ELi2ELi4ELi4ELb0ELb0EN7cutlass6half_tE19Flash_kernel_traitsILi96ELi64ELi128ELi8ES3_EEEEvNS_16Flash_bwd_paramsEi
        .type           _ZN5flash27flash_bwd_convert_dq_kernelI23Flash_bwd_kernel_traitsILi96ELi64ELi128ELi8ELi2ELi4ELi4ELb0ELb0EN7cutlass6half_tE19Flash_kernel_traitsILi96ELi64ELi128ELi8ES3_EEEEvNS_16Flash_bwd_paramsEi,@function
        .size           _ZN5flash27flash_bwd_convert_dq_kernelI23Flash_bwd_kernel_traitsILi96ELi64ELi128ELi8ELi2ELi4ELi4ELb0ELb0EN7cutlass6half_tE19Flash_kernel_traitsILi96ELi64ELi128ELi8ES3_EEEEvNS_16Flash_bwd_paramsEi,(.L_x_683 - _ZN5flash27flash_bwd_convert_dq_kernelI23Flash_bwd_kernel_traitsILi96ELi64ELi128ELi8ELi2ELi4ELi4ELb0ELb0EN7cutlass6half_tE19Flash_kernel_traitsILi96ELi64ELi128ELi8ES3_EEEEvNS_16Flash_bwd_paramsEi)
        .other          _ZN5flash27flash_bwd_convert_dq_kernelI23Flash_bwd_kernel_traitsILi96ELi64ELi128ELi8ELi2ELi4ELi4ELb0ELb0EN7cutlass6half_tE19Flash_kernel_traitsILi96ELi64ELi128ELi8ES3_EEEEvNS_16Flash_bwd_paramsEi,@"STO_CUDA_ENTRY STV_DEFAULT"
_ZN5flash27flash_bwd_convert_dq_kernelI23Flash_bwd_kernel_traitsILi96ELi64ELi128ELi8ELi2ELi4ELi4ELb0ELb0EN7cutlass6half_tE19Flash_kernel_traitsILi96ELi64ELi128ELi8ES3_EEEEvNS_16Flash_bwd_paramsEi:
.text._ZN5flash27flash_bwd_convert_dq_kernelI23Flash_bwd_kernel_traitsILi96ELi64ELi128ELi8ELi2ELi4ELi4ELb0ELb0EN7cutlass6half_tE19Flash_kernel_traitsILi96ELi64ELi128ELi8ES3_EEEEvNS_16Flash_bwd_paramsEi:
        /* <DEDUP_REMOVED lines=49> */
.L_x_397:
        /* <DEDUP_REMOVED lines=110> */
.L_x_399:
        /* <DEDUP_REMOVED lines=81> */
.L_x_398:
        /* <DEDUP_REMOVED lines=143> */
.L_x_400:
        /* <DEDUP_REMOVED lines=9> */
.L_x_683:


//--------------------- .text._ZN5flash44flash_bwd_dq_dk_dv_loop_seqk_parallel_kernelI23Flash_bwd_kernel_traitsILi96ELi64ELi128ELi8ELi2ELi4ELi4ELb0ELb0EN7cutlass6half_tE19Flash_kernel_traitsILi96ELi64ELi128ELi8ES3_EELb1ELb1ELb0ELb0ELb0ELb0ELb0EEEvNS_16Flash_bwd_paramsE --------------------------
	.section	.text._ZN5flash44flash_bwd_dq_dk_dv_loop_seqk_parallel_kernelI23Flash_bwd_kernel_traitsILi96ELi64ELi128ELi8ELi2ELi4ELi4ELb0ELb0EN7cutlass6half_tE19Flash_kernel_traitsILi96ELi64ELi128ELi8ES3_EELb1ELb1ELb0ELb0ELb0ELb0ELb0EEEvNS_16Flash_bwd_paramsE,"ax",@progbits
	.align	128
        .global         _ZN5flash44flash_bwd_dq_dk_dv_loop_seqk_parallel_kernelI23Flash_bwd_kernel_traitsILi96ELi64ELi128ELi8ELi2ELi4ELi4ELb0ELb0EN7cutlass6half_tE19Flash_kernel_traitsILi96ELi64ELi128ELi8ES3_EELb1ELb1ELb0ELb0ELb0ELb0ELb0EEEvNS_16Flash_bwd_paramsE
        .type           _ZN5flash44flash_bwd_dq_dk_dv_loop_seqk_parallel_kernelI23Flash_bwd_kernel_traitsILi96ELi64ELi128ELi8ELi2ELi4ELi4ELb0ELb0EN7cutlass6half_tE19Flash_kernel_traitsILi96ELi64ELi128ELi8ES3_EELb1ELb1ELb0ELb0ELb0ELb0ELb0EEEvNS_16Flash_bwd_paramsE,@function
        .size           _ZN5flash44flash_bwd_dq_dk_dv_loop_seqk_parallel_kernelI23Flash_bwd_kernel_traitsILi96ELi64ELi128ELi8ELi2ELi4ELi4ELb0ELb0EN7cutlass6half_tE19Flash_kernel_traitsILi96ELi64ELi128ELi8ES3_EELb1ELb1ELb0ELb0ELb0ELb0ELb0EEEvNS_16Flash_bwd_paramsE,(.L_x_684 - _ZN5flash44flash_bwd_dq_dk_dv_loop_seqk_parallel_kernelI23Flash_bwd_kernel_traitsILi96ELi64ELi128ELi8ELi2ELi4ELi4ELb0ELb0EN7cutlass6half_tE19Flash_kernel_traitsILi96ELi64ELi128ELi8ES3_EELb1ELb1ELb0ELb0ELb0ELb0ELb0EEEvNS_16Flash_bwd_paramsE)
        .other          _ZN5flash44flash_bwd_dq_dk_dv_loop_seqk_parallel_kernelI23Flash_bwd_kernel_traitsILi96ELi64ELi128ELi8ELi2ELi4ELi4ELb0ELb0EN7cutlass6half_tE19Flash_kernel_traitsILi96ELi64ELi128ELi8ES3_EELb1ELb1ELb0ELb0ELb0ELb0ELb0EEEvNS_16Flash_bwd_paramsE,@"STO_CUDA_ENTRY STV_DEFAULT"
_ZN5flash44flash_bwd_dq_dk_dv_loop_seqk_parallel_kernelI23Flash_bwd_kernel_traitsILi96ELi64ELi128ELi8ELi2ELi4ELi4ELb0ELb0EN7cutlass6half_tE19Flash_kernel_traitsILi96ELi64ELi128ELi8ES3_EELb1ELb1ELb0ELb0ELb0ELb0ELb0EEEvNS_16Flash_bwd_paramsE:
.text._ZN5flash44flash_bwd_dq_dk_dv_loop_seqk_parallel_kernelI23Flash_bwd_kernel_traitsILi96ELi64ELi128ELi8ELi2ELi4ELi4ELb0ELb0EN7cutlass6half_tE19Flash_kernel_traitsILi96ELi64ELi128ELi8ES3_EELb1ELb1ELb0ELb0ELb0ELb0ELb0EEEvNS_16Flash_bwd_paramsE:
[----:B------:R-:W-:Y:S08]  /*0000*/  LDC R1, c[0x0][0x28] ;  /* 0x00000a00ff017b82 */ /* 0x000ff00000000800 */
[----:B------:R-:W1:Y:S01]  /*0010*/  S2UR UR17, SR_CTAID.X ;  /* 0x00000000001179c3 */ /* 0x000e620000002500 */
[----:B------:R-:W-:Y:S02]  /*0020*/  ULDC UR4, c[0x0][0x2c8] ;  /* 0x0000b20000047ab9 */ /* 0x000fe40000000800 */
[----:B------:R-:W-:-:S04]  /*0030*/  UIADD3 UR5, UR4, 0x7f, URZ ;  /* 0x0000007f04057890 */ /* 0x000fc8000fffe03f */
[----:B------:R-:W-:-:S04]  /*0040*/  USHF.R.S32.HI UR4, URZ, 0x1f, UR5 ;  /* 0x0000001f3f047899 */ /* 0x000fc80008011405 */
[----:B------:R-:W-:-:S04]  /*0050*/  ULEA.HI UR4, UR4, UR5, URZ, 0x7 ;  /* 0x0000000504047291 */ /* 0x000fc8000f8f383f */
[----:B------:R-:W-:-:S06]  /*0060*/  USHF.R.S32.HI UR6, URZ, 0x7, UR4 ;  /* 0x000000073f067899 */ /* 0x000fcc0008011404 */
[----:B------:R-:W-:Y:S01]  /*0070*/  MOV R246, UR6 ;  /* 0x0000000600f67c02 */ /* 0x000fe20008000f00 */
[----:B-1----:R-:W-:-:S06]  /*0080*/  UISETP.GE.AND UP0, UPT, UR17, UR6, UPT ;  /* 0x000000061100728c */ /* 0x002fcc000bf06270 */
        /* <DEDUP_REMOVED lines=10> */
[----:B------:R-:W4:Y:S01]  /*0130*/  S2UR UR57, SR_CTAID.Z ;  /* 0x00000000003979c3 */ /* 0x000f220000002700 */
[----:B--2---:R-:W-:Y:S01]  /*0140*/  USHF.L.U32 UR6, UR47, 0x7, URZ ;  /* 0x000000072f067899 */ /* 0x004fe2000800063f */
[----:B-1----:R-:W-:Y:S01]  /*0150*/  SHF.R.S32.HI R0, RZ, 0x1f, R4 ;  /* 0x0000001fff007819 */ /* 0x002fe20000011404 */
[----:B---3--:R-:W-:-:S03]  /*0160*/  ULEA UR4, UR4, UR5, 0x18 ;  /* 0x0000000504047291 */ /* 0x008fc6000f8ec03f */
[CC--:B------:R-:W-:Y:S02]  /*0170*/  LEA.HI R2, R0.reuse, R4.reuse, RZ, 0x5 ;  /* 0x0000000400027211 */ /* 0x0c0fe400078f28ff */
[CC--:B------:R-:W-:Y:S02]  /*0180*/  LEA.HI R17, R0.reuse, R4.reuse, RZ, 0x3 ;  /* 0x0000000400117211 */ /* 0x0c0fe400078f18ff */
[CC--:B------:R-:W-:Y:S01]  /*0190*/  LEA.HI R5, R0.reuse, R4.reuse, RZ, 0x2 ;  /* 0x0000000400057211 */ /* 0x0c0fe200078f10ff */
[----:B----4-:R-:W-:Y:S01]  /*01a0*/  USHF.R.S32.HI UR5, URZ, 0x1f, UR57 ;  /* 0x0000001f3f057899 */ /* 0x010fe20008011439 */
        /* <DEDUP_REMOVED lines=23> */
[----:B------:R-:W-:Y:S01]  /*0320*/  IMAD.SHL.U32 R4, R11, 0x40, RZ ;  /* 0x000000400b047824 */ /* 0x000fe200078e00ff */
[----:B------:R-:W-:Y:S01]  /*0330*/  SHF.R.S32.HI R242, RZ, 0x6, R242 ;  /* 0x00000006fff27819 */ /* 0x000fe200000114f2 */
[----:B------:R-:W-:-:S02]  /*0340*/  IMAD.IADD R244, R0, 0x1, -R6 ;  /* 0x0000000100f47824 */ /* 0x000fc400078e0a06 */
[----:B------:R-:W-:Y:S01]  /*0350*/  IMAD.IADD R14, R0, 0x1, -R2 ;  /* 0x00000001000e7824 */ /* 0x000fe200078e0a02 */
[----:B------:R-:W-:Y:S01]  /*0360*/  LOP3.LUT R2, R4, 0xc0, RZ, 0xc0, !PT ;  /* 0x000000c004027812 */ /* 0x000fe200078ec0ff */
[----:B------:R-:W-:Y:S01]  /*0370*/  IMAD R243, R0, 0x8, R3 ;  /* 0x0000000800f37824 */ /* 0x000fe200078e0203 */
[----:B------:R-:W-:Y:S02]  /*0380*/  SHF.R.S32.HI R0, RZ, 0x1f, R5 ;  /* 0x0000001fff007819 */ /* 0x000fe40000011405 */
[----:B------:R-:W-:Y:S02]  /*0390*/  SHF.R.S32.HI R5, RZ, 0x4, R7 ;  /* 0x00000004ff057819 */ /* 0x000fe40000011407 */
[----:B------:R-:W-:Y:S02]  /*03a0*/  SHF.R.U32.HI R6, RZ, 0x3, R2 ;  /* 0x00000003ff067819 */ /* 0x000fe40000011602 */
[----:B------:R-:W-:Y:S02]  /*03b0*/  LEA.HI R3, R7, R5, RZ, 0x1 ;  /* 0x0000000507037211 */ /* 0x000fe400078f08ff */
[----:B------:R-:W-:-:S02]  /*03c0*/  LOP3.LUT R4, R2, 0x18, R228, 0xf8, !PT ;  /* 0x0000001802047812 */ /* 0x000fc400078ef8e4 */
[----:B------:R-:W-:Y:S02]  /*03d0*/  LOP3.LUT R2, R3, 0xfffffffe, RZ, 0xc0, !PT ;  /* 0xfffffffe03027812 */ /* 0x000fe400078ec0ff */
[----:B------:R-:W-:Y:S02]  /*03e0*/  LEA.HI R0, R0, R9, RZ, 0x3 ;  /* 0x0000000900007211 */ /* 0x000fe400078f18ff */
[----:B------:R-:W-:Y:S01]  /*03f0*/  SHF.R.S32.HI R7, RZ, 0x1f, R10 ;  /* 0x0000001fff077819 */ /* 0x000fe2000001140a */
[----:B------:R-:W-:Y:S01]  /*0400*/  IMAD.IADD R11, R5, 0x1, -R2 ;  /* 0x00000001050b7824 */ /* 0x000fe200078e0a02 */
[----:B------:R-:W-:Y:S02]  /*0410*/  LOP3.LUT R3, R4, R6, RZ, 0x3c, !PT ;  /* 0x0000000604037212 */ /* 0x000fe400078e3cff */
[----:B------:R-:W-:Y:S02]  /*0420*/  LEA.HI R2, R8, R8, RZ, 0x1 ;  /* 0x0000000808027211 */ /* 0x000fe400078f08ff */
[----:B------:R-:W-:Y:S01]  /*0430*/  LOP3.LUT R0, R0, 0xfffffff8, RZ, 0xc0, !PT ;  /* 0xfffffff800007812 */ /* 0x000fe200078ec0ff */
[----:B------:R-:W-:Y:S01]  /*0440*/  IMAD.U32 R243, R243, 0x20, R3 ;  /* 0x00000020f3f37824 */ /* 0x000fe200078e0003 */
[----:B------:R-:W-:-:S02]  /*0450*/  LEA.HI R227, R7, R10, RZ, 0x2 ;  /* 0x0000000a07e37211 */ /* 0x000fc400078f10ff */
[----:B------:R-:W-:Y:S01]  /*0460*/  LEA.HI R7, R13, R13, RZ, 0x1 ;  /* 0x0000000d0d077211 */ /* 0x000fe200078f08ff */
[----:B------:R-:W-:Y:S01]  /*0470*/  IMAD.IADD R0, R9, 0x1, -R0 ;  /* 0x0000000109007824 */ /* 0x000fe200078e0a00 */
[--C-:B------:R-:W-:Y:S02]  /*0480*/  SHF.R.S32.HI R6, RZ, 0x1, R2.reuse ;  /* 0x00000001ff067819 */ /* 0x100fe40000011402 */
[----:B------:R-:W-:Y:S02]  /*0490*/  SHF.R.S32.HI R4, RZ, 0x1f, R2 ;  /* 0x0000001fff047819 */ /* 0x000fe40000011402 */
[----:B------:R-:W-:Y:S02]  /*04a0*/  LOP3.LUT R2, R2, 0x7fffffe, RZ, 0xc0, !PT ;  /* 0x07fffffe02027812 */ /* 0x000fe400078ec0ff */
[----:B------:R-:W-:Y:S02]  /*04b0*/  LOP3.LUT R3, R7, 0x7fffffe, RZ, 0xc0, !PT ;  /* 0x07fffffe07037812 */ /* 0x000fe400078ec0ff */
[----:B------:R-:W-:Y:S01]  /*04c0*/  SHF.R.S32.HI R9, RZ, 0x1f, R8 ;  /* 0x0000001fff097819 */ /* 0x000fe20000011408 */
[----:B------:R-:W-:Y:S01]  /*04d0*/  IMAD.IADD R19, R8, 0x1, -R2 ;  /* 0x0000000108137824 */ /* 0x000fe200078e0a02 */
[----:B------:R-:W-:Y:S01]  /*04e0*/  LEA.HI R5, R4, R6, RZ, 0x2 ;  /* 0x0000000604057211 */ /* 0x000fe200078f10ff */
[----:B------:R-:W-:Y:S01]  /*04f0*/  IMAD.IADD R10, R13, 0x1, -R3 ;  /* 0x000000010d0a7824 */ /* 0x000fe200078e0a03 */
[----:B------:R-:W-:Y:S01]  /*0500*/  LEA.HI R9, R9, R8, RZ, 0x3 ;  /* 0x0000000809097211 */ /* 0x000fe200078f18ff */
[----:B------:R-:W-:Y:S01]  /*0510*/  IMAD R2, R242, 0x4, R11 ;  /* 0x00000004f2027824 */ /* 0x000fe200078e020b */
[----:B------:R-:W-:-:S02]  /*0520*/  LOP3.LUT R3, R0, 0x1, RZ, 0xc0, !PT ;  /* 0x0000000100037812 */ /* 0x000fc400078ec0ff */
[----:B------:R-:W-:Y:S01]  /*0530*/  LOP3.LUT R4, R9, 0xfffffff8, RZ, 0xc0, !PT ;  /* 0xfffffff809047812 */ /* 0x000fe200078ec0ff */
[----:B------:R-:W-:Y:S01]  /*0540*/  IMAD R172, R2, 0x8, R10 ;  /* 0x0000000802ac7824 */ /* 0x000fe200078e020a */
[----:B------:R-:W-:Y:S01]  /*0550*/  ISETP.NE.U32.AND P3, PT, R3, 0x1, PT ;  /* 0x000000010300780c */ /* 0x000fe20003f65070 */
[----:B------:R-:W-:Y:S01]  /*0560*/  IMAD.SHL.U32 R3, R13, 0x40, RZ ;  /* 0x000000400d037824 */ /* 0x000fe200078e00ff */
[----:B------:R-:W-:Y:S01]  /*0570*/  SHF.R.S32.HI R2, RZ, 0x1, R7 ;  /* 0x00000001ff027819 */ /* 0x000fe20000011407 */
[----:B------:R-:W-:Y:S01]  /*0580*/  IMAD.IADD R12, R8, 0x1, -R4 ;  /* 0x00000001080c7824 */ /* 0x000fe200078e0a04 */
[----:B------:R-:W-:Y:S01]  /*0590*/  LEA.HI R13, R0, R0, RZ, 0x1 ;  /* 0x00000000000d7211 */ /* 0x000fe200078f08ff */
[----:B------:R-:W-:Y:S01]  /*05a0*/  IMAD.SHL.U32 R7, R18, 0x2, RZ ;  /* 0x0000000212077824 */ /* 0x000fe200078e00ff */
[----:B------:R-:W-:Y:S01]  /*05b0*/  LOP3.LUT R5, R5, 0xfffffffc, RZ, 0xc0, !PT ;  /* 0xfffffffc05057812 */ /* 0x000fe200078ec0ff */
[C---:B------:R-:W-:Y:S01]  /*05c0*/  IMAD.SHL.U32 R4, R2.reuse, 0x40, RZ ;  /* 0x0000004002047824 */ /* 0x040fe200078e00ff */
[----:B------:R-:W-:-:S02]  /*05d0*/  LOP3.LUT P4, RZ, R2, 0x2, RZ, 0xc0, !PT ;  /* 0x0000000202ff7812 */ /* 0x000fc4000788c0ff */
[----:B------:R-:W-:Y:S01]  /*05e0*/  LOP3.LUT R2, R13, 0x3fffffe, RZ, 0xc0, !PT ;  /* 0x03fffffe0d027812 */ /* 0x000fe200078ec0ff */
[----:B------:R-:W-:Y:S01]  /*05f0*/  IMAD.IADD R16, R6, 0x1, -R5 ;  /* 0x0000000106107824 */ /* 0x000fe200078e0a05 */
[----:B------:R-:W-:Y:S01]  /*0600*/  LOP3.LUT R6, R3, 0x1c0, RZ, 0xc0, !PT ;  /* 0x000001c003067812 */ /* 0x000fe200078ec0ff */
[----:B------:R-:W-:Y:S01]  /*0610*/  IMAD.SHL.U32 R5, R14, 0x10, RZ ;  /* 0x000000100e057824 */ /* 0x000fe200078e00ff */
[C---:B------:R-:W-:Y:S01]  /*0620*/  LOP3.LUT P2, RZ, R0.reuse, 0x2, RZ, 0xc0, !PT ;  /* 0x0000000200ff7812 */ /* 0x040fe2000784c0ff */
[----:B------:R-:W-:Y:S01]  /*0630*/  IMAD.IADD R18, R0, 0x1, -R2 ;  /* 0x0000000100127824 */ /* 0x000fe200078e0a02 */
[----:B------:R-:W-:Y:S01]  /*0640*/  LOP3.LUT R2, R4, 0xc0, RZ, 0xc0, !PT ;  /* 0x000000c004027812 */ /* 0x000fe200078ec0ff */
[----:B------:R-:W-:Y:S01]  /*0650*/  IMAD.SHL.U32 R0, R0, 0x40, RZ ;  /* 0x0000004000007824 */ /* 0x000fe200078e00ff */
[----:B------:R-:W-:Y:S01]  /*0660*/  SHF.R.S32.HI R10, RZ, 0x7, R15 ;  /* 0x00000007ff0a7819 */ /* 0x000fe2000001140f */
[----:B------:R-:W-:Y:S01]  /*0670*/  IMAD.SHL.U32 R15, R242, 0x20, RZ ;  /* 0x00000020f20f7824 */ /* 0x000fe200078e00ff */
[----:B------:R-:W-:Y:S01]  /*0680*/  SHF.R.S32.HI R3, RZ, 0x3, R9 ;  /* 0x00000003ff037819 */ /* 0x000fe20000011409 */
[----:B------:R-:W-:Y:S01]  /*0690*/  IMAD R9, R14, 0x200, R7 ;  /* 0x000002000e097824 */ /* 0x000fe200078e0207 */
[----:B------:R-:W-:-:S02]  /*06a0*/  LOP3.LUT R4, R6, 0x30, R5, 0xf8, !PT ;  /* 0x0000003006047812 */ /* 0x000fc400078ef805 */
[----:B------:R-:W-:Y:S01]  /*06b0*/  LOP3.LUT R0, R0, 0x1c0, RZ, 0xc0, !PT ;  /* 0x000001c000007812 */ /* 0x000fe200078ec0ff */
[----:B------:R-:W-:Y:S01]  /*06c0*/  IMAD R19, R3, 0x8, R19 ;  /* 0x0000000803137824 */ /* 0x000fe200078e0213 */
[----:B------:R-:W-:Y:S01]  /*06d0*/  LOP3.LUT R8, R4, 0x8, R17, 0xf8, !PT ;  /* 0x0000000804087812 */ /* 0x000fe200078ef811 */
[----:B------:R-:W-:Y:S01]  /*06e0*/  IMAD R20, R14, 0x2, R3 ;  /* 0x000000020e147824 */ /* 0x000fe200078e0203 */
[----:B------:R-:W-:Y:S01]  /*06f0*/  LOP3.LUT R5, R2, 0x8, R17, 0xf8, !PT ;  /* 0x0000000802057812 */ /* 0x000fe200078ef811 */
[----:B------:R-:W-:Y:S01]  /*0700*/  IMAD R18, R18, 0x20, R9 ;  /* 0x0000002012127824 */ /* 0x000fe200078e0209 */
[----:B------:R-:W-:Y:S01]  /*0710*/  SHF.R.U32.HI R4, RZ, 0x3, R2 ;  /* 0x00000003ff047819 */ /* 0x000fe20000011602 */
[----:B------:R-:W-:Y:S01]  /*0720*/  IMAD.SHL.U32 R9, R11, 0x10, RZ ;  /* 0x000000100b097824 */ /* 0x000fe200078e00ff */
[----:B------:R-:W-:Y:S02]  /*0730*/  LOP3.LUT R3, R0, 0x20, R15, 0xf8, !PT ;  /* 0x0000002000037812 */ /* 0x000fe400078ef80f */
[----:B------:R-:W-:Y:S01]  /*0740*/  SHF.R.U32.HI R2, RZ, 0x3, R0 ;  /* 0x00000003ff027819 */ /* 0x000fe20000011600 */
[----:B------:R-:W-:Y:S01]  /*0750*/  IMAD R0, R10, 0x1000, R7 ;  /* 0x000010000a007824 */ /* 0x000fe200078e0207 */
[----:B------:R-:W-:-:S02]  /*0760*/  LOP3.LUT R4, R5, R4, RZ, 0x3c, !PT ;  /* 0x0000000405047212 */ /* 0x000fc400078e3cff */
        /* <DEDUP_REMOVED lines=15> */
[----:B------:R-:W-:Y:S01]  /*0860*/  IMAD R3, R11, 0x200, R3 ;  /* 0x000002000b037824 */ /* 0x000fe200078e0203 */
[----:B------:R-:W-:Y:S01]  /*0870*/  LOP3.LUT R4, R4, 0x1c0, RZ, 0xc0, !PT ;  /* 0x000001c004047812 */ /* 0x000fe200078ec0ff */
[----:B------:R-:W-:Y:S01]  /*0880*/  IMAD.SHL.U32 R172, R172, 0x2, RZ ;  /* 0x00000002acac7824 */ /* 0x000fe200078e00ff */
[C---:B------:R-:W-:Y:S01]  /*0890*/  LOP3.LUT P1, RZ, R0.reuse, 0x2, RZ, 0xc0, !PT ;  /* 0x0000000200ff7812 */ /* 0x040fe2000782c0ff */
        /* <DEDUP_REMOVED lines=12> */
[----:B------:R-:W-:Y:S01]  /*0960*/  LOP3.LUT R8, R8, R0, R7, 0x1e, !PT ;  /* 0x0000000008087212 */ /* 0x000fe200078e1e07 */
[----:B------:R-:W-:Y:S01]  /*0970*/  IMAD.SHL.U32 R0, R19, 0x20, RZ ;  /* 0x0000002013007824 */ /* 0x000fe200078e00ff */
[----:B------:R-:W-:Y:S01]  /*0980*/  LOP3.LUT R2, R5, R9, R2, 0x1e, !PT ;  /* 0x0000000905027212 */ /* 0x000fe200078e1e02 */
[----:B------:R-:W-:Y:S01]  /*0990*/  IMAD.U32 R176, R20, 0x200, R176 ;  /* 0x0000020014b07824 */ /* 0x000fe200078e00b0 */
[----:B------:R-:W-:Y:S01]  /*09a0*/  SEL R177, R180, 0xffffffe0, !P5 ;  /* 0xffffffe0b4b17807 */ /* 0x000fe20006800000 */
        /* <DEDUP_REMOVED lines=8> */
[----:B------:R-:W-:Y:S01]  /*0a30*/  IMAD.IADD R8, R8, 0x1, R18 ;  /* 0x0000000108087824 */ /* 0x000fe200078e0212 */
[----:B------:R-:W-:Y:S01]  /*0a40*/  SHF.R.S32.HI R227, RZ, 0x2, R227 ;  /* 0x00000002ffe37819 */ /* 0x000fe200000114e3 */
[----:B------:R-:W-:Y:S01]  /*0a50*/  IMAD.IADD R218, R219, 0x1, R216 ;  /* 0x00000001dbda7824 */ /* 0x000fe200078e02d8 */
[----:B------:R-:W-:Y:S01]  /*0a60*/  LOP3.LUT P0, RZ, R16, 0x2, RZ, 0xc0, !PT ;  /* 0x0000000210ff7812 */ /* 0x000fe2000780c0ff */
[----:B------:R-:W-:Y:S01]  /*0a70*/  IMAD.U32 R251, RZ, RZ, UR6 ;  /* 0x00000006fffb7e24 */ /* 0x000fe2000f8e00ff */
[----:B------:R-:W-:Y:S01]  /*0a80*/  UIADD3 UR6, UR4, 0x15000, URZ ;  /* 0x0001500004067890 */ /* 0x000fe2000fffe03f */
[----:B------:R-:W-:Y:S01]  /*0a90*/  IMAD.U32 R252, RZ, RZ, UR5 ;  /* 0x00000005fffc7e24 */ /* 0x000fe2000f8e00ff */
[----:B------:R-:W-:Y:S01]  /*0aa0*/  UIADD3 UR5, UR4, 0x9000, URZ ;  /* 0x0000900004057890 */ /* 0x000fe2000fffe03f */
[----:B------:R-:W-:Y:S01]  /*0ab0*/  SEL R173, R180, 0xffffffe0, !P4 ;  /* 0xffffffe0b4ad7807 */ /* 0x000fe20006000000 */
[----:B------:R-:W-:Y:S01]  /*0ac0*/  IMAD.IADD R182, R182, 0x1, R6 ;  /* 0x00000001b6b67824 */ /* 0x000fe200078e0206 */
[----:B------:R-:W-:Y:S01]  /*0ad0*/  SEL R180, R180, 0xffffffe0, !P0 ;  /* 0xffffffe0b4b47807 */ /* 0x000fe20004000000 */
[----:B------:R-:W-:Y:S01]  /*0ae0*/  IMAD R227, R244, 0x10, R227 ;  /* 0x00000010f4e37824 */ /* 0x000fe200078e02e3 */
[----:B------:R-:W-:Y:S01]  /*0af0*/  LEA R176, R176, UR6, 0x1 ;  /* 0x00000006b0b07c11 */ /* 0x000fe2000f8e08ff */
[----:B------:R-:W-:Y:S01]  /*0b00*/  IMAD.IADD R216, R216, 0x1, R217 ;  /* 0x00000001d8d87824 */ /* 0x000fe200078e02d9 */
[----:B------:R-:W-:Y:S01]  /*0b10*/  LEA R239, R8, UR5, 0x1 ;  /* 0x0000000508ef7c11 */ /* 0x000fe2000f8e08ff */
[----:B------:R-:W-:Y:S01]  /*0b20*/  ULDC.64 UR6, c[0x0][0x208] ;  /* 0x0000820000067ab9 */ /* 0x000fe20000000a00 */
[----:B------:R-:W-:Y:S01]  /*0b30*/  LEA R2, R3, UR4, 0x1 ;  /* 0x0000000403027c11 */ /* 0x000fe2000f8e08ff */
[----:B------:R-:W-:Y:S01]  /*0b40*/  IMAD.IADD R177, R176, 0x1, R177 ;  /* 0x00000001b0b17824 */ /* 0x000fe200078e02b1 */
[----:B------:R-:W-:Y:S01]  /*0b50*/  IADD3 R173, R173, UR5, R172 ;  /* 0x00000005adad7c10 */ /* 0x000fe2000fffe0ac */
[----:B------:R-:W-:-:S02]  /*0b60*/  VIADD R240, R239, 0x20 ;  /* 0x00000020eff07836 */ /* 0x000fc40000000000 */
[--C-:B------:R-:W-:Y:S02]  /*0b70*/  IMAD.IADD R179, R176, 0x1, R178.reuse ;  /* 0x00000001b0b37824 */ /* 0x100fe400078e02b2 */
[----:B------:R-:W-:Y:S02]  /*0b80*/  IMAD.IADD R178, R177, 0x1, R178 ;  /* 0x00000001b1b27824 */ /* 0x000fe400078e02b2 */
[----:B------:R-:W-:-:S07]  /*0b90*/  @P1 VIADD R240, R239, 0xffffffe0 ;  /* 0xffffffe0eff01836 */ /* 0x000fce0000000000 */
.L_x_442:
        /* <DEDUP_REMOVED lines=34> */
[----:B---3--:R1:W3:Y:S02]  /*0dc0*/  @P0 LDG.E R6, desc[UR6][R4.64] ;  /* 0x0000000604060981 */ /* 0x0082e4000c1e1900 */
        /* <DEDUP_REMOVED lines=32> */
.L_x_401:
        /* <DEDUP_REMOVED lines=27> */
[----:B------:R-:W-:Y:S01]  /*1180*/  USHF.L.U64.HI UR16, UR47, 0x7, UR58 ;  /* 0x000000072f107899 */ /* 0x000fe2000801023a */
[----:B------:R-:W1:Y:S01]  /*1190*/  I2F.RP R4, R6 ;  /* 0x0000000600047306 */ /* 0x000e620000209400 */
[----:B------:R-:W-:Y:S01]  /*11a0*/  ULDC.U8 UR24, c[0x0][0x3d8] ;  /* 0x0000f60000187ab9 */ /* 0x000fe20000000000 */
[----:B------:R-:W-:-:S02]  /*11b0*/  UISETP.NE.AND UP1, UPT, UR45, -0x1, UPT ;  /* 0xffffffff2d00788c */ /* 0x000fc4000bf25270 */
[----:B--2---:R-:W-:Y:S02]  /*11c0*/  UIMAD.WIDE.U32 UR30, UR9, UR12, URZ ;  /* 0x0000000c091e72a5 */ /* 0x004fe4000f8e003f */
[----:B------:R-:W-:Y:S02]  /*11d0*/  USEL UR33, UR16, URZ, UP2 ;  /* 0x0000003f10217287 */ /* 0x000fe40009000000 */
        /* <DEDUP_REMOVED lines=18> */
[----:B------:R-:W-:Y:S02]  /*1300*/  @UP0 UIADD3 UR51, UR15, UR23, URZ ;  /* 0x000000170f330290 */ /* 0x000fe4000fffe03f */
[----:B------:R-:W-:-:S02]  /*1310*/  USEL UR56, UR18, UR14, !UP0 ;  /* 0x0000000e12387287 */ /* 0x000fc4000c000000 */
[----:B------:R-:W-:Y:S02]  /*1320*/  UIMAD UR15, UR11, UR12, URZ ;  /* 0x0000000c0b0f72a4 */ /* 0x000fe4000f8e023f */
[----:B------:R-:W-:Y:S02]  /*1330*/  UIADD3 UR9, UR13, UR9, URZ ;  /* 0x000000090d097290 */ /* 0x000fe4000fffe03f */
[----:B------:R-:W-:Y:S02]  /*1340*/  ULOP3.LUT UR14, UR20, 0xffffffc0, URZ, 0xc0, !UPT ;  /* 0xffffffc0140e7892 */ /* 0x000fe4000f8ec03f */
[----:B------:R-:W-:Y:S01]  /*1350*/  UISETP.NE.AND UP3, UPT, UR24, URZ, UPT ;  /* 0x0000003f1800728c */ /* 0x000fe2000bf65270 */
[----:B-1----:R-:W-:Y:S01]  /*1360*/  IMAD.MOV R0, RZ, RZ, -R5 ;  /* 0x000000ffff007224 */ /* 0x002fe200078e0a05 */
[----:B------:R-:W-:Y:S01]  /*1370*/  UIMAD.WIDE.U32 UR18, UR10, UR12, URZ ;  /* 0x0000000c0a1272a5 */ /* 0x000fe2000f8e003f */
[----:B------:R-:W-:Y:S01]  /*1380*/  IMAD.MOV.U32 R4, RZ, RZ, RZ ;  /* 0x000000ffff047224 */ /* 0x000fe200078e00ff */
[----:B------:R-:W-:Y:S01]  /*1390*/  UIMAD UR9, UR10, UR9, UR15 ;  /* 0x000000090a0972a4 */ /* 0x000fe2000f8e020f */
[----:B------:R-:W-:Y:S01]  /*13a0*/  IMAD R0, R0, R6, RZ ;  /* 0x0000000600007224 */ /* 0x000fe200078e02ff */
[----:B------:R-:W-:-:S02]  /*13b0*/  UIADD3 UR16, UR14, -0x40, URZ ;  /* 0xffffffc00e107890 */ /* 0x000fc4000fffe03f */
[----:B------:R-:W-:Y:S01]  /*13c0*/  UIMAD.WIDE.U32 UR12, UR10, UR5, URZ ;  /* 0x000000050a0c72a5 */ /* 0x000fe2000f8e003f */
[----:B------:R-:W-:Y:S01]  /*13d0*/  IMAD.HI.U32 R0, R5, R0, R4 ;  /* 0x0000000005007227 */ /* 0x000fe200078e0004 */
[----:B------:R-:W-:Y:S02]  /*13e0*/  UIADD3 UR50, UR19, UR9, URZ ;  /* 0x0000000913327290 */ /* 0x000fe4000fffe03f */
[----:B------:R-:W-:Y:S02]  /*13f0*/  USHF.R.S32.HI UR19, URZ, 0x1f, UR16 ;  /* 0x0000001f3f137899 */ /* 0x000fe40008011410 */
[----:B------:R-:W-:Y:S01]  /*1400*/  UIADD3 UR9, UP2, UR16, UR31, URZ ;  /* 0x0000001f10097290 */ /* 0x000fe2000ff5e03f */
[----:B------:R-:W-:Y:S01]  /*1410*/  IMAD.HI.U32 R0, R0, R3, RZ ;  /* 0x0000000300007227 */ /* 0x000fe200078e00ff */
[----:B------:R-:W-:Y:S02]  /*1420*/  USEL UR55, UR18, UR12, !UP0 ;  /* 0x0000000c12377287 */ /* 0x000fe4000c000000 */
        /* <DEDUP_REMOVED lines=12> */
[----:B------:R-:W-:Y:S02]  /*14f0*/  UIMAD UR48, UR57, UR26, URZ ;  /* 0x0000001a393072a4 */ /* 0x000fe4000f8e023f */
[----:B------:R-:W-:Y:S02]  /*1500*/  UISETP.NE.AND UP4, UPT, UR25, URZ, UPT ;  /* 0x0000003f1900728c */ /* 0x000fe4000bf85270 */
[----:B------:R-:W-:Y:S01]  /*1510*/  UIMAD UR18, UR10, UR12, UR11 ;  /* 0x0000000c0a1272a4 */ /* 0x000fe2000f8e020b */
[----:B------:R-:W-:Y:S02]  /*1520*/  @UP1 ULDC.64 UR24, c[0x0][0x248] ;  /* 0x0000920000181ab9 */ /* 0x000fe40000000a00 */
[----:B------:R-:W-:Y:S01]  /*1530*/  @!P1 IMAD.IADD R3, R3, 0x1, -R6 ;  /* 0x0000000103039824 */ /* 0x000fe200078e0a06 */
[----:B------:R-:W-:Y:S01]  /*1540*/  @UP1 ULDC.64 UR26, c[0x0][0x250] ;  /* 0x00009400001a1ab9 */ /* 0x000fe20000000a00 */
[----:B------:R-:W-:Y:S01]  /*1550*/  @!P1 VIADD R0, R0, 0x1 ;  /* 0x0000000100009836 */ /* 0x000fe20000000000 */
[----:B------:R-:W-:Y:S01]  /*1560*/  PLOP3.LUT P1, PT, PT, PT, UP1, 0x80, 0x0 ;  /* 0x000000000000781c */ /* 0x000fe20003f2f018 */
[----:B------:R-:W-:Y:S01]  /*1570*/  @UP3 USEL UR10, UR9, UR5, !UP0 ;  /* 0x00000005090a3287 */ /* 0x000fe2000c000000 */
[----:B------:R-:W-:Y:S01]  /*1580*/  ISETP.GE.U32.AND P0, PT, R3, R6, PT ;  /* 0x000000060300720c */ /* 0x000fe20003f06070 */
[----:B------:R-:W-:Y:S01]  /*1590*/  @UP0 UIADD3 UR50, UR13, UR15, URZ ;  /* 0x0000000f0d320290 */ /* 0x000fe2000fffe03f */
[----:B------:R-:W-:Y:S01]  /*15a0*/  LOP3.LUT R3, R7, UR57, RZ, 0x3c, !PT ;  /* 0x0000003907037c12 */ /* 0x000fe2000f8e3cff */
[----:B------:R-:W-:-:S02]  /*15b0*/  @UP1 UIMAD.WIDE.U32 UR14, UR21, UR24, URZ ;  /* 0x00000018150e12a5 */ /* 0x000fc4000f8e003f */
[----:B------:R-:W-:Y:S01]  /*15c0*/  @UP1 UIMAD.WIDE.U32 UR12, UR29, UR26, URZ ;  /* 0x0000001a1d0c12a5 */ /* 0x000fe2000f8e003f */
[----:B------:R-:W-:Y:S01]  /*15d0*/  ISETP.GE.AND P2, PT, R3, RZ, PT ;  /* 0x000000ff0300720c */ /* 0x000fe20003f46270 */
[----:B------:R-:W-:Y:S01]  /*15e0*/  @UP3 ULDC UR9, c[0x0][0x2e4] ;  /* 0x0000b90000093ab9 */ /* 0x000fe20000000800 */
[----:B------:R-:W-:Y:S02]  /*15f0*/  USEL UR54, UR30, URZ, UP4 ;  /* 0x0000003f1e367287 */ /* 0x000fe4000a000000 */
[----:B------:R-:W-:Y:S02]  /*1600*/  @UP3 UIMAD UR30, UR57, UR9, UR10 ;  /* 0x00000009391e32a4 */ /* 0x000fe4000f8e020a */
[----:B------:R-:W-:Y:S01]  /*1610*/  @UP1 UIMAD UR21, UR21, UR25, URZ ;  /* 0x00000019151512a4 */ /* 0x000fe2000f8e023f */
[----:B------:R-:W-:Y:S01]  /*1620*/  @P0 IADD3 R0, R0, 0x1, RZ ;  /* 0x0000000100000810 */ /* 0x000fe20007ffe0ff */
[----:B------:R-:W-:Y:S01]  /*1630*/  @UP1 UIMAD UR11, UR29, UR27, URZ ;  /* 0x0000001b1d0b12a4 */ /* 0x000fe2000f8e023f */
[----:B------:R-:W-:Y:S01]  /*1640*/  PLOP3.LUT P0, PT, PT, PT, UP3, 0x80, 0x0 ;  /* 0x000000000000781c */ /* 0x000fe20003f0f038 */
[----:B------:R-:W-:-:S02]  /*1650*/  @!UP3 UIMAD UR9, UR47, UR61, UR57 ;  /* 0x0000003d2f09b2a4 */ /* 0x000fc4000f8e0239 */
[----:B------:R-:W-:Y:S01]  /*1660*/  IMAD.MOV.U32 R14, RZ, RZ, R0 ;  /* 0x000000ffff0e7224 */ /* 0x000fe200078e0000 */
[----:B------:R-:W-:Y:S02]  /*1670*/  @!UP0 UIADD3 UR49, UR37, UR34, URZ ;  /* 0x0000002225318290 */ /* 0x000fe4000fffe03f */
[----:B------:R-:W-:Y:S02]  /*1680*/  USHF.R.S32.HI UR46, URZ, 0x6, UR20 ;  /* 0x000000063f2e7899 */ /* 0x000fe40008011414 */
[----:B------:R-:W-:Y:S01]  /*1690*/  USHF.R.S32.HI UR39, URZ, 0x1f, UR28 ;  /* 0x0000001f3f277899 */ /* 0x000fe2000801141c */
[----:B------:R-:W-:Y:S01]  /*16a0*/  @!P2 IADD3 R14, -R14, RZ, RZ ;  /* 0x000000ff0e0ea210 */ /* 0x000fe20007ffe1ff */
[----:B------:R-:W-:Y:S01]  /*16b0*/  USHF.R.S32.HI UR52, URZ, 0x1f, UR48 ;  /* 0x0000001f3f347899 */ /* 0x000fe20008011430 */
[----:B------:R-:W-:Y:S01]  /*16c0*/  @!P3 LOP3.LUT R14, RZ, R7, RZ, 0x33, !PT ;  /* 0x00000007ff0eb212 */ /* 0x000fe200078e33ff */
[----:B------:R-:W-:Y:S02]  /*16d0*/  @UP1 UIADD3 UR34, UR13, UR11, URZ ;  /* 0x0000000b0d221290 */ /* 0x000fe4000fffe03f */
[----:B------:R-:W-:-:S02]  /*16e0*/  USEL UR53, UR38, URZ, UP4 ;  /* 0x0000003f26357287 */ /* 0x000fc4000a000000 */
[----:B------:R-:W-:Y:S02]  /*16f0*/  @!UP3 UIMAD UR30, UR9, UR35, URZ ;  /* 0x00000023091eb2a4 */ /* 0x000fe4000f8e023f */
        /* <DEDUP_REMOVED lines=17> */
.L_x_403:
        /* <DEDUP_REMOVED lines=13> */
.L_x_404:
        /* <DEDUP_REMOVED lines=11> */
.L_x_405:
[----:B------:R-:W-:-:S04]  /*1990*/  UIMAD UR5, UR47, UR61, UR57 ;  /* 0x0000003d2f0572a4 */ /* 0x000fc8000f8e0239 */
[----:B------:R-:W-:-:S12]  /*19a0*/  UIMAD UR5, UR5, UR59, URZ ;  /* 0x0000003b050572a4 */ /* 0x000fd8000f8e023f */
.L_x_406:
[----:B------:R-:W1:Y:S01]  /*19b0*/  S2R R19, SR_TID.X ;  /* 0x0000000000137919 */ /* 0x000e620000002100 */
[----:B------:R-:W-:Y:S01]  /*19c0*/  ULDC UR9, c[0x0][0x2dc] ;  /* 0x0000b70000097ab9 */ /* 0x000fe20000000800 */
[----:B------:R-:W-:Y:S01]  /*19d0*/  ULDC UR11, c[0x0][0x398] ;  /* 0x0000e600000b7ab9 */ /* 0x000fe20000000800 */
[----:B------:R-:W-:Y:S01]  /*19e0*/  UIMAD UR38, UR9, UR61, URZ ;  /* 0x0000003d092672a4 */ /* 0x000fe2000f8e023f */
[----:B------:R-:W-:Y:S01]  /*19f0*/  SHF.R.S32.HI R229, RZ, 0x1f, R228 ;  /* 0x0000001fffe57819 */ /* 0x000fe200000114e4 */
[----:B------:R-:W-:Y:S01]  /*1a00*/  UIADD3 UR9, -UR8, UR22, UR28 ;  /* 0x0000001608097290 */ /* 0x000fe2000fffe11c */
[C---:B------:R-:W-:Y:S01]  /*1a10*/  IADD3 R4, P0, R228.reuse, UR10, RZ ;  /* 0x0000000ae4047c10 */ /* 0x040fe2000ff1e0ff */
[----:B------:R-:W-:Y:S01]  /*1a20*/  USHF.R.S32.HI UR21, URZ, 0x1f, UR57 ;  /* 0x0000001f3f157899 */ /* 0x000fe20008011439 */
[----:B------:R-:W-:Y:S01]  /*1a30*/  BSSY B1, `(.L_x_402) ;  /* 0x0000871000017945 */ /* 0x000fe20003800000 */
[----:B------:R-:W-:Y:S01]  /*1a40*/  UIADD3 UR9, UR9, -UR11, URZ ;  /* 0x8000000b09097290 */ /* 0x000fe2000fffe03f */
[----:B------:R-:W-:Y:S01]  /*1a50*/  IADD3.X R5, R229, UR49, RZ, P0, !PT ;  /* 0x00000031e5057c10 */ /* 0x000fe200087fe4ff */
[----:B------:R-:W-:Y:S01]  /*1a60*/  UIADD3 UR40, UR16, UR5, URZ ;  /* 0x0000000510287290 */ /* 0x000fe2000fffe03f */
[C---:B------:R-:W-:Y:S01]  /*1a70*/  VIADD R15, R228.reuse, 0x20 ;  /* 0x00000020e40f7836 */ /* 0x040fe20000000000 */
[----:B------:R-:W-:Y:S01]  /*1a80*/  ULDC.64 UR10, c[0x0][0x420] ;  /* 0x00010800000a7ab9 */ /* 0x000fe20000000a00 */
[----:B------:R-:W-:Y:S01]  /*1a90*/  UIADD3 UR41, UR16, UR30, URZ ;  /* 0x0000001e10297290 */ /* 0x000fe2000fffe03f */
[----:B------:R-:W-:Y:S01]  /*1aa0*/  IMAD.U32 R0, RZ, RZ, UR10 ;  /* 0x0000000aff007e24 */ /* 0x000fe2000f8e00ff */
[----:B------:R-:W-:Y:S01]  /*1ab0*/  UIMAD UR12, UR19, UR10, URZ ;  /* 0x0000000a130c72a4 */ /* 0x000fe2000f8e023f */
[----:B------:R-:W-:Y:S01]  /*1ac0*/  VIADD R18, R228, 0x40 ;  /* 0x00000040e4127836 */ /* 0x000fe20000000000 */
[----:B------:R-:W-:Y:S01]  /*1ad0*/  USHF.R.S32.HI UR35, URZ, 0x1f, UR9 ;  /* 0x0000001f3f237899 */ /* 0x000fe20008011409 */
[----:B------:R-:W-:Y:S01]  /*1ae0*/  IMAD.WIDE.U32 R4, R0, UR16, R4 ;  /* 0x0000001000047c25 */ /* 0x000fe2000f8e0004 */
[----:B------:R-:W-:-:S02]  /*1af0*/  UIMAD UR14, UR16, UR11, UR12 ;  /* 0x0000000b100e72a4 */ /* 0x000fc4000f8e020c */
[----:B------:R-:W-:Y:S01]  /*1b00*/  USHF.L.U32 UR30, UR38, 0x6, URZ ;  /* 0x00000006261e7899 */ /* 0x000fe2000800063f */
[----:B------:R-:W-:Y:S01]  /*1b10*/  ULDC.64 UR12, c[0x0][0x428] ;  /* 0x00010a00000c7ab9 */ /* 0x000fe20000000a00 */
[----:B------:R-:W-:Y:S02]  /*1b20*/  ULEA.HI UR35, UR35, UR9, URZ, 0x6 ;  /* 0x0000000923237291 */ /* 0x000fe4000f8f303f */
[----:B------:R-:W-:Y:S01]  /*1b30*/  VIADD R5, R5, UR14 ;  /* 0x0000000e05057c36 */ /* 0x000fe20008000000 */
[----:B------:R-:W-:Y:S01]  /*1b40*/  ULDC.64 UR14, c[0x0][0x258] ;  /* 0x00009600000e7ab9 */ /* 0x000fe20000000a00 */
[----:B------:R-:W-:Y:S01]  /*1b50*/  IMAD.U32 R8, RZ, RZ, UR12 ;  /* 0x0000000cff087e24 */ /* 0x000fe2000f8e00ff */
[----:B------:R-:W-:Y:S02]  /*1b60*/  UIADD3 UR18, UP2, UP0, UR32, UR30, UR48 ;  /* 0x0000001e20127290 */ /* 0x000fe4000f85e030 */
[----:B------:R-:W-:Y:S01]  /*1b70*/  USHF.R.S32.HI UR35, URZ, 0x6, UR35 ;  /* 0x000000063f237899 */ /* 0x000fe20008011423 */
[----:B-1----:R-:W-:Y:S01]  /*1b80*/  SHF.R.S32.HI R10, RZ, 0x1f, R19 ;  /* 0x0000001fff0a7819 */ /* 0x002fe20000011413 */
[----:B------:R-:W-:Y:S01]  /*1b90*/  IMAD.WIDE.U32 R4, R8, UR57, R4 ;  /* 0x0000003908047c25 */ /* 0x000fe2000f8e0004 */
[----:B------:R-:W-:Y:S01]  /*1ba0*/  ULDC.64 UR48, c[0x0][0x478] ;  /* 0x00011e0000307ab9 */ /* 0x000fe20000000a00 */
[----:B------:R-:W-:Y:S01]  /*1bb0*/  ULDC.64 UR36, c[0x0][0x210] ;  /* 0x0000840000247ab9 */ /* 0x000fe20000000a00 */
[CC--:B------:R-:W-:Y:S01]  /*1bc0*/  LEA.HI R3, R10.reuse, R19.reuse, RZ, 0x2 ;  /* 0x000000130a037211 */ /* 0x0c0fe200078f10ff */
[----:B------:R-:W-:Y:S01]  /*1bd0*/  ULDC.64 UR32, c[0x0][0x3e0] ;  /* 0x0000f80000207ab9 */ /* 0x000fe20000000a00 */
[----:B------:R-:W-:Y:S01]  /*1be0*/  LEA.HI R10, R10, R19, RZ, 0x5 ;  /* 0x000000130a0a7211 */ /* 0x000fe200078f28ff */
[----:B------:R-:W-:Y:S01]  /*1bf0*/  UIADD3 UR5, UR46, -0x1, URZ ;  /* 0xffffffff2e057890 */ /* 0x000fe2000fffe03f */
[----:B------:R-:W-:-:S02]  /*1c00*/  SHF.R.S32.HI R3, RZ, 0x2, R3 ;  /* 0x00000002ff037819 */ /* 0x000fc40000011403 */
[----:B------:R-:W-:Y:S02]  /*1c10*/  LOP3.LUT R6, R10, 0xffffffe0, RZ, 0xc0, !PT ;  /* 0xffffffe00a067812 */ /* 0x000fe400078ec0ff */
[----:B------:R-:W-:Y:S01]  /*1c20*/  IADD3 R0, P0, R3, UR16, RZ ;  /* 0x0000001003007c10 */ /* 0x000fe2000ff1e0ff */
[----:B------:R-:W-:Y:S01]  /*1c30*/  UIMAD UR16, UR21, UR12, URZ ;  /* 0x0000000c151072a4 */ /* 0x000fe2000f8e023f */
[----:B------:R-:W-:Y:S01]  /*1c40*/  SHF.R.S32.HI R25, RZ, 0x1f, R3 ;  /* 0x0000001fff197819 */ /* 0x000fe20000011403 */
[----:B------:R-:W-:Y:S01]  /*1c50*/  IMAD.IADD R19, R19, 0x1, -R6 ;  /* 0x0000000113137824 */ /* 0x000fe200078e0a06 */
[----:B------:R-:W-:Y:S01]  /*1c60*/  UIMAD UR12, UR21, UR14, URZ ;  /* 0x0000000e150c72a4 */ /* 0x000fe2000f8e023f */
[----:B------:R-:W-:Y:S01]  /*1c70*/  SHF.R.S32.HI R8, RZ, 0x5, R10 ;  /* 0x00000005ff087819 */ /* 0x000fe2000001140a */
[----:B------:R-:W-:Y:S01]  /*1c80*/  UIMAD UR13, UR57, UR13, UR16 ;  /* 0x0000000d390d72a4 */ /* 0x000fe2000f8e0210 */
[----:B------:R-:W-:Y:S01]  /*1c90*/  IADD3.X R6, R25, UR19, RZ, P0, !PT ;  /* 0x0000001319067c10 */ /* 0x000fe200087fe4ff */
[----:B------:R-:W-:-:S02]  /*1ca0*/  UIMAD UR15, UR57, UR15, UR12 ;  /* 0x0000000f390f72a4 */ /* 0x000fc4000f8e020c */
[----:B------:R-:W-:Y:S01]  /*1cb0*/  USHF.R.S32.HI UR12, URZ, 0x1f, UR30 ;  /* 0x0000001f3f0c7899 */ /* 0x000fe2000801141e */
[----:B------:R-:W-:Y:S02]  /*1cc0*/  IMAD R8, R8, UR38, R19 ;  /* 0x0000002608087c24 */ /* 0x000fe4000f8e0213 */
[----:B------:R-:W-:Y:S01]  /*1cd0*/  IMAD R9, R6, UR42, RZ ;  /* 0x0000002a06097c24 */ /* 0x000fe2000f8e02ff */
[----:B------:R-:W-:Y:S01]  /*1ce0*/  UIADD3.X UR12, UR20, UR12, UR52, UP2, UP0 ;  /* 0x0000000c140c7290 */ /* 0x000fe200097e0434 */
[C---:B------:R-:W-:Y:S01]  /*1cf0*/  IMAD.WIDE.U32 R6, R0.reuse, UR42, R228 ;  /* 0x0000002a00067c25 */ /* 0x040fe2000f8e00e4 */
[----:B------:R-:W-:Y:S02]  /*1d00*/  UISETP.LT.AND UP0, UPT, URZ, UR35, UPT ;  /* 0x000000233f00728c */ /* 0x000fe4000bf01270 */
[----:B------:R-:W-:Y:S01]  /*1d10*/  UIADD3 UR9, UP3, UP2, UR54, UR18, UR55 ;  /* 0x0000001236097290 */ /* 0x000fe2000fa7e037 */
[----:B------:R-:W-:Y:S01]  /*1d20*/  IMAD R9, R0, UR43, R9 ;  /* 0x0000002b00097c24 */ /* 0x000fe2000f8e0209 */
[----:B------:R-:W-:Y:S01]  /*1d30*/  IADD3 R6, P0, R6, UR56, RZ ;  /* 0x0000003806067c10 */ /* 0x000fe2000ff1e0ff */
[----:B------:R-:W-:Y:S01]  /*1d40*/  IMAD.U32 R0, RZ, RZ, UR14 ;  /* 0x0000000eff007e24 */ /* 0x000fe2000f8e00ff */
[----:B------:R-:W-:Y:S01]  /*1d50*/  USEL UR35, URZ, UR35, !UP0 ;  /* 0x000000233f237287 */ /* 0x000fe2000c000000 */
[----:B------:R-:W-:Y:S01]  /*1d60*/  VIADD R5, R5, UR13 ;  /* 0x0000000d05057c36 */ /* 0x000fe20008000000 */
[----:B------:R-:W-:Y:S01]  /*1d70*/  IADD3.X R7, R7, UR51, R9, P0, !PT ;  /* 0x0000003307077c10 */ /* 0x000fe200087fe409 */
[----:B------:R-:W-:Y:S01]  /*1d80*/  UIADD3.X UR12, UR53, UR12, UR50, UP3, UP2 ;  /* 0x0000000c350c7290 */ /* 0x000fe20009fe4432 */
[----:B------:R-:W-:Y:S01]  /*1d90*/  IMAD R9, R25, UR10, RZ ;  /* 0x0000000a19097c24 */ /* 0x000fe2000f8e02ff */
[----:B------:R-:W-:Y:S01]  /*1da0*/  UISETP.GT.AND UP0, UPT, UR46, UR35, UPT ;  /* 0x000000232e00728c */ /* 0x000fe2000bf04270 */
[----:B------:R-:W-:Y:S01]  /*1db0*/  IMAD.WIDE.U32 R4, R3, UR10, R4 ;  /* 0x0000000a03047c25 */ /* 0x000fe2000f8e0004 */
[----:B------:R-:W-:-:S03]  /*1dc0*/  ULDC.64 UR20, c[0x0][0x400] ;  /* 0x0001000000147ab9 */ /* 0x000fc60000000a00 */
[----:B------:R-:W-:Y:S01]  /*1dd0*/  IMAD.WIDE.U32 R6, R0, UR57, R6 ;  /* 0x0000003900067c25 */ /* 0x000fe2000f8e0006 */
[----:B------:R-:W-:Y:S02]  /*1de0*/  IADD3 R0, P0, R8, UR9, RZ ;  /* 0x0000000908007c10 */ /* 0x000fe4000ff1e0ff */
[----:B------:R-:W-:Y:S01]  /*1df0*/  LEA R223, P3, R4, UR32, 0x1 ;  /* 0x0000002004df7c11 */ /* 0x000fe2000f8608ff */
[----:B------:R-:W-:Y:S01]  /*1e00*/  IMAD R9, R3, UR11, R9 ;  /* 0x0000000b03097c24 */ /* 0x000fe2000f8e0209 */
[----:B------:R-:W-:Y:S01]  /*1e10*/  LEA.HI.X.SX32 R8, R8, UR12, 0x1, P0 ;  /* 0x0000000c08087c11 */ /* 0x000fe200080f0eff */
[----:B------:R-:W-:Y:S01]  /*1e20*/  UIMAD.WIDE UR10, UR40, 0x4, UR48 ;  /* 0x00000004280a78a5 */ /* 0x000fe2000f8e0230 */
[----:B------:R-:W-:Y:S01]  /*1e30*/  PLOP3.LUT P0, PT, PT, PT, UP0, 0x80, 0x0 ;  /* 0x000000000000781c */ /* 0x000fe20003f0f008 */
[----:B------:R-:W-:Y:S01]  /*1e40*/  IMAD.IADD R5, R5, 0x1, R9 ;  /* 0x0000000105057824 */ /* 0x000fe200078e0209 */
[----:B------:R-:W-:Y:S01]  /*1e50*/  LEA R225, P2, R0, UR20, 0x2 ;  /* 0x0000001400e17c11 */ /* 0x000fe2000f8410ff */
[----:B------:R-:W-:Y:S01]  /*1e60*/  VIADD R7, R7, UR15 ;  /* 0x0000000f07077c36 */ /* 0x000fe20008000000 */
[----:B------:R-:W-:Y:S01]  /*1e70*/  LEA R222, P4, R6, UR36, 0x1 ;  /* 0x0000002406de7c11 */ /* 0x000fe2000f8808ff */
[----:B------:R-:W-:Y:S01]  /*1e80*/  ULDC.64 UR48, c[0x0][0x2b0] ;  /* 0x0000ac0000307ab9 */ /* 0x000fe20000000a00 */
[----:B------:R-:W-:Y:S01]  /*1e90*/  LEA.HI.X R224, R0, UR21, R8, 0x2, P2 ;  /* 0x0000001500e07c11 */ /* 0x000fe200090f1408 */
[----:B------:R-:W-:Y:S01]  /*1ea0*/  UIMAD.WIDE UR18, UR41, 0x4, UR48 ;  /* 0x00000004291278a5 */ /* 0x000fe2000f8e0230 */
[----:B------:R-:W-:Y:S01]  /*1eb0*/  LEA.HI.X R221, R4, UR33, R5, 0x1, P3 ;  /* 0x0000002104dd7c11 */ /* 0x000fe200098f0c05 */
[----:B------:R-:W-:Y:S01]  /*1ec0*/  UMOV UR21, UR10 ;  /* 0x0000000a00157c82 */ /* 0x000fe20008000000 */
[----:B------:R-:W-:Y:S01]  /*1ed0*/  LEA.HI.X R220, R6, UR37, R7, 0x1, P4 ;  /* 0x0000002506dc7c11 */ /* 0x000fe2000a0f0c07 */
[----:B------:R-:W-:-:S02]  /*1ee0*/  UMOV UR20, UR11 ;  /* 0x0000000b00147c82 */ /* 0x000fc40008000000 */
        /* <DEDUP_REMOVED lines=20> */
.L_x_408:
        /* <DEDUP_REMOVED lines=19> */
.L_x_409:
        /* <DEDUP_REMOVED lines=8> */
[C---:B------:R-:W-:Y:S02]  /*21e0*/  ISETP.GE.AND P4, PT, R3.reuse, UR8, PT ;  /* 0x0000000803007c0c */ /* 0x040fe4000bf86270 */
[----:B------:R-:W-:Y:S01]  /*21f0*/  MOV R0, UR5 ;  /* 0x0000000500007c02 */ /* 0x000fe20008000f00 */
[----:B------:R-:W-:Y:S01]  /*2200*/  UIMAD UR5, UR19, UR14, URZ ;  /* 0x0000000e130572a4 */ /* 0x000fe2000f8e023f */
[----:B------:R-:W-:Y:S01]  /*2210*/  IADD3 R6, P0, R4, UR9, RZ ;  /* 0x0000000904067c10 */ /* 0x000fe2000ff1e0ff */
[----:B------:R-:W-:-:S02]  /*2220*/  VIADD R4, R3, 0x40 ;  /* 0x0000004003047836 */ /* 0x000fc40000000000 */
        /* <DEDUP_REMOVED lines=9> */
[----:B------:R-:W-:Y:S01]  /*22c0*/  ULDC UR5, c[0x0][0x2d0] ;  /* 0x0000b40000057ab9 */ /* 0x000fe20000000800 */
[----:B------:R-:W-:Y:S01]  /*22d0*/  IMAD.MOV.U32 R4, RZ, RZ, R6 ;  /* 0x000000ffff047224 */ /* 0x000fe200078e0006 */
[----:B------:R-:W-:Y:S01]  /*22e0*/  ISETP.GE.AND P5, PT, R228, UR5, PT ;  /* 0x00000005e4007c0c */ /* 0x000fe2000bfa6270 */
[----:B------:R-:W-:Y:S01]  /*22f0*/  IMAD R0, R3, UR13, R0 ;  /* 0x0000000d03007c24 */ /* 0x000fe2000f8e0200 */
[----:B------:R-:W-:Y:S01]  /*2300*/  ISETP.GE.AND P2, PT, R15, UR5, PT ;  /* 0x000000050f007c0c */ /* 0x000fe2000bf46270 */
        /* <DEDUP_REMOVED lines=9> */
.L_x_411:
[----:B------:R-:W-:Y:S05]  /*23a0*/  BSYNC B0 ;  /* 0x0000000000007941 */ /* 0x000fea0003800000 */
.L_x_410:
        /* <DEDUP_REMOVED lines=19> */
.L_x_413:
[----:B------:R-:W-:Y:S05]  /*24e0*/  BSYNC B0 ;  /* 0x0000000000007941 */ /* 0x000fea0003800000 */
.L_x_412:
        /* <DEDUP_REMOVED lines=32> */
.L_x_415:
[----:B------:R-:W-:Y:S05]  /*26f0*/  BSYNC B0 ;  /* 0x0000000000007941 */ /* 0x000fea0003800000 */
.L_x_414:
        /* <DEDUP_REMOVED lines=20> */
.L_x_407:
[----:B------:R-:W-:Y:S01]  /*2840*/  PLOP3.LUT P0, PT, PT, PT, UP4, 0x80, 0x0 ;  /* 0x000000000000781c */ /* 0x000fe20003f0f048 */
[----:B------:R-:W-:Y:S01]  /*2850*/  UIMAD UR9, UR5, -0x40, UR22 ;  /* 0xffffffc0050978a4 */ /* 0x000fe2000f8e0216 */
[C---:B------:R-:W-:Y:S01]  /*2860*/  LEA R0, R243.reuse, UR4, 0x1 ;  /* 0x00000004f3007c11 */ /* 0x040fe2000f8e08ff */
[----:B------:R-:W-:Y:S01]  /*2870*/  ULEA.HI UR10, UR5, UR5, URZ, 0x1 ;  /* 0x00000005050a7291 */ /* 0x000fe2000f8f083f */
[----:B------:R-:W-:Y:S01]  /*2880*/  VIADD R4, R243, 0x1800 ;  /* 0x00001800f3047836 */ /* 0x000fe20000000000 */
[----:B------:R-:W-:Y:S08]  /*2890*/  BSSY B0, `(.L_x_417) ;  /* 0x000002a000007945 */ /* 0x000ff00003800000 */
[----:B------:R-:W-:Y:S01]  /*28a0*/  @P0 BAR.SYNC.DEFER_BLOCKING 0x0 ;  /* 0x0000000000000b1d */ /* 0x000fe20000010000 */
[----:B------:R-:W-:Y:S01]  /*28b0*/  ISETP.GE.AND P1, PT, R3, UR9, PT ;  /* 0x0000000903007c0c */ /* 0x000fe2000bf26270 */
[----:B------:R-:W-:-:S04]  /*28c0*/  ULOP3.LUT UR10, UR10, 0xfffffffe, URZ, 0xc0, !UPT ;  /* 0xfffffffe0a0a7892 */ /* 0x000fc8000f8ec03f */
[----:B------:R-:W-:-:S04]  /*28d0*/  UIADD3 UR10, UR5, -UR10, URZ ;  /* 0x8000000a050a7290 */ /* 0x000fc8000fffe03f */
[----:B------:R-:W-:-:S06]  /*28e0*/  UISETP.NE.AND UP0, UPT, UR10, 0x1, UPT ;  /* 0x000000010a00788c */ /* 0x000fcc000bf05270 */
[----:B------:R-:W-:-:S04]  /*28f0*/  PLOP3.LUT P0, PT, PT, PT, UP0, 0x80, 0x0 ;  /* 0x000000000000781c */ /* 0x000fc80003f0f008 */
[----:B------:R-:W-:Y:S01]  /*2900*/  SEL R215, R4, R243, !P0 ;  /* 0x000000f304d77207 */ /* 0x000fe20004000000 */
[----:B------:R1:W-:Y:S04]  /*2910*/  @P1 STS [R0+0x6000], RZ ;  /* 0x006000ff00001388 */ /* 0x0003e80000000800 */
[----:B------:R1:W-:Y:S04]  /*2920*/  @P1 STS [R0+0x6004], RZ ;  /* 0x006004ff00001388 */ /* 0x0003e80000000800 */
[----:B------:R1:W-:Y:S04]  /*2930*/  @P1 STS.64 [R0+0x6008], RZ ;  /* 0x006008ff00001388 */ /* 0x0003e80000000a00 */
[----:B------:R1:W-:Y:S04]  /*2940*/  @P1 STS.128 [R0+0x7000], RZ ;  /* 0x007000ff00001388 */ /* 0x0003e80000000c00 */
[----:B------:R1:W-:Y:S01]  /*2950*/  @P1 STS.128 [R0+0x8000], RZ ;  /* 0x008000ff00001388 */ /* 0x0003e20000000c00 */
[----:B------:R-:W-:Y:S05]  /*2960*/  @P1 BRA `(.L_x_418) ;  /* 0x0000000000701947 */ /* 0x000fea0003800000 */
[----:B------:R-:W-:Y:S02]  /*2970*/  ULDC UR10, c[0x0][0x2d0] ;  /* 0x0000b400000a7ab9 */ /* 0x000fe40000000800 */
[----:B------:R-:W-:Y:S02]  /*2980*/  ISETP.GE.AND P4, PT, R228, UR10, PT ;  /* 0x0000000ae4007c0c */ /* 0x000fe4000bf86270 */
[----:B------:R-:W-:Y:S02]  /*2990*/  ISETP.GE.AND P3, PT, R15, UR10, PT ;  /* 0x0000000a0f007c0c */ /* 0x000fe4000bf66270 */
[----:B------:R-:W-:-:S09]  /*29a0*/  ISETP.GE.AND P2, PT, R18, UR10, PT ;  /* 0x0000000a12007c0c */ /* 0x000fd2000bf46270 */
[----:B------:R-:W-:Y:S01]  /*29b0*/  @!P4 IMAD.MOV.U32 R6, RZ, RZ, R223 ;  /* 0x000000ffff06c224 */ /* 0x000fe200078e00df */
[----:B------:R2:W-:Y:S01]  /*29c0*/  @P4 STS [R0+0x6000], RZ ;  /* 0x006000ff00004388 */ /* 0x0005e20000000800 */
[--C-:B------:R-:W-:Y:S01]  /*29d0*/  @!P4 IMAD.MOV.U32 R7, RZ, RZ, R221.reuse ;  /* 0x000000ffff07c224 */ /* 0x100fe200078e00dd */
[----:B------:R-:W-:Y:S01]  /*29e0*/  @!P3 MOV R4, R223 ;  /* 0x000000df0004b202 */ /* 0x000fe20000000f00 */
[----:B------:R-:W-:Y:S01]  /*29f0*/  @!P3 IMAD.MOV.U32 R5, RZ, RZ, R221 ;  /* 0x000000ffff05b224 */ /* 0x000fe200078e00dd */
[----:B------:R2:W-:Y:S04]  /*2a00*/  @P4 STS [R0+0x6004], RZ ;  /* 0x006004ff00004388 */ /* 0x0005e80000000800 */
[----:B------:R2:W-:Y:S04]  /*2a10*/  @P4 STS.64 [R0+0x6008], RZ ;  /* 0x006008ff00004388 */ /* 0x0005e80000000a00 */
        /* <DEDUP_REMOVED lines=17> */
.L_x_418:
[----:B------:R-:W-:Y:S05]  /*2b30*/  BSYNC B0 ;  /* 0x0000000000007941 */ /* 0x000fea0003800000 */
.L_x_417:
        /* <DEDUP_REMOVED lines=16> */
.L_x_420:
[----:B------:R-:W-:Y:S02]  /*2c40*/  ULDC UR10, c[0x0][0x2d0] ;  /* 0x0000b400000a7ab9 */ /* 0x000fe40000000800 */
[----:B------:R-:W-:Y:S02]  /*2c50*/  ISETP.GE.AND P3, PT, R228, UR10, PT ;  /* 0x0000000ae4007c0c */ /* 0x000fe4000bf66270 */
[----:B------:R-:W-:Y:S02]  /*2c60*/  ISETP.GE.AND P2, PT, R15, UR10, PT ;  /* 0x0000000a0f007c0c */ /* 0x000fe4000bf46270 */
[----:B------:R-:W-:-:S09]  /*2c70*/  ISETP.GE.AND P1, PT, R18, UR10, PT ;  /* 0x0000000a12007c0c */ /* 0x000fd2000bf26270 */
[----:B--2---:R-:W-:Y:S01]  /*2c80*/  @!P3 IMAD.MOV.U32 R6, RZ, RZ, R222 ;  /* 0x000000ffff06b224 */ /* 0x004fe200078e00de */
[----:B------:R2:W-:Y:S01]  /*2c90*/  @P3 STS [R215], RZ ;  /* 0x000000ffd7003388 */ /* 0x0005e20000000800 */
[--C-:B------:R-:W-:Y:S01]  /*2ca0*/  @!P3 IMAD.MOV.U32 R7, RZ, RZ, R220.reuse ;  /* 0x000000ffff07b224 */ /* 0x100fe200078e00dc */
[----:B---3--:R-:W-:Y:S01]  /*2cb0*/  @!P2 MOV R4, R222 ;  /* 0x000000de0004a202 */ /* 0x008fe20000000f00 */
[----:B------:R-:W-:Y:S01]  /*2cc0*/  @!P2 IMAD.MOV.U32 R5, RZ, RZ, R220 ;  /* 0x000000ffff05a224 */ /* 0x000fe200078e00dc */
[----:B------:R2:W-:Y:S04]  /*2cd0*/  @P3 STS [R215+0x4], RZ ;  /* 0x000004ffd7003388 */ /* 0x0005e80000000800 */
[----:B------:R2:W-:Y:S04]  /*2ce0*/  @P3 STS [R215+0x8], RZ ;  /* 0x000008ffd7003388 */ /* 0x0005e80000000800 */
[----:B------:R2:W-:Y:S04]  /*2cf0*/  @P3 STS [R215+0xc], RZ ;  /* 0x00000cffd7003388 */ /* 0x0005e80000000800 */
        /* <DEDUP_REMOVED lines=17> */
[----:B--2---:R-:W-:Y:S02]  /*2e10*/  MOV R4, R222 ;  /* 0x000000de00047202 */ /* 0x004fe40000000f00 */
[----:B------:R-:W-:-:S05]  /*2e20*/  MOV R5, R220 ;  /* 0x000000dc00057202 */ /* 0x000fca0000000f00 */
[----:B------:R-:W-:Y:S01]  /*2e30*/  @!PT LDS RZ, [RZ] ;  /* 0x00000000fffff984 */ /* 0x000fe20000000800 */
[----:B------:R-:W-:Y:S01]  /*2e40*/  @!PT LDS RZ, [RZ] ;  /* 0x00000000fffff984 */ /* 0x000fe20000000800 */
[----:B------:R-:W-:Y:S01]  /*2e50*/  @!PT LDS RZ, [RZ] ;  /* 0x00000000fffff984 */ /* 0x000fe20000000800 */
[----:B------:R2:W-:Y:S02]  /*2e60*/  LDGSTS.E.BYPASS.LTC128B.128 [R215+0x2000], desc[UR6][R4.64+0x80] ;  /* 0x0200008004d77fae */ /* 0x0005e4000b901d46 */
.L_x_421:
[----:B------:R-:W-:Y:S05]  /*2e70*/  BSYNC B0 ;  /* 0x0000000000007941 */ /* 0x000fea0003800000 */
.L_x_419:
[----:B------:R-:W-:Y:S01]  /*2e80*/  UIMAD UR10, UR39, UR24, URZ ;  /* 0x00000018270a72a4 */ /* 0x000fe2000f8e023f */
[----:B--23--:R-:W-:Y:S01]  /*2e90*/  IMAD.U32 R4, RZ, RZ, UR24 ;  /* 0x00000018ff047e24 */ /* 0x00cfe2000f8e00ff */
[----:B------:R-:W-:Y:S01]  /*2ea0*/  ULDC.64 UR12, c[0x0][0x260] ;  /* 0x00009800000c7ab9 */ /* 0x000fe20000000a00 */
[C---:B------:R-:W-:Y:S01]  /*2eb0*/  VIADD R8, R227.reuse, 0x20 ;  /* 0x00000020e3087836 */ /* 0x040fe20000000000 */
[----:B------:R-:W-:Y:S01]  /*2ec0*/  UIMAD UR11, UR28, UR25, UR10 ;  /* 0x000000191c0b72a4 */ /* 0x000fe2000f8e020a */
[----:B------:R-:W-:Y:S01]  /*2ed0*/  IMAD.WIDE.U32 R4, R4, UR28, R228 ;  /* 0x0000001c04047c25 */ /* 0x000fe2000f8e00e4 */
[----:B------:R-:W-:Y:S01]  /*2ee0*/  UIMAD UR10, UR17, -0x80, UR8 ;  /* 0xffffff80110a78a4 */ /* 0x000fe2000f8e0208 */
[----:B------:R-:W-:Y:S02]  /*2ef0*/  BSSY B0, `(.L_x_422) ;  /* 0x000003d000007945 */ /* 0x000fe40003800000 */
[----:B------:R-:W-:Y:S01]  /*2f00*/  VIADD R9, R227, 0x8 ;  /* 0x00000008e3097836 */ /* 0x000fe20000000000 */
[----:B------:R-:W-:Y:S01]  /*2f10*/  IADD3 R6, P1, R4, UR23, RZ ;  /* 0x0000001704067c10 */ /* 0x000fe2000ff3e0ff */
[----:B------:R-:W-:Y:S01]  /*2f20*/  IMAD.U32 R7, RZ, RZ, UR11 ;  /* 0x0000000bff077e24 */ /* 0x000fe2000f8e00ff */
[----:B------:R-:W-:Y:S01]  /*2f30*/  ISETP.GE.AND P5, PT, R3, UR10, PT ;  /* 0x0000000a03007c0c */ /* 0x000fe2000bfa6270 */
[----:B------:R-:W-:Y:S01]  /*2f40*/  IMAD R4, R20, UR12, RZ ;  /* 0x0000000c14047c24 */ /* 0x000fe2000f8e02ff */
[----:B------:R-:W-:Y:S01]  /*2f50*/  ISETP.GE.AND P2, PT, R9, UR9, PT ;  /* 0x0000000909007c0c */ /* 0x000fe2000bf46270 */
[----:B------:R-:W-:Y:S01]  /*2f60*/  VIADD R21, R227, 0x28 ;  /* 0x00000028e3157836 */ /* 0x000fe20000000000 */
[----:B------:R-:W-:Y:S01]  /*2f70*/  IADD3.X R7, R5, UR29, R7, P1, !PT ;  /* 0x0000001d05077c10 */ /* 0x000fe20008ffe407 */
[----:B------:R-:W-:Y:S01]  /*2f80*/  IMAD R4, R14, UR13, R4 ;  /* 0x0000000d0e047c24 */ /* 0x000fe2000f8e0204 */
[----:B------:R-:W-:-:S02]  /*2f90*/  ISETP.GE.AND P1, PT, R8, UR9, PT ;  /* 0x0000000908007c0c */ /* 0x000fc4000bf26270 */
[----:B------:R-:W-:Y:S01]  /*2fa0*/  P2R R24, PR, RZ, 0x4 ;  /* 0x00000004ff187803 */ /* 0x000fe20000000000 */
[----:B------:R-:W-:Y:S01]  /*2fb0*/  IMAD.WIDE.U32 R6, R14, UR12, R6 ;  /* 0x0000000c0e067c25 */ /* 0x000fe2000f8e0006 */
[----:B------:R-:W-:Y:S02]  /*2fc0*/  P2R R23, PR, RZ, 0x2 ;  /* 0x00000002ff177803 */ /* 0x000fe40000000000 */
[----:B------:R-:W-:Y:S01]  /*2fd0*/  ISETP.GE.AND P1, PT, R227, UR9, PT ;  /* 0x00000009e3007c0c */ /* 0x000fe2000bf26270 */
[----:B------:R2:W-:Y:S01]  /*2fe0*/  @P5 STS [R0+0x9000], RZ ;  /* 0x009000ff00005388 */ /* 0x0005e20000000800 */
[----:B------:R-:W-:Y:S01]  /*2ff0*/  ISETP.GE.AND P6, PT, R21, UR9, PT ;  /* 0x0000000915007c0c */ /* 0x000fe2000bfc6270 */
[----:B------:R-:W-:Y:S01]  /*3000*/  IMAD.IADD R13, R7, 0x1, R4 ;  /* 0x00000001070d7824 */ /* 0x000fe200078e0204 */
[----:B------:R-:W-:Y:S01]  /*3010*/  P2R R22, PR, RZ, 0x2 ;  /* 0x00000002ff167803 */ /* 0x000fe20000000000 */
[----:B------:R2:W-:Y:S04]  /*3020*/  @P5 STS [R0+0x9004], RZ ;  /* 0x009004ff00005388 */ /* 0x0005e80000000800 */
[----:B------:R2:W-:Y:S04]  /*3030*/  @P5 STS.64 [R0+0x9008], RZ ;  /* 0x009008ff00005388 */ /* 0x0005e80000000a00 */
[----:B------:R2:W-:Y:S04]  /*3040*/  @P5 STS.128 [R0+0xb000], RZ ;  /* 0x00b000ff00005388 */ /* 0x0005e80000000c00 */
[----:B------:R2:W-:Y:S01]  /*3050*/  @P5 STS.128 [R0+0xd000], RZ ;  /* 0x00d000ff00005388 */ /* 0x0005e20000000c00 */
[----:B------:R-:W-:Y:S05]  /*3060*/  @P5 BRA `(.L_x_423) ;  /* 0x0000000000945947 */ /* 0x000fea0003800000 */
[----:B------:R-:W-:Y:S01]  /*3070*/  ULDC UR9, c[0x0][0x2d0] ;  /* 0x0000b40000097ab9 */ /* 0x000fe20000000800 */
[----:B------:R-:W-:Y:S01]  /*3080*/  IMAD R12, R25, UR24, RZ ;  /* 0x00000018190c7c24 */ /* 0x000fe2000f8e02ff */
[----:B------:R-:W-:Y:S01]  /*3090*/  ISETP.GE.AND P3, PT, R228, UR9, PT ;  /* 0x00000009e4007c0c */ /* 0x000fe2000bf66270 */
[----:B------:R-:W-:Y:S01]  /*30a0*/  IMAD.MOV.U32 R4, RZ, RZ, R6 ;  /* 0x000000ffff047224 */ /* 0x000fe200078e0006 */
[----:B------:R-:W-:Y:S01]  /*30b0*/  ISETP.GE.AND P2, PT, R15, UR9, PT ;  /* 0x000000090f007c0c */ /* 0x000fe2000bf46270 */
[----:B------:R-:W-:Y:S02]  /*30c0*/  IMAD.MOV.U32 R5, RZ, RZ, R13 ;  /* 0x000000ffff057224 */ /* 0x000fe400078e000d */
[C---:B------:R-:W-:Y:S02]  /*30d0*/  IMAD R12, R3.reuse, UR25, R12 ;  /* 0x00000019030c7c24 */ /* 0x040fe4000f8e020c */
[----:B------:R-:W-:-:S04]  /*30e0*/  IMAD.WIDE.U32 R4, R3, UR24, R4 ;  /* 0x0000001803047c25 */ /* 0x000fc8000f8e0004 */
[----:B------:R-:W-:Y:S02]  /*30f0*/  IMAD.IADD R12, R5, 0x1, R12 ;  /* 0x00000001050c7824 */ /* 0x000fe400078e020c */
[----:B------:R-:W3:Y:S01]  /*3100*/  @!P3 LDC.64 R10, c[0x0][0x218] ;  /* 0x00008600ff0abb82 */ /* 0x000ee20000000a00 */
[----:B------:R1:W-:Y:S04]  /*3110*/  @P3 STS [R0+0x9000], RZ ;  /* 0x009000ff00003388 */ /* 0x0003e80000000800 */
[----:B------:R1:W-:Y:S03]  /*3120*/  @P3 STS [R0+0x9004], RZ ;  /* 0x009004ff00003388 */ /* 0x0003e60000000800 */
[----:B------:R-:W5:Y:S01]  /*3130*/  @!P2 LDC.64 R8, c[0x0][0x218] ;  /* 0x00008600ff08ab82 */ /* 0x000f620000000a00 */
[----:B------:R1:W-:Y:S01]  /*3140*/  @P3 STS.64 [R0+0x9008], RZ ;  /* 0x009008ff00003388 */ /* 0x0003e20000000a00 */
[----:B---3--:R-:W-:-:S04]  /*3150*/  @!P3 LEA R10, P1, R4, R10, 0x1 ;  /* 0x0000000a040ab211 */ /* 0x008fc800078208ff */
[C---:B------:R-:W-:Y:S02]  /*3160*/  @!P3 LEA.HI.X R11, R4.reuse, R11, R12, 0x1, P1 ;  /* 0x0000000b040bb211 */ /* 0x040fe400008f0c0c */
[----:B-----5:R-:W-:-:S03]  /*3170*/  @!P2 LEA R8, P1, R4, R8, 0x1 ;  /* 0x000000080408a211 */ /* 0x020fc600078208ff */
[----:B------:R-:W-:Y:S01]  /*3180*/  @!PT LDS RZ, [RZ] ;  /* 0x00000000fffff984 */ /* 0x000fe20000000800 */
[----:B------:R-:W-:Y:S01]  /*3190*/  @!PT LDS RZ, [RZ] ;  /* 0x00000000fffff984 */ /* 0x000fe20000000800 */
[----:B------:R-:W-:Y:S01]  /*31a0*/  @!PT LDS RZ, [RZ] ;  /* 0x00000000fffff984 */ /* 0x000fe20000000800 */
[----:B------:R1:W-:Y:S01]  /*31b0*/  @!P3 LDGSTS.E.BYPASS.LTC128B.128 [R0+0x9000], desc[UR6][R10.64] ;  /* 0x090000000a00bfae */ /* 0x0003e2000b901d46 */
[----:B------:R-:W-:-:S03]  /*31c0*/  @!P2 LEA.HI.X R9, R4, R9, R12, 0x1, P1 ;  /* 0x000000090409a211 */ /* 0x000fc600008f0c0c */
[----:B------:R1:W-:Y:S01]  /*31d0*/  @P2 STS.128 [R0+0xb000], RZ ;  /* 0x00b000ff00002388 */ /* 0x0003e20000000c00 */
[----:B------:R-:W-:-:S03]  /*31e0*/  ISETP.GE.AND P1, PT, R18, UR9, PT ;  /* 0x0000000912007c0c */ /* 0x000fc6000bf26270 */
        /* <DEDUP_REMOVED lines=13> */
.L_x_423:
[----:B------:R-:W-:Y:S05]  /*32c0*/  BSYNC B0 ;  /* 0x0000000000007941 */ /* 0x000fea0003800000 */
.L_x_422:
[----:B------:R-:W-:Y:S01]  /*32d0*/  IADD3 R4, R3, 0x40, RZ ;  /* 0x0000004003047810 */ /* 0x000fe20007ffe0ff */
[----:B------:R-:W-:Y:S03]  /*32e0*/  BSSY B0, `(.L_x_424) ;  /* 0x000002b000007945 */ /* 0x000fe60003800000 */
[----:B------:R-:W-:-:S13]  /*32f0*/  ISETP.GE.AND P4, PT, R4, UR10, PT ;  /* 0x0000000a04007c0c */ /* 0x000fda000bf86270 */
[----:B------:R1:W-:Y:S04]  /*3300*/  @P4 STS.128 [R0+0xa000], RZ ;  /* 0x00a000ff00004388 */ /* 0x0003e80000000c00 */
[----:B------:R1:W-:Y:S04]  /*3310*/  @P4 STS.128 [R0+0xc000], RZ ;  /* 0x00c000ff00004388 */ /* 0x0003e80000000c00 */
[----:B------:R1:W-:Y:S01]  /*3320*/  @P4 STS.128 [R0+0xe000], RZ ;  /* 0x00e000ff00004388 */ /* 0x0003e20000000c00 */
[----:B------:R-:W-:Y:S05]  /*3330*/  @P4 BRA `(.L_x_425) ;  /* 0x0000000000944947 */ /* 0x000fea0003800000 */
[----:B------:R-:W-:Y:S01]  /*3340*/  IADD3 R7, P1, R3, 0x40, RZ ;  /* 0x0000004003077810 */ /* 0x000fe20007f3e0ff */
[----:B------:R-:W-:Y:S01]  /*3350*/  ULDC UR9, c[0x0][0x2d0] ;  /* 0x0000b40000097ab9 */ /* 0x000fe20000000800 */
[----:B------:R-:W-:Y:S01]  /*3360*/  IMAD.MOV.U32 R5, RZ, RZ, R13 ;  /* 0x000000ffff057224 */ /* 0x000fe200078e000d */
[----:B------:R-:W-:Y:S02]  /*3370*/  ISETP.GE.AND P3, PT, R228, UR9, PT ;  /* 0x00000009e4007c0c */ /* 0x000fe4000bf66270 */
[----:B------:R-:W-:Y:S01]  /*3380*/  IMAD.X R4, RZ, RZ, R25, P1 ;  /* 0x000000ffff047224 */ /* 0x000fe200008e0619 */
[----:B------:R-:W-:-:S03]  /*3390*/  ISETP.GE.AND P2, PT, R15, UR9, PT ;  /* 0x000000090f007c0c */ /* 0x000fc6000bf46270 */
[----:B-1-3--:R-:W-:Y:S02]  /*33a0*/  IMAD R8, R4, UR24, RZ ;  /* 0x0000001804087c24 */ /* 0x00afe4000f8e02ff */
[----:B------:R-:W-:-:S04]  /*33b0*/  IMAD.MOV.U32 R4, RZ, RZ, R6 ;  /* 0x000000ffff047224 */ /* 0x000fc800078e0006 */
[C---:B------:R-:W-:Y:S01]  /*33c0*/  IMAD.WIDE.U32 R4, R7.reuse, UR24, R4 ;  /* 0x0000001807047c25 */ /* 0x040fe2000f8e0004 */
[----:B------:R-:W1:Y:S01]  /*33d0*/  @!P3 LDC.64 R16, c[0x0][0x218] ;  /* 0x00008600ff10bb82 */ /* 0x000e620000000a00 */
[----:B------:R3:W-:Y:S02]  /*33e0*/  @P3 STS.128 [R0+0xa000], RZ ;  /* 0x00a000ff00003388 */ /* 0x0007e40000000c00 */
[----:B------:R-:W-:-:S04]  /*33f0*/  IMAD R7, R7, UR25, R8 ;  /* 0x0000001907077c24 */ /* 0x000fc8000f8e0208 */
[----:B------:R-:W-:Y:S02]  /*3400*/  IMAD.IADD R10, R5, 0x1, R7 ;  /* 0x00000001050a7824 */ /* 0x000fe400078e0207 */
[----:B------:R-:W5:Y:S01]  /*3410*/  @!P2 LDC.64 R6, c[0x0][0x218] ;  /* 0x00008600ff06ab82 */ /* 0x000f620000000a00 */
[----:B-1----:R-:W-:-:S04]  /*3420*/  @!P3 LEA R8, P1, R4, R16, 0x1 ;  /* 0x000000100408b211 */ /* 0x002fc800078208ff */
        /* <DEDUP_REMOVED lines=16> */
[----:B---3--:R-:W-:-:S04]  /*3530*/  LEA R6, P1, R4, UR10, 0x1 ;  /* 0x0000000a04067c11 */ /* 0x008fc8000f8208ff */
[----:B------:R-:W-:-:S05]  /*3540*/  LEA.HI.X R7, R4, UR11, R10, 0x1, P1 ;  /* 0x0000000b04077c11 */ /* 0x000fca00088f0c0a */
[----:B------:R-:W-:Y:S01]  /*3550*/  @!PT LDS RZ, [RZ] ;  /* 0x00000000fffff984 */ /* 0x000fe20000000800 */
[----:B------:R-:W-:Y:S01]  /*3560*/  @!PT LDS RZ, [RZ] ;  /* 0x00000000fffff984 */ /* 0x000fe20000000800 */
[----:B------:R-:W-:Y:S01]  /*3570*/  @!PT LDS RZ, [RZ] ;  /* 0x00000000fffff984 */ /* 0x000fe20000000800 */
[----:B------:R1:W-:Y:S04]  /*3580*/  LDGSTS.E.BYPASS.LTC128B.128 [R0+0xe000], desc[UR6][R6.64+0x80] ;  /* 0x0e00008006007fae */ /* 0x0003e8000b901d46 */
.L_x_425:
[----:B------:R-:W-:Y:S05]  /*3590*/  BSYNC B0 ;  /* 0x0000000000007941 */ /* 0x000fea0003800000 */
.L_x_424:
[----:B------:R-:W-:Y:S01]  /*35a0*/  UIMAD UR9, UR39, UR26, URZ ;  /* 0x0000001a270972a4 */ /* 0x000fe2000f8e023f */
[----:B------:R-:W-:Y:S01]  /*35b0*/  MOV R4, UR26 ;  /* 0x0000001a00047c02 */ /* 0x000fe20008000f00 */
[----:B------:R2:W-:Y:S01]  /*35c0*/  @P5 STS [R0+0xf000], RZ ;  /* 0x00f000ff00005388 */ /* 0x0005e20000000800 */
[----:B------:R-:W-:Y:S01]  /*35d0*/  ULDC.64 UR10, c[0x0][0x268] ;  /* 0x00009a00000a7ab9 */ /* 0x000fe20000000a00 */
[----:B------:R-:W-:Y:S01]  /*35e0*/  UIMAD UR9, UR28, UR27, UR9 ;  /* 0x0000001b1c0972a4 */ /* 0x000fe2000f8e0209 */
[----:B------:R-:W-:Y:S01]  /*35f0*/  BSSY B0, `(.L_x_426) ;  /* 0x0000033000007945 */ /* 0x000fe20003800000 */
[----:B------:R2:W-:Y:S01]  /*3600*/  @P5 STS [R0+0xf004], RZ ;  /* 0x00f004ff00005388 */ /* 0x0005e20000000800 */
[----:B------:R-:W-:-:S03]  /*3610*/  IMAD.WIDE.U32 R4, R4, UR28, R228 ;  /* 0x0000001c04047c25 */ /* 0x000fc6000f8e00e4 */
[----:B------:R2:W-:Y:S01]  /*3620*/  @P5 STS.64 [R0+0xf008], RZ ;  /* 0x00f008ff00005388 */ /* 0x0005e20000000a00 */
[----:B-1-3--:R-:W-:Y:S02]  /*3630*/  MOV R7, UR9 ;  /* 0x0000000900077c02 */ /* 0x00afe40008000f00 */
[----:B------:R-:W-:Y:S01]  /*3640*/  IADD3 R6, P1, R4, UR31, RZ ;  /* 0x0000001f04067c10 */ /* 0x000fe2000ff3e0ff */
[----:B------:R2:W-:Y:S01]  /*3650*/  @P5 STS.128 [R0+0x11000], RZ ;  /* 0x011000ff00005388 */ /* 0x0005e20000000c00 */
[----:B------:R-:W-:Y:S02]  /*3660*/  IMAD R4, R20, UR10, RZ ;  /* 0x0000000a14047c24 */ /* 0x000fe4000f8e02ff */
[----:B------:R-:W-:Y:S01]  /*3670*/  IADD3.X R7, R5, UR34, R7, P1, !PT ;  /* 0x0000002205077c10 */ /* 0x000fe20008ffe407 */
[----:B------:R2:W-:Y:S01]  /*3680*/  @P5 STS.128 [R0+0x13000], RZ ;  /* 0x013000ff00005388 */ /* 0x0005e20000000c00 */
[C---:B------:R-:W-:Y:S02]  /*3690*/  IMAD R4, R14.reuse, UR11, R4 ;  /* 0x0000000b0e047c24 */ /* 0x040fe4000f8e0204 */
[----:B------:R-:W-:-:S05]  /*36a0*/  IMAD.WIDE.U32 R6, R14, UR10, R6 ;  /* 0x0000000a0e067c25 */ /* 0x000fca000f8e0006 */
[----:B------:R-:W-:Y:S01]  /*36b0*/  IADD3 R13, R7, R4, RZ ;  /* 0x00000004070d7210 */ /* 0x000fe20007ffe0ff */
[----:B------:R-:W-:Y:S06]  /*36c0*/  @P5 BRA `(.L_x_427) ;  /* 0x0000000000945947 */ /* 0x000fec0003800000 */
        /* <DEDUP_REMOVED lines=9> */
[----:B------:R-:W1:Y:S01]  /*3760*/  @!P3 LDC.64 R10, c[0x0][0x220] ;  /* 0x00008800ff0abb82 */ /* 0x000e620000000a00 */
[----:B------:R3:W-:Y:S04]  /*3770*/  @P3 STS [R0+0xf000], RZ ;  /* 0x00f000ff00003388 */ /* 0x0007e80000000800 */
[----:B------:R3:W-:Y:S03]  /*3780*/  @P3 STS [R0+0xf004], RZ ;  /* 0x00f004ff00003388 */ /* 0x0007e60000000800 */
[----:B------:R-:W5:Y:S01]  /*3790*/  @!P2 LDC.64 R8, c[0x0][0x220] ;  /* 0x00008800ff08ab82 */ /* 0x000f620000000a00 */
[----:B------:R3:W-:Y:S01]  /*37a0*/  @P3 STS.64 [R0+0xf008], RZ ;  /* 0x00f008ff00003388 */ /* 0x0007e20000000a00 */
        /* <DEDUP_REMOVED lines=23> */
.L_x_427:
[----:B------:R-:W-:Y:S05]  /*3920*/  BSYNC B0 ;  /* 0x0000000000007941 */ /* 0x000fea0003800000 */
.L_x_426:
[----:B------:R1:W-:Y:S01]  /*3930*/  @P4 STS.128 [R0+0x10000], RZ ;  /* 0x010000ff00004388 */ /* 0x0003e20000000c00 */
[----:B------:R-:W-:Y:S03]  /*3940*/  BSSY B0, `(.L_x_428) ;  /* 0x0000028000007945 */ /* 0x000fe60003800000 */
[----:B------:R1:W-:Y:S04]  /*3950*/  @P4 STS.128 [R0+0x12000], RZ ;  /* 0x012000ff00004388 */ /* 0x0003e80000000c00 */
[----:B------:R1:W-:Y:S01]  /*3960*/  @P4 STS.128 [R0+0x14000], RZ ;  /* 0x014000ff00004388 */ /* 0x0003e20000000c00 */
[----:B------:R-:W-:Y:S05]  /*3970*/  @P4 BRA `(.L_x_429) ;  /* 0x0000000000904947 */ /* 0x000fea0003800000 */
[----:B------:R-:W-:Y:S01]  /*3980*/  ULDC UR9, c[0x0][0x2d0] ;  /* 0x0000b40000097ab9 */ /* 0x000fe20000000800 */
[----:B------:R-:W-:Y:S01]  /*3990*/  IADD3 R3, P1, R3, 0x40, RZ ;  /* 0x0000004003037810 */ /* 0x000fe20007f3e0ff */
[----:B------:R-:W-:Y:S01]  /*39a0*/  IMAD.MOV.U32 R5, RZ, RZ, R13 ;  /* 0x000000ffff057224 */ /* 0x000fe200078e000d */
[----:B------:R-:W-:Y:S02]  /*39b0*/  ISETP.GE.AND P4, PT, R228, UR9, PT ;  /* 0x00000009e4007c0c */ /* 0x000fe4000bf86270 */
[----:B------:R-:W-:Y:S01]  /*39c0*/  ISETP.GE.AND P3, PT, R15, UR9, PT ;  /* 0x000000090f007c0c */ /* 0x000fe2000bf66270 */
[----:B------:R-:W-:Y:S01]  /*39d0*/  IMAD.X R4, RZ, RZ, R25, P1 ;  /* 0x000000ffff047224 */ /* 0x000fe200008e0619 */
[----:B------:R-:W-:-:S03]  /*39e0*/  ISETP.GE.AND P2, PT, R18, UR9, PT ;  /* 0x0000000912007c0c */ /* 0x000fc6000bf46270 */
[----:B------:R-:W-:Y:S02]  /*39f0*/  IMAD R7, R4, UR26, RZ ;  /* 0x0000001a04077c24 */ /* 0x000fe4000f8e02ff */
[----:B------:R-:W-:-:S04]  /*3a00*/  IMAD.MOV.U32 R4, RZ, RZ, R6 ;  /* 0x000000ffff047224 */ /* 0x000fc800078e0006 */
[----:B---3--:R-:W3:Y:S01]  /*3a10*/  @!P4 LDC.64 R10, c[0x0][0x220] ;  /* 0x00008800ff0acb82 */ /* 0x008ee20000000a00 */
[C---:B------:R-:W-:Y:S01]  /*3a20*/  IMAD.WIDE.U32 R4, R3.reuse, UR26, R4 ;  /* 0x0000001a03047c25 */ /* 0x040fe2000f8e0004 */
[----:B------:R2:W-:Y:S03]  /*3a30*/  @P4 STS.128 [R0+0x10000], RZ ;  /* 0x010000ff00004388 */ /* 0x0005e60000000c00 */
[----:B------:R-:W-:-:S03]  /*3a40*/  IMAD R3, R3, UR27, R7 ;  /* 0x0000001b03037c24 */ /* 0x000fc6000f8e0207 */
[----:B-1----:R-:W1:Y:S01]  /*3a50*/  @!P3 LDC.64 R8, c[0x0][0x220] ;  /* 0x00008800ff08bb82 */ /* 0x002e620000000a00 */
[----:B------:R-:W-:-:S07]  /*3a60*/  IMAD.IADD R3, R5, 0x1, R3 ;  /* 0x0000000105037824 */ /* 0x000fce00078e0203 */
[----:B------:R-:W5:Y:S01]  /*3a70*/  @!P2 LDC.64 R6, c[0x0][0x220] ;  /* 0x00008800ff06ab82 */ /* 0x000f620000000a00 */
[----:B---3--:R-:W-:-:S04]  /*3a80*/  @!P4 LEA R10, P1, R4, R10, 0x1 ;  /* 0x0000000a040ac211 */ /* 0x008fc800078208ff */
[C---:B------:R-:W-:Y:S02]  /*3a90*/  @!P4 LEA.HI.X R11, R4.reuse, R11, R3, 0x1, P1 ;  /* 0x0000000b040bc211 */ /* 0x040fe400008f0c03 */
[----:B-1----:R-:W-:-:S03]  /*3aa0*/  @!P3 LEA R8, P1, R4, R8, 0x1 ;  /* 0x000000080408b211 */ /* 0x002fc600078208ff */
[----:B------:R-:W-:Y:S01]  /*3ab0*/  @!PT LDS RZ, [RZ] ;  /* 0x00000000fffff984 */ /* 0x000fe20000000800 */
[----:B------:R-:W-:Y:S01]  /*3ac0*/  @!PT LDS RZ, [RZ] ;  /* 0x00000000fffff984 */ /* 0x000fe20000000800 */
[----:B------:R-:W-:Y:S01]  /*3ad0*/  @!PT LDS RZ, [RZ] ;  /* 0x00000000fffff984 */ /* 0x000fe20000000800 */
[----:B------:R2:W-:Y:S01]  /*3ae0*/  @!P4 LDGSTS.E.BYPASS.LTC128B.128 [R0+0x10000], desc[UR6][R10.64] ;  /* 0x100000000a00cfae */ /* 0x0005e2000b901d46 */
[----:B------:R-:W-:-:S03]  /*3af0*/  @!P3 LEA.HI.X R9, R4, R9, R3, 0x1, P1 ;  /* 0x000000090409b211 */ /* 0x000fc600008f0c03 */
[----:B------:R2:W-:Y:S01]  /*3b00*/  @P3 STS.128 [R0+0x12000], RZ ;  /* 0x012000ff00003388 */ /* 0x0005e20000000c00 */
        /* <DEDUP_REMOVED lines=11> */
.L_x_429:
[----:B------:R-:W-:Y:S05]  /*3bc0*/  BSYNC B0 ;  /* 0x0000000000007941 */ /* 0x000fea0003800000 */
.L_x_428:
[----:B--23--:R-:W2:Y:S01]  /*3bd0*/  LDC.64 R10, c[0x0][0x3b8] ;  /* 0x0000ee00ff0a7b82 */ /* 0x00cea20000000a00 */
[----:B------:R-:W-:Y:S01]  /*3be0*/  ISETP.NE.AND P3, PT, R22, RZ, PT ;  /* 0x000000ff1600720c */ /* 0x000fe20003f65270 */
[----:B------:R-:W-:Y:S01]  /*3bf0*/  IMAD.MOV.U32 R4, RZ, RZ, 0x4 ;  /* 0x00000004ff047424 */ /* 0x000fe200078e00ff */
[----:B------:R-:W-:Y:S01]  /*3c00*/  ISETP.NE.AND P2, PT, R24, RZ, PT ;  /* 0x000000ff1800720c */ /* 0x000fe20003f45270 */
[----:B-1----:R-:W-:Y:S01]  /*3c10*/  IMAD.MOV.U32 R8, RZ, RZ, 0x4 ;  /* 0x00000004ff087424 */ /* 0x002fe200078e00ff */
[----:B------:R-:W-:Y:S01]  /*3c20*/  ISETP.NE.AND P1, PT, R23, RZ, PT ;  /* 0x000000ff1700720c */ /* 0x000fe20003f25270 */
[----:B------:R-:W-:Y:S01]  /*3c30*/  IMAD.WIDE R4, R227, R4, UR18 ;  /* 0x00000012e3047e25 */ /* 0x000fe2000f8e0204 */
[----:B------:R-:W0:Y:S03]  /*3c40*/  LDGDEPBAR ;  /* 0x00000000000079af */ /* 0x000e260000000000 */
[----:B------:R-:W-:-:S02]  /*3c50*/  IMAD.MOV.U32 R231, RZ, RZ, 0x7f800000 ;  /* 0x7f800000ffe77424 */ /* 0x000fc400078e00ff */
[----:B------:R-:W-:Y:S01]  /*3c60*/  IMAD.MOV.U32 R232, RZ, RZ, 0x7f800000 ;  /* 0x7f800000ffe87424 */ /* 0x000fe200078e00ff */
[----:B------:R-:W-:Y:S01]  /*3c70*/  UIMAD UR9, UR47, UR61, UR57 ;  /* 0x0000003d2f0972a4 */ /* 0x000fe2000f8e0239 */
[----:B------:R-:W-:Y:S01]  /*3c80*/  IMAD.MOV.U32 R233, RZ, RZ, 0x7f800000 ;  /* 0x7f800000ffe97424 */ /* 0x000fe200078e00ff */
[----:B------:R-:W-:Y:S01]  /*3c90*/  USHF.L.U32 UR24, UR38, 0x4, URZ ;  /* 0x0000000426187899 */ /* 0x000fe2000800063f */
[----:B------:R-:W-:Y:S01]  /*3ca0*/  IMAD.MOV.U32 R230, RZ, RZ, 0x7f800000 ;  /* 0x7f800000ffe67424 */ /* 0x000fe200078e00ff */
[----:B------:R-:W-:Y:S01]  /*3cb0*/  USHF.L.U32 UR23, UR38, 0x3, URZ ;  /* 0x0000000326177899 */ /* 0x000fe2000800063f */
[----:B------:R-:W-:Y:S01]  /*3cc0*/  SHF.R.S32.HI R0, RZ, 0x1f, R19 ;  /* 0x0000001fff007819 */ /* 0x000fe20000011413 */
[----:B------:R-:W-:Y:S01]  /*3cd0*/  VIADD R3, R182, 0x1800 ;  /* 0x00001800b6037836 */ /* 0x000fe20000000000 */
[----:B------:R1:W5:Y:S01]  /*3ce0*/  @!P3 LDG.E R232, desc[UR6][R4.64] ;  /* 0x0000000604e8b981 */ /* 0x000362000c1e1900 */
[----:B------:R-:W-:Y:S01]  /*3cf0*/  IMAD R238, RZ, RZ, -UR30 ;  /* 0x8000001effee7e24 */ /* 0x000fe2000f8e02ff */
[----:B------:R-:W-:Y:S01]  /*3d00*/  CS2R R126, SRZ ;  /* 0x00000000007e7805 */ /* 0x000fe2000001ff00 */
[----:B------:R-:W-:Y:S01]  /*3d10*/  IMAD.MOV.U32 R226, RZ, RZ, R215 ;  /* 0x000000ffffe27224 */ /* 0x000fe200078e00d7 */
[----:B--2---:R-:W2:Y:S01]  /*3d20*/  LDG.E.64 R6, desc[UR6][R10.64+0x8] ;  /* 0x000008060a067981 */ /* 0x004ea2000c1e1b00 */
[----:B------:R-:W-:Y:S01]  /*3d30*/  @!P6 IMAD.WIDE R8, R21, R8, UR18 ;  /* 0x000000121508ee25 */ /* 0x000fe2000f8e0208 */
[----:B------:R-:W-:-:S02]  /*3d40*/  USHF.L.U32 UR9, UR9, 0x5, URZ ;  /* 0x0000000509097899 */ /* 0x000fc4000800063f */
[----:B------:R-:W-:Y:S01]  /*3d50*/  UIADD3 UR32, UR24, 0x20, URZ ;  /* 0x0000002018207890 */ /* 0x000fe2000fffe03f */
[----:B------:R1:W5:Y:S01]  /*3d60*/  @!P2 LDG.E R233, desc[UR6][R4.64+0x20] ;  /* 0x0000200604e9a981 */ /* 0x000362000c1e1900 */
[----:B------:R-:W-:Y:S01]  /*3d70*/  IMAD.SHL.U32 R245, R242, 0x20, RZ ;  /* 0x00000020f2f57824 */ /* 0x000fe200078e00ff */
[----:B------:R-:W-:Y:S01]  /*3d80*/  CS2R R124, SRZ ;  /* 0x00000000007c7805 */ /* 0x000fe2000001ff00 */
[----:B------:R-:W-:Y:S01]  /*3d90*/  IMAD.MOV.U32 R250, RZ, RZ, 0x8 ;  /* 0x00000008fffa7424 */ /* 0x000fe200078e00ff */
[----:B------:R1:W5:Y:S01]  /*3da0*/  @!P6 LDG.E R231, desc[UR6][R8.64] ;  /* 0x0000000608e7e981 */ /* 0x000362000c1e1900 */
[----:B------:R-:W-:Y:S01]  /*3db0*/  UIADD3 UR34, UR24, 0x40, URZ ;  /* 0x0000004018227890 */ /* 0x000fe2000fffe03f */
[----:B------:R-:W-:Y:S01]  /*3dc0*/  IMAD.MOV.U32 R249, RZ, RZ, 0x20 ;  /* 0x00000020fff97424 */ /* 0x000fe200078e00ff */
[----:B------:R-:W-:Y:S01]  /*3dd0*/  CS2R R130, SRZ ;  /* 0x0000000000827805 */ /* 0x000fe2000001ff00 */
[----:B------:R1:W5:Y:S01]  /*3de0*/  @!P1 LDG.E R230, desc[UR6][R4.64+0x80] ;  /* 0x0000800604e69981 */ /* 0x000362000c1e1900 */
[----:B------:R-:W-:Y:S01]  /*3df0*/  IMAD.MOV.U32 R248, RZ, RZ, 0x28 ;  /* 0x00000028fff87424 */ /* 0x000fe200078e00ff */
[----:B------:R-:W-:Y:S01]  /*3e00*/  CS2R R128, SRZ ;  /* 0x0000000000807805 */ /* 0x000fe2000001ff00 */
[----:B------:R-:W-:Y:S01]  /*3e10*/  IMAD.SHL.U32 R175, R182, 0x2, RZ ;  /* 0x00000002b6af7824 */ /* 0x000fe200078e00ff */
[----:B------:R-:W-:Y:S01]  /*3e20*/  CS2R R122, SRZ ;  /* 0x00000000007a7805 */ /* 0x000fe2000001ff00 */
[C---:B------:R-:W-:Y:S01]  /*3e30*/  VIADD R234, R228.reuse, 0x20 ;  /* 0x00000020e4ea7836 */ /* 0x040fe20000000000 */
[----:B------:R-:W-:Y:S01]  /*3e40*/  CS2R R120, SRZ ;  /* 0x0000000000787805 */ /* 0x000fe2000001ff00 */
[----:B------:R-:W-:Y:S01]  /*3e50*/  VIADD R235, R228, 0x40 ;  /* 0x00000040e4eb7836 */ /* 0x000fe20000000000 */
[----:B------:R-:W-:Y:S01]  /*3e60*/  CS2R R118, SRZ ;  /* 0x0000000000767805 */ /* 0x000fe2000001ff00 */
[----:B------:R-:W-:Y:S01]  /*3e70*/  IMAD.MOV.U32 R247, RZ, RZ, 0x4 ;  /* 0x00000004fff77424 */ /* 0x000fe200078e00ff */
[----:B------:R-:W-:-:S02]  /*3e80*/  CS2R R116, SRZ ;  /* 0x0000000000747805 */ /* 0x000fc4000001ff00 */
[----:B------:R-:W-:Y:S01]  /*3e90*/  CS2R R110, SRZ ;  /* 0x00000000006e7805 */ /* 0x000fe2000001ff00 */
[----:B------:R-:W3:Y:S01]  /*3ea0*/  LDG.E.64 R10, desc[UR6][R10.64] ;  /* 0x000000060a0a7981 */ /* 0x000ee2000c1e1b00 */
[----:B------:R-:W-:Y:S02]  /*3eb0*/  USHF.R.S32.HI UR10, URZ, 0x1f, UR9 ;  /* 0x0000001f3f0a7899 */ /* 0x000fe40008011409 */
[----:B------:R-:W-:Y:S02]  /*3ec0*/  UIADD3 UR31, UR23, UR32, URZ ;  /* 0x00000020171f7290 */ /* 0x000fe4000fffe03f */
[----:B------:R-:W-:Y:S02]  /*3ed0*/  UIADD3 UR33, UR23, UR34, URZ ;  /* 0x0000002217217290 */ /* 0x000fe4000fffe03f */
[----:B------:R-:W-:Y:S02]  /*3ee0*/  UIADD3 UR30, UR23, UR31, URZ ;  /* 0x0000001f171e7290 */ /* 0x000fe4000fffe03f */
[----:B------:R-:W-:Y:S01]  /*3ef0*/  UIADD3 UR27, UR23, UR33, URZ ;  /* 0x00000021171b7290 */ /* 0x000fe2000fffe03f */
[----:B------:R-:W-:Y:S01]  /*3f00*/  SEL R3, R3, R182, !P0 ;  /* 0x000000b603037207 */ /* 0x000fe20004000000 */
[----:B------:R-:W-:-:S02]  /*3f10*/  UIADD3 UR29, UR23, UR30, URZ ;  /* 0x0000001e171d7290 */ /* 0x000fc4000fffe03f */
[----:B------:R-:W-:Y:S01]  /*3f20*/  UIADD3 UR26, UR23, UR27, URZ ;  /* 0x0000001b171a7290 */ /* 0x000fe2000fffe03f */
[----:B------:R-:W-:Y:S01]  /*3f30*/  LEA R174, R3, UR4, 0x1 ;  /* 0x0000000403ae7c11 */ /* 0x000fe2000f8e08ff */
[----:B------:R-:W-:Y:S01]  /*3f40*/  UIADD3 UR28, UR23, UR29, URZ ;  /* 0x0000001d171c7290 */ /* 0x000fe2000fffe03f */
[----:B------:R-:W-:Y:S01]  /*3f50*/  CS2R R108, SRZ ;  /* 0x00000000006c7805 */ /* 0x000fe2000001ff00 */
[----:B------:R-:W-:Y:S01]  /*3f60*/  UIADD3 UR25, UR23, UR26, URZ ;  /* 0x0000001a17197290 */ /* 0x000fe2000fffe03f */
        /* <DEDUP_REMOVED lines=38> */
[----:B------:R-:W-:Y:S02]  /*41d0*/  UIMAD UR42, UR38, 0x18, URZ ;  /* 0x00000018262a78a4 */ /* 0x000fe4000f8e023f */
[----:B------:R-:W-:Y:S02]  /*41e0*/  USHF.L.U32 UR41, UR38, 0x5, URZ ;  /* 0x0000000526297899 */ /* 0x000fe4000800063f */
[----:B------:R-:W-:-:S02]  /*41f0*/  UIMAD UR40, UR38, 0x28, URZ ;  /* 0x00000028262878a4 */ /* 0x000fc4000f8e023f */
[----:B------:R-:W-:Y:S01]  /*4200*/  UIMAD UR39, UR38, 0x30, URZ ;  /* 0x00000030262778a4 */ /* 0x000fe2000f8e023f */
[----:B------:R-:W-:Y:S01]  /*4210*/  ULDC UR43, c[0x0][0x2d0] ;  /* 0x0000b400002b7ab9 */ /* 0x000fe20000000800 */
[----:B------:R-:W-:Y:S02]  /*4220*/  UIMAD UR38, UR38, 0x38, URZ ;  /* 0x00000038262678a4 */ /* 0x000fe4000f8e023f */
[----:B------:R-:W-:Y:S02]  /*4230*/  UIADD3 UR37, UR23, UR28, URZ ;  /* 0x0000001c17257290 */ /* 0x000fe4000fffe03f */
[----:B------:R-:W-:Y:S01]  /*4240*/  UIADD3 UR36, UR23, UR25, URZ ;  /* 0x0000001917247290 */ /* 0x000fe2000fffe03f */
[----:B------:R-:W-:Y:S01]  /*4250*/  ULDC.U8 UR15, c[0x0][0x388] ;  /* 0x0000e200000f7ab9 */ /* 0x000fe20000000000 */
[----:B------:R-:W-:Y:S01]  /*4260*/  ULDC UR14, c[0x0][0x2ec] ;  /* 0x0000bb00000e7ab9 */ /* 0x000fe20000000800 */
[----:B--2---:R-:W-:-:S04]  /*4270*/  IADD3 R236, P2, P1, R6, UR9, R19 ;  /* 0x0000000906ec7c10 */ /* 0x004fc8000f95e013 */
[----:B------:R-:W-:Y:S01]  /*4280*/  IADD3.X R241, R7, UR10, R0, P2, P1 ;  /* 0x0000000a07f17c10 */ /* 0x000fe200097e2400 */
[----:B------:R-:W-:-:S05]  /*4290*/  VIADD R0, R181, 0x1800 ;  /* 0x00001800b5007836 */ /* 0x000fca0000000000 */
[----:B------:R-:W-:Y:S01]  /*42a0*/  SEL R0, R0, R181, !P0 ;  /* 0x000000b500007207 */ /* 0x000fe20004000000 */
[----:B------:R-:W-:-:S03]  /*42b0*/  IMAD.WIDE.U32 R236, R236, -0x2daee0ad, RZ ;  /* 0xd2511f53ecec7825 */ /* 0x000fc600078e00ff */
[----:B------:R-:W-:Y:S02]  /*42c0*/  LEA R3, R0, UR4, 0x1 ;  /* 0x0000000400037c11 */ /* 0x000fe4000f8e08ff */
[----:B---3--:R-:W-:Y:S02]  /*42d0*/  R2UR UR9, R11 ;  /* 0x000000000b0972ca */ /* 0x008fe400000e0000 */
[----:B-1----:R-:W-:-:S15]  /*42e0*/  R2UR UR10, R10 ;  /* 0x000000000a0a72ca */ /* 0x002fde00000e0000 */
.L_x_432:
[----:B------:R-:W0:Y:S01]  /*42f0*/  LDGDEPBAR ;  /* 0x00000000000079af */ /* 0x000e220000000000 */
[----:B------:R-:W-:Y:S01]  /*4300*/  IMAD.IADD R0, R180, 0x1, R174 ;  /* 0x00000001b4007824 */ /* 0x000fe200078e02ae */
[----:B------:R-:W-:Y:S01]  /*4310*/  USHF.L.U32 UR11, UR17, 0x7, URZ ;  /* 0x00000007110b7899 */ /* 0x000fe2000800063f */
[----:B-----5:R-:W-:Y:S01]  /*4320*/  FSETP.NEU.FTZ.AND P1, PT, R232, -INF , PT ;  /* 0xff800000e800780b */ /* 0x020fe20003f3d000 */
[----:B------:R-:W-:Y:S01]  /*4330*/  USHF.L.U32 UR13, UR5, 0x6, URZ ;  /* 0x00000006050d7899 */ /* 0x000fe2000800063f */
[----:B------:R-:W-:Y:S01]  /*4340*/  FSETP.NEU.FTZ.AND P2, PT, R233, -INF , PT ;  /* 0xff800000e900780b */ /* 0x000fe20003f5d000 */
[----:B------:R-:W-:Y:S02]  /*4350*/  UIADD3 UR16, UR22, 0x80, UR11 ;  /* 0x0000008016107890 */ /* 0x000fe4000fffe00b */
[----:B------:R-:W-:Y:S02]  /*4360*/  UIADD3 UR11, UR11, 0x80, URZ ;  /* 0x000000800b0b7890 */ /* 0x000fe4000fffe03f */
[----:B------:R-:W-:Y:S02]  /*4370*/  UIADD3 UR16, UR16, -UR8, URZ ;  /* 0x8000000810107290 */ /* 0x000fe4000fffe03f */
[----:B------:R-:W-:Y:S02]  /*4380*/  UIADD3 UR12, UR10, -0x61c88647, URZ ;  /* 0x9e3779b90a0c7890 */ /* 0x000fe4000fffe03f */
[----:B------:R-:W-:Y:S02]  /*4390*/  UISETP.GE.AND UP0, UPT, UR13, UR16, UPT ;  /* 0x000000100d00728c */ /* 0x000fe4000bf06270 */
[----:B------:R-:W-:Y:S02]  /*43a0*/  UISETP.GT.AND UP3, UPT, UR5, UR35, UPT ;  /* 0x000000230500728c */ /* 0x000fe4000bf64270 */
[----:B------:R-:W-:Y:S02]  /*43b0*/  UISETP.LT.AND UP0, UPT, UR11, UR8, UP0 ;  /* 0x000000080b00728c */ /* 0x000fe40008701270 */
[----:B------:R-:W-:Y:S01]  /*43c0*/  UIADD3 UR11, UR10, 0x3c6ef372, URZ ;  /* 0x3c6ef3720a0b7890 */ /* 0x000fe2000fffe03f */
[----:B------:R-:W-:Y:S04]  /*43d0*/  DEPBAR.LE SB0, 0x0 ;  /* 0x000080000000791a */ /* 0x000fe80000000000 */
[----:B------:R-:W-:Y:S06]  /*43e0*/  BAR.SYNC.DEFER_BLOCKING 0x0 ;  /* 0x0000000000007b1d */ /* 0x000fec0000010000 */
[----:B------:R-:W-:Y:S08]  /*43f0*/  LDSM.16.M88.4 R32, [R174] ;  /* 0x00000000ae20783b */ /* 0x000ff00000000200 */
[----:B------:R-:W1:Y:S08]  /*4400*/  LDSM.16.M88.4 R16, [R172+UR4+0x9000] ;  /* 0x00900004ac10783b */ /* 0x000e700008000200 */
[----:B------:R-:W2:Y:S08]  /*4410*/  LDSM.16.M88.4 R28, [R174+0x800] ;  /* 0x00080000ae1c783b */ /* 0x000eb00000000200 */
[----:B------:R-:W3:Y:S08]  /*4420*/  LDSM.16.M88.4 R132, [R172+UR4+0x9400] ;  /* 0x00940004ac84783b */ /* 0x000ef00008000200 */
[----:B------:R-:W-:Y:S08]  /*4430*/  LDSM.16.M88.4 R136, [R0] ;  /* 0x000000000088783b */ /* 0x000ff00000000200 */
[----:B------:R-:W4:Y:S01]  /*4440*/  LDSM.16.M88.4 R140, [R173] ;  /* 0x00000000ad8c783b */ /* 0x000f220000000200 */
[-C--:B-1----:R-:W-:Y:S07]  /*4450*/  HMMA.16816.F32 R4, R32, R16.reuse, RZ ;  /* 0x000000102004723c */ /* 0x082fee00000018ff */
[----:B------:R-:W1:Y:S01]  /*4460*/  LDSM.16.M88.4 R144, [R0+0x800] ;  /* 0x000800000090783b */ /* 0x000e620000000200 */
[C---:B--2---:R-:W-:Y:S07]  /*4470*/  HMMA.16816.F32 R8, R28.reuse, R16, RZ ;  /* 0x000000101c08723c */ /* 0x044fee00000018ff */
[----:B------:R-:W2:Y:S01]  /*4480*/  LDSM.16.M88.4 R148, [R173+0x400] ;  /* 0x00040000ad94783b */ /* 0x000ea20000000200 */
[-C--:B------:R-:W-:Y:S07]  /*4490*/  HMMA.16816.F32 R12, R28, R18.reuse, RZ ;  /* 0x000000121c0c723c */ /* 0x080fee00000018ff */
[----:B------:R-:W-:Y:S01]  /*44a0*/  LDSM.16.M88.4 R152, [R174+0x1000] ;  /* 0x00100000ae98783b */ /* 0x000fe20000000200 */
[C---:B------:R-:W-:Y:S07]  /*44b0*/  HMMA.16816.F32 R16, R32.reuse, R18, RZ ;  /* 0x000000122010723c */ /* 0x040fee00000018ff */
[----:B------:R-:W2:Y:S01]  /*44c0*/  LDSM.16.M88.4 R156, [R172+UR4+0xb000] ;  /* 0x00b00004ac9c783b */ /* 0x000ea20008000200 */
[-C--:B---3--:R-:W-:Y:S06]  /*44d0*/  HMMA.16816.F32 R20, R32, R132.reuse, RZ ;  /* 0x000000842014723c */ /* 0x088fec00000018ff */
[C---:B------:R-:W-:Y:S01]  /*44e0*/  HMMA.16816.F32 R24, R28.reuse, R132, RZ ;  /* 0x000000841c18723c */ /* 0x040fe200000018ff */
[----:B------:R-:W3:Y:S05]  /*44f0*/  LDSM.16.M88.4 R160, [R174+0x1800] ;  /* 0x00180000aea0783b */ /* 0x000eea0000000200 */
[-C--:B------:R-:W-:Y:S03]  /*4500*/  HMMA.16816.F32 R28, R28, R134.reuse, RZ ;  /* 0x000000861c1c723c */ /* 0x080fe600000018ff */
[----:B------:R-:W-:Y:S03]  /*4510*/  LDSM.16.M88.4 R164, [R173+0x2000] ;  /* 0x00200000ada4783b */ /* 0x000fe60000000200 */
[----:B------:R-:W-:Y:S05]  /*4520*/  HMMA.16816.F32 R32, R32, R134, RZ ;  /* 0x000000862020723c */ /* 0x000fea00000018ff */
[----:B------:R-:W3:Y:S01]  /*4530*/  LDSM.16.M88.4 R132, [R172+UR4+0xb400] ;  /* 0x00b40004ac84783b */ /* 0x000ee20008000200 */
[-C--:B----4-:R-:W-:Y:S06]  /*4540*/  HMMA.16816.F32 R4, R136, R140.reuse, R4 ;  /* 0x0000008c8804723c */ /* 0x090fec0000001804 */
[C---:B-1----:R-:W-:Y:S01]  /*4550*/  HMMA.16816.F32 R8, R144.reuse, R140, R8 ;  /* 0x0000008c9008723c */ /* 0x042fe20000001808 */
[----:B------:R-:W-:Y:S05]  /*4560*/  LDSM.16.M88.4 R168, [R0+0x1800] ;  /* 0x0018000000a8783b */ /* 0x000fea0000000200 */
[-C--:B------:R-:W-:Y:S06]  /*4570*/  HMMA.16816.F32 R12, R144, R142.reuse, R12 ;  /* 0x0000008e900c723c */ /* 0x080fec000000180c */
[C---:B------:R-:W-:Y:S01]  /*4580*/  HMMA.16816.F32 R16, R136.reuse, R142, R16 ;  /* 0x0000008e8810723c */ /* 0x040fe20000001810 */
[----:B------:R-:W1:Y:S05]  /*4590*/  LDSM.16.M88.4 R140, [R0+0x1000] ;  /* 0x00100000008c783b */ /* 0x000e6a0000000200 */
[-C--:B--2---:R-:W-:Y:S06]  /*45a0*/  HMMA.16816.F32 R20, R136, R148.reuse, R20 ;  /* 0x000000948814723c */ /* 0x084fec0000001814 */
[C---:B------:R-:W-:Y:S06]  /*45b0*/  HMMA.16816.F32 R24, R144.reuse, R148, R24 ;  /* 0x000000949018723c */ /* 0x040fec0000001818 */
[-C--:B------:R-:W-:Y:S01]  /*45c0*/  HMMA.16816.F32 R28, R144, R150.reuse, R28 ;  /* 0x00000096901c723c */ /* 0x080fe2000000181c */
[----:B------:R-:W-:Y:S05]  /*45d0*/  LDSM.16.M88.4 R144, [R172+UR4+0xd000] ;  /* 0x00d00004ac90783b */ /* 0x000fea0008000200 */
[----:B------:R-:W-:Y:S03]  /*45e0*/  HMMA.16816.F32 R32, R136, R150, R32 ;  /* 0x000000968820723c */ /* 0x000fe60000001820 */
[----:B------:R-:W2:Y:S03]  /*45f0*/  LDSM.16.M88.4 R136, [R173+0x2400] ;  /* 0x00240000ad88783b */ /* 0x000ea60000000200 */
[-C--:B------:R-:W-:Y:S05]  /*4600*/  HMMA.16816.F32 R4, R152, R156.reuse, R4 ;  /* 0x0000009c9804723c */ /* 0x080fea0000001804 */
[----:B------:R-:W-:Y:S01]  /*4610*/  LDSM.16.M88.4 R148, [R174+0x2800] ;  /* 0x00280000ae94783b */ /* 0x000fe20000000200 */
[C---:B---3--:R-:W-:Y:S06]  /*4620*/  HMMA.16816.F32 R8, R160.reuse, R156, R8 ;  /* 0x0000009ca008723c */ /* 0x048fec0000001808 */
[-C--:B------:R-:W-:Y:S05]  /*4630*/  HMMA.16816.F32 R12, R160, R158.reuse, R12 ;  /* 0x0000009ea00c723c */ /* 0x080fea000000180c */
[----:B------:R-:W-:Y:S01]  /*4640*/  LOP3.LUT R156, R241, UR10, RZ, 0x3c, !PT ;  /* 0x0000000af19c7c12 */ /* 0x000fe2000f8e3cff */
[C---:B------:R-:W-:Y:S06]  /*4650*/  HMMA.16816.F32 R16, R152.reuse, R158, R16 ;  /* 0x0000009e9810723c */ /* 0x040fec0000001810 */
[-C--:B------:R-:W-:Y:S01]  /*4660*/  HMMA.16816.F32 R20, R152, R132.reuse, R20 ;  /* 0x000000849814723c */ /* 0x080fe20000001814 */
[----:B------:R-:W-:Y:S04]  /*4670*/  IMAD.U32 R158, RZ, RZ, UR22 ;  /* 0x00000016ff9e7e24 */ /* 0x000fe8000f8e00ff */
[----:B------:R-:W-:Y:S01]  /*4680*/  IMAD.U32 R159, RZ, RZ, UR13 ;  /* 0x0000000dff9f7e24 */ /* 0x000fe2000f8e00ff */
[C---:B------:R-:W-:Y:S06]  /*4690*/  HMMA.16816.F32 R24, R160.reuse, R132, R24 ;  /* 0x00000084a018723c */ /* 0x040fec0000001818 */
[-C--:B------:R-:W-:Y:S06]  /*46a0*/  HMMA.16816.F32 R28, R160, R134.reuse, R28 ;  /* 0x00000086a01c723c */ /* 0x080fec000000181c */
[----:B------:R-:W-:Y:S01]  /*46b0*/  HMMA.16816.F32 R32, R152, R134, R32 ;  /* 0x000000869820723c */ /* 0x000fe20000001820 */
[----:B------:R-:W3:Y:S05]  /*46c0*/  LDSM.16.M88.4 R132, [R174+0x2000] ;  /* 0x00200000ae84783b */ /* 0x000eea0000000200 */
[-C--:B-1----:R-:W-:Y:S06]  /*46d0*/  HMMA.16816.F32 R4, R140, R164.reuse, R4 ;  /* 0x000000a48c04723c */ /* 0x082fec0000001804 */
[C---:B------:R-:W-:Y:S06]  /*46e0*/  HMMA.16816.F32 R8, R168.reuse, R164, R8 ;  /* 0x000000a4a808723c */ /* 0x040fec0000001808 */
[-C--:B------:R-:W-:Y:S06]  /*46f0*/  HMMA.16816.F32 R12, R168, R166.reuse, R12 ;  /* 0x000000a6a80c723c */ /* 0x080fec000000180c */
[C---:B------:R-:W-:Y:S06]  /*4700*/  HMMA.16816.F32 R16, R140.reuse, R166, R16 ;  /* 0x000000a68c10723c */ /* 0x040fec0000001810 */
[-C--:B--2---:R-:W-:Y:S06]  /*4710*/  HMMA.16816.F32 R20, R140, R136.reuse, R20 ;  /* 0x000000888c14723c */ /* 0x084fec0000001814 */
[C---:B------:R-:W-:Y:S06]  /*4720*/  HMMA.16816.F32 R24, R168.reuse, R136, R24 ;  /* 0x00000088a818723c */ /* 0x040fec0000001818 */
[-C--:B------:R-:W-:Y:S01]  /*4730*/  HMMA.16816.F32 R28, R168, R138.reuse, R28 ;  /* 0x0000008aa81c723c */ /* 0x080fe2000000181c */
[----:B------:R-:W-:Y:S04]  /*4740*/  IMAD.U32 R136, RZ, RZ, UR21 ;  /* 0x00000015ff887e24 */ /* 0x000fe8000f8e00ff */
[----:B------:R-:W-:Y:S01]  /*4750*/  IMAD.U32 R137, RZ, RZ, UR20 ;  /* 0x00000014ff897e24 */ /* 0x000fe2000f8e00ff */
[C---:B------:R-:W-:Y:S01]  /*4760*/  LEA R152, P0, R227.reuse, R136, 0x2 ;  /* 0x00000088e3987211 */ /* 0x040fe200078010ff */
[----:B------:R-:W-:Y:S01]  /*4770*/  IMAD.U32 R136, RZ, RZ, UR17 ;  /* 0x00000011ff887e24 */ /* 0x000fe2000f8e00ff */
[----:B------:R-:W-:Y:S04]  /*4780*/  HMMA.16816.F32 R32, R140, R138, R32 ;  /* 0x0000008a8c20723c */ /* 0x000fe80000001820 */
[----:B------:R-:W-:Y:S01]  /*4790*/  LEA.HI.X.SX32 R153, R227, R137, 0x2, P0 ;  /* 0x00000089e3997211 */ /* 0x000fe200000f16ff */
[----:B------:R-:W-:Y:S01]  /*47a0*/  IMAD R136, R136, 0x4, R242 ;  /* 0x0000000488887824 */ /* 0x000fe200078e02f2 */
[----:B------:R-:W-:Y:S01]  /*47b0*/  PLOP3.LUT P0, PT, PT, PT, UP0, 0x80, 0x0 ;  /* 0x000000000000781c */ /* 0x000fe20003f0f008 */
[-C--:B---3--:R-:W-:Y:S01]  /*47c0*/  HMMA.16816.F32 R4, R132, R144.reuse, R4 ;  /* 0x000000908404723c */ /* 0x088fe20000001804 */
[----:B------:R-:W-:Y:S01]  /*47d0*/  IMAD.U32 R140, RZ, RZ, UR5 ;  /* 0x00000005ff8c7e24 */ /* 0x000fe2000f8e00ff */
[----:B------:R-:W2:Y:S03]  /*47e0*/  LDG.E R171, desc[UR6][R152.64] ;  /* 0x0000000698ab7981 */ /* 0x000ea6000c1e1900 */
[----:B------:R-:W-:Y:S01]  /*47f0*/  LOP3.LUT R141, R237, UR9, R136, 0x96, !PT ;  /* 0x00000009ed8d7c12 */ /* 0x000fe2000f8e9688 */
[----:B------:R-:W3:Y:S01]  /*4800*/  LDG.E R170, desc[UR6][R152.64+0x20] ;  /* 0x0000200698aa7981 */ /* 0x000ee2000c1e1900 */
[----:B------:R-:W-:Y:S01]  /*4810*/  IMAD R140, R140, 0x4, R244 ;  /* 0x000000048c8c7824 */ /* 0x000fe200078e02f4 */
[C---:B------:R-:W-:Y:S02]  /*4820*/  HMMA.16816.F32 R8, R148.reuse, R144, R8 ;  /* 0x000000909408723c */ /* 0x040fe40000001808 */
[----:B------:R-:W1:Y:S02]  /*4830*/  LDSM.16.M88.4 R136, [R172+UR4+0xd400] ;  /* 0x00d40004ac88783b */ /* 0x000e640008000200 */
[----:B------:R-:W-:Y:S01]  /*4840*/  @!P0 IADD3 R158, -R158, 0x1, R227 ;  /* 0x000000019e9e8810 */ /* 0x000fe20007ffe1e3 */
[C---:B------:R-:W-:Y:S01]  /*4850*/  VIADD R142, R140.reuse, 0x2 ;  /* 0x000000028c8e7836 */ /* 0x040fe20000000000 */
[-C--:B------:R-:W-:Y:S04]  /*4860*/  HMMA.16816.F32 R12, R148, R146.reuse, R12 ;  /* 0x00000092940c723c */ /* 0x080fe8000000180c */
[----:B------:R-:W5:Y:S01]  /*4870*/  LDG.E R169, desc[UR6][R152.64+0x80] ;  /* 0x0000800698a97981 */ /* 0x000f62000c1e1900 */
[----:B------:R-:W-:Y:S01]  /*4880*/  IMAD.WIDE.U32 R154, R140, -0x326172a9, RZ ;  /* 0xcd9e8d578c9a7825 */ /* 0x000fe200078e00ff */
[C---:B------:R-:W-:Y:S02]  /*4890*/  HMMA.16816.F32 R16, R132.reuse, R146, R16 ;  /* 0x000000928410723c */ /* 0x040fe40000001810 */
[----:B------:R4:W5:Y:S03]  /*48a0*/  LDG.E R168, desc[UR6][R152.64+0xa0] ;  /* 0x0000a00698a87981 */ /* 0x000966000c1e1900 */
[-C--:B------:R-:W-:Y:S01]  /*48b0*/  LOP3.LUT R155, R155, R156.reuse, RZ, 0x3c, !PT ;  /* 0x0000009c9b9b7212 */ /* 0x080fe200078e3cff */
[----:B------:R-:W-:Y:S01]  /*48c0*/  IMAD.WIDE.U32 R140, R141, -0x326172a9, RZ ;  /* 0xcd9e8d578d8c7825 */ /* 0x000fe200078e00ff */
[----:B------:R-:W-:Y:S04]  /*48d0*/  LDSM.16.M88.4 R144, [R173+0x4000] ;  /* 0x00400000ad90783b */ /* 0x000fe80000000200 */
[----:B------:R-:W-:Y:S01]  /*48e0*/  LOP3.LUT R164, R141, UR12, R154, 0x96, !PT ;  /* 0x0000000c8da47c12 */ /* 0x000fe2000f8e969a */
[----:B------:R-:W-:Y:S01]  /*48f0*/  IMAD.WIDE.U32 R142, R142, -0x326172a9, RZ ;  /* 0xcd9e8d578e8e7825 */ /* 0x000fe200078e00ff */
[----:B------:R-:W-:Y:S01]  /*4900*/  LOP3.LUT R157, R140, UR11, RZ, 0x3c, !PT ;  /* 0x0000000b8c9d7c12 */ /* 0x000fe2000f8e3cff */
[----:B------:R-:W-:Y:S01]  /*4910*/  UIADD3 UR11, UR9, 0x76cf5d0a, URZ ;  /* 0x76cf5d0a090b7890 */ /* 0x000fe2000fffe03f */
[----:B------:R-:W1:Y:S01]  /*4920*/  @!P0 S2R R183, SR_TID.X ;  /* 0x0000000000b78919 */ /* 0x000e620000002100 */
[----:B------:R-:W-:Y:S01]  /*4930*/  IMAD.WIDE.U32 R154, R155, -0x2daee0ad, RZ ;  /* 0xd2511f539b9a7825 */ /* 0x000fe200078e00ff */
[----:B------:R-:W-:Y:S02]  /*4940*/  LOP3.LUT R160, R143, R156, RZ, 0x3c, !PT ;  /* 0x0000009c8fa07212 */ /* 0x000fe400078e3cff */
[----:B------:R-:W-:Y:S01]  /*4950*/  LOP3.LUT R162, R141, UR12, R142, 0x96, !PT ;  /* 0x0000000c8da27c12 */ /* 0x000fe2000f8e968e */
[----:B------:R-:W-:Y:S01]  /*4960*/  UIADD3 UR12, UR9, -0x4498517b, URZ ;  /* 0xbb67ae85090c7890 */ /* 0x000fe2000fffe03f */
[----:B------:R-:W1:Y:S01]  /*4970*/  LDSM.16.M88.4 R140, [R0+0x2000] ;  /* 0x00200000008c783b */ /* 0x000e620000000200 */
[----:B------:R-:W-:Y:S04]  /*4980*/  IMAD.WIDE.U32 R164, R164, -0x2daee0ad, RZ ;  /* 0xd2511f53a4a47825 */ /* 0x000fe800078e00ff */
[----:B------:R-:W-:Y:S01]  /*4990*/  LOP3.LUT R156, R236, UR12, RZ, 0x3c, !PT ;  /* 0x0000000cec9c7c12 */ /* 0x000fe2000f8e3cff */
[----:B----4-:R-:W-:Y:S01]  /*49a0*/  IMAD.WIDE.U32 R152, R160, -0x2daee0ad, RZ ;  /* 0xd2511f53a0987825 */ /* 0x010fe200078e00ff */
[----:B------:R-:W-:Y:S01]  /*49b0*/  LOP3.LUT R166, R165, UR11, R154, 0x96, !PT ;  /* 0x0000000ba5a67c12 */ /* 0x000fe2000f8e969a */
[----:B------:R-:W-:Y:S01]  /*49c0*/  UIADD3 UR12, UR9, 0x32370b8f, URZ ;  /* 0x32370b8f090c7890 */ /* 0x000fe2000fffe03f */
[----:B------:R-:W-:Y:S01]  /*49d0*/  LOP3.LUT R160, R156, R155, RZ, 0x3c, !PT ;  /* 0x0000009b9ca07212 */ /* 0x000fe200078e3cff */
[----:B------:R-:W-:Y:S01]  /*49e0*/  IMAD.WIDE.U32 R162, R162, -0x2daee0ad, RZ ;  /* 0xd2511f53a2a27825 */ /* 0x000fe200078e00ff */
[----:B------:R-:W-:Y:S01]  /*49f0*/  LOP3.LUT R165, R156, R153, RZ, 0x3c, !PT ;  /* 0x000000999ca57212 */ /* 0x000fe200078e3cff */
[-C--:B-1----:R-:W-:Y:S03]  /*4a00*/  HMMA.16816.F32 R20, R132, R136.reuse, R20 ;  /* 0x000000888414723c */ /* 0x082fe60000001814 */
[----:B------:R-:W-:Y:S01]  /*4a10*/  LOP3.LUT R184, R163, UR11, R152, 0x96, !PT ;  /* 0x0000000ba3b87c12 */ /* 0x000fe2000f8e9698 */
[----:B------:R-:W-:Y:S01]  /*4a20*/  IMAD.WIDE.U32 R160, R160, -0x326172a9, RZ ;  /* 0xcd9e8d57a0a07825 */ /* 0x000fe200078e00ff */
[----:B------:R-:W-:Y:S01]  /*4a30*/  @!P0 IADD3 R156, R159, UR8, R158 ;  /* 0x000000089f9c8c10 */ /* 0x000fe2000fffe09e */
[----:B------:R1:W4:Y:S01]  /*4a40*/  LDSM.16.M88.4 R152, [R0+0x2800] ;  /* 0x002800000098783b */ /* 0x0003220000000200 */
[C---:B------:R-:W-:Y:S01]  /*4a50*/  HMMA.16816.F32 R24, R148.reuse, R136, R24 ;  /* 0x000000889418723c */ /* 0x040fe20000001818 */
[----:B------:R-:W-:Y:S03]  /*4a60*/  UIADD3 UR11, UR10, -0x255992d5, URZ ;  /* 0xdaa66d2b0a0b7890 */ /* 0x000fe6000fffe03f */
[----:B------:R-:W-:Y:S02]  /*4a70*/  IMAD.WIDE.U32 R166, R166, -0x326172a9, RZ ;  /* 0xcd9e8d57a6a67825 */ /* 0x000fe400078e00ff */
[-C--:B------:R-:W-:Y:S05]  /*4a80*/  HMMA.16816.F32 R28, R148, R138.reuse, R28 ;  /* 0x0000008a941c723c */ /* 0x080fea000000181c */
[----:B------:R-:W-:Y:S01]  /*4a90*/  LOP3.LUT R137, R157, R161, RZ, 0x3c, !PT ;  /* 0x000000a19d897212 */ /* 0x000fe200078e3cff */
[----:B------:R-:W-:Y:S01]  /*4aa0*/  HMMA.16816.F32 R32, R132, R138, R32 ;  /* 0x0000008a8420723c */ /* 0x000fe20000001820 */
[----:B------:R-:W4:Y:S04]  /*4ab0*/  LDSM.16.M88.4 R132, [R173+0x4400] ;  /* 0x00440000ad84783b */ /* 0x000f280000000200 */
[----:B------:R-:W-:Y:S01]  /*4ac0*/  @!P0 VIMNMX R151, R156, UR8, PT ;  /* 0x000000089c978c48 */ /* 0x000fe2000bfe0100 */
[----:B------:R-:W-:Y:S01]  /*4ad0*/  @!P0 IMAD.SHL.U32 R136, R183, 0x2, RZ ;  /* 0x00000002b7888824 */ /* 0x000fe200078e00ff */
[----:B------:R-:W-:Y:S01]  /*4ae0*/  LOP3.LUT R160, R167, UR11, R160, 0x96, !PT ;  /* 0x0000000ba7a07c12 */ /* 0x000fe2000f8e96a0 */
[----:B------:R-:W-:Y:S01]  /*4af0*/  FMUL.FTZ R139, R232, 1.4426950216293334961 ;  /* 0x3fb8aa3be88b7820 */ /* 0x000fe20000410000 */
[-C--:B------:R-:W-:Y:S02]  /*4b00*/  HMMA.16816.F32 R4, R140, R144.reuse, R4 ;  /* 0x000000908c04723c */ /* 0x080fe40000001804 */
[----:B-1----:R-:W-:Y:S03]  /*4b10*/  IMAD.U32 R0, RZ, RZ, UR17 ;  /* 0x00000011ff007e24 */ /* 0x002fe6000f8e00ff */
[----:B------:R-:W-:Y:S01]  /*4b20*/  @!P0 LOP3.LUT R150, R245, 0x6, R136, 0xf8, !PT ;  /* 0x00000006f5968812 */ /* 0x000fe200078ef888 */
[----:B------:R-:W-:Y:S01]  /*4b30*/  IMAD.WIDE.U32 R136, R137, -0x2daee0ad, RZ ;  /* 0xd2511f5389887825 */ /* 0x000fe200078e00ff */
[----:B------:R-:W-:Y:S02]  /*4b40*/  FSEL R139, R139, RZ, P1 ;  /* 0x000000ff8b8b7208 */ /* 0x000fe40000800000 */
[C---:B------:R-:W-:Y:S02]  /*4b50*/  FSETP.NEU.FTZ.AND P1, PT, R230.reuse, -INF , PT ;  /* 0xff800000e600780b */ /* 0x040fe40003f3d000 */
[----:B------:R-:W-:Y:S01]  /*4b60*/  LOP3.LUT R164, R137, UR12, R164, 0x96, !PT ;  /* 0x0000000c89a47c12 */ /* 0x000fe2000f8e96a4 */
[----:B------:R-:W-:Y:S04]  /*4b70*/  IMAD.WIDE.U32 R158, R165, -0x326172a9, RZ ;  /* 0xcd9e8d57a59e7825 */ /* 0x000fe800078e00ff */
[----:B------:R-:W-:Y:S01]  /*4b80*/  FMUL.FTZ R137, R230, 1.4426950216293334961 ;  /* 0x3fb8aa3be6897820 */ /* 0x000fe20000410000 */
[----:B------:R-:W-:Y:S01]  /*4b90*/  FMUL.FTZ R138, R233, 1.4426950216293334961 ;  /* 0x3fb8aa3be98a7820 */ /* 0x000fe20000410000 */
[----:B------:R-:W-:Y:S01]  /*4ba0*/  IMAD.WIDE.U32 R184, R184, -0x326172a9, RZ ;  /* 0xcd9e8d57b8b87825 */ /* 0x000fe200078e00ff */
[----:B------:R-:W-:Y:S01]  /*4bb0*/  LOP3.LUT R157, R157, R159, RZ, 0x3c, !PT ;  /* 0x0000009f9d9d7212 */ /* 0x000fe200078e3cff */
[C---:B----4-:R-:W-:Y:S04]  /*4bc0*/  HMMA.16816.F32 R8, R152.reuse, R144, R8 ;  /* 0x000000909808723c */ /* 0x050fe80000001808 */
[----:B------:R-:W-:Y:S01]  /*4bd0*/  LOP3.LUT R158, R185, UR11, R158, 0x96, !PT ;  /* 0x0000000bb99e7c12 */ /* 0x000fe2000f8e969e */
[----:B------:R-:W-:Y:S01]  /*4be0*/  @!P0 IMAD R0, R0, 0x80, R150 ;  /* 0x0000008000008824 */ /* 0x000fe200078e0296 */
[----:B------:R-:W-:Y:S01]  /*4bf0*/  FSEL R137, R137, RZ, P1 ;  /* 0x000000ff89897208 */ /* 0x000fe20000800000 */
[-C--:B------:R-:W-:Y:S01]  /*4c00*/  HMMA.16816.F32 R12, R152, R146.reuse, R12 ;  /* 0x00000092980c723c */ /* 0x080fe2000000180c */
[----:B------:R-:W-:Y:S02]  /*4c10*/  UIADD3 UR11, UR9, -0x126145ec, URZ ;  /* 0xed9eba14090b7890 */ /* 0x000fe4000fffe03f */
[----:B------:R-:W-:Y:S01]  /*4c20*/  @!P0 ISETP.GE.AND P1, PT, R0, R151, PT ;  /* 0x000000970000820c */ /* 0x000fe20003f26270 */
[----:B------:R-:W-:Y:S01]  /*4c30*/  IMAD.WIDE.U32 R160, R160, -0x2daee0ad, RZ ;  /* 0xd2511f53a0a07825 */ /* 0x000fe200078e00ff */
[----:B------:R-:W-:Y:S01]  /*4c40*/  @!P0 VIADDMNMX R150, R156, R250, UR8, PT ;  /* 0x000000089c968e46 */ /* 0x000fe2000b8001fa */
[C---:B------:R-:W-:Y:S05]  /*4c50*/  HMMA.16816.F32 R16, R140.reuse, R146, R16 ;  /* 0x000000928c10723c */ /* 0x040fea0000001810 */
[----:B------:R-:W-:Y:S01]  /*4c60*/  @!P0 FSEL R4, R4, -INF , !P1 ;  /* 0xff80000004048808 */ /* 0x000fe20004800000 */
[----:B------:R-:W-:Y:S01]  /*4c70*/  IMAD.WIDE.U32 R158, R158, -0x2daee0ad, RZ ;  /* 0xd2511f539e9e7825 */ /* 0x000fe200078e00ff */
[----:B------:R-:W-:Y:S01]  /*4c80*/  LOP3.LUT R161, R161, UR11, R136, 0x96, !PT ;  /* 0x0000000ba1a17c12 */ /* 0x000fe2000f8e9688 */
[-C--:B------:R-:W-:Y:S03]  /*4c90*/  HMMA.16816.F32 R20, R140, R132.reuse, R20 ;  /* 0x000000848c14723c */ /* 0x080fe60000001814 */
[----:B------:R-:W-:Y:S01]  /*4ca0*/  FSEL R138, R138, RZ, P2 ;  /* 0x000000ff8a8a7208 */ /* 0x000fe20001000000 */
[----:B------:R-:W-:Y:S01]  /*4cb0*/  IMAD.WIDE.U32 R148, R157, -0x2daee0ad, RZ ;  /* 0xd2511f539d947825 */ /* 0x000fe200078e00ff */
[----:B------:R-:W-:Y:S01]  /*4cc0*/  FSETP.NEU.FTZ.AND P2, PT, R231, -INF , PT ;  /* 0xff800000e700780b */ /* 0x000fe20003f5d000 */
[C---:B------:R-:W-:Y:S05]  /*4cd0*/  HMMA.16816.F32 R24, R152.reuse, R132, R24 ;  /* 0x000000849818723c */ /* 0x040fea0000001818 */
[----:B------:R-:W-:Y:S01]  /*4ce0*/  LOP3.LUT R162, R149, UR12, R162, 0x96, !PT ;  /* 0x0000000c95a27c12 */ /* 0x000fe2000f8e96a2 */
[-C--:B------:R-:W-:Y:S01]  /*4cf0*/  HMMA.16816.F32 R28, R152, R134.reuse, R28 ;  /* 0x00000086981c723c */ /* 0x080fe2000000181c */
[----:B------:R-:W-:Y:S04]  /*4d00*/  UIADD3 UR12, UR10, 0x78dde6e4, URZ ;  /* 0x78dde6e40a0c7890 */ /* 0x000fe8000fffe03f */
[----:B------:R-:W-:Y:S01]  /*4d10*/  LOP3.LUT R157, R159, UR11, R148, 0x96, !PT ;  /* 0x0000000b9f9d7c12 */ /* 0x000fe2000f8e9694 */
[----:B------:R-:W-:Y:S01]  /*4d20*/  @!P0 VIADD R136, R0, 0x1 ;  /* 0x0000000100888836 */ /* 0x000fe20000000000 */
[----:B------:R-:W-:Y:S01]  /*4d30*/  @!P0 VIADDMNMX R149, R156, R249, UR8, PT ;  /* 0x000000089c958e46 */ /* 0x000fe2000b8001f9 */
[--C-:B------:R-:W-:Y:S01]  /*4d40*/  FFMA.FTZ R4, R4, UR14, -R139.reuse ;  /* 0x0000000e04047c23 */ /* 0x100fe2000801088b */
[----:B------:R-:W-:Y:S01]  /*4d50*/  HMMA.16816.F32 R32, R140, R134, R32 ;  /* 0x000000868c20723c */ /* 0x000fe20000001820 */
[----:B------:R-:W-:Y:S02]  /*4d60*/  UIADD3 UR11, UR10, 0x1715609d, URZ ;  /* 0x1715609d0a0b7890 */ /* 0x000fe4000fffe03f */
[----:B------:R1:W-:Y:S01]  /*4d70*/  MUFU.EX2 R204, R4 ;  /* 0x0000000400cc7308 */ /* 0x0003e20000000800 */
[----:B------:R-:W-:Y:S01]  /*4d80*/  @!P0 VIADDMNMX R148, R156, R248, UR8, PT ;  /* 0x000000089c948e46 */ /* 0x000fe2000b8001f8 */
[----:B------:R-:W-:Y:S01]  /*4d90*/  IMAD.WIDE.U32 R132, R161, -0x326172a9, RZ ;  /* 0xcd9e8d57a1847825 */ /* 0x000fe200078e00ff */
[C---:B------:R-:W-:Y:S02]  /*4da0*/  @!P0 ISETP.GE.AND P6, PT, R136.reuse, R151, PT ;  /* 0x000000978800820c */ /* 0x040fe40003fc6270 */
[C---:B------:R-:W-:Y:S02]  /*4db0*/  @!P0 ISETP.GE.AND P5, PT, R136.reuse, R150, PT ;  /* 0x000000968800820c */ /* 0x040fe40003fa6270 */
[-C--:B------:R-:W-:Y:S01]  /*4dc0*/  @!P0 ISETP.GE.AND P4, PT, R136, R149.reuse, PT ;  /* 0x000000958800820c */ /* 0x080fe20003f86270 */
[----:B------:R-:W-:Y:S01]  /*4dd0*/  @!P0 VIADD R144, R0, 0x8 ;  /* 0x0000000800908836 */ /* 0x000fe20000000000 */
[----:B------:R-:W-:Y:S01]  /*4de0*/  @!P0 ISETP.GE.AND P3, PT, R136, R148, PT ;  /* 0x000000948800820c */ /* 0x000fe20003f66270 */
[----:B------:R-:W-:Y:S01]  /*4df0*/  FMUL.FTZ R136, R231, 1.4426950216293334961 ;  /* 0x3fb8aa3be7887820 */ /* 0x000fe20000410000 */
[CC--:B------:R-:W-:Y:S01]  /*4e00*/  @!P0 ISETP.GE.AND P1, PT, R0.reuse, R149.reuse, PT ;  /* 0x000000950000820c */ /* 0x0c0fe20003f26270 */
[----:B------:R-:W-:Y:S01]  /*4e10*/  @!P0 VIADD R145, R0, 0x9 ;  /* 0x0000000900918836 */ /* 0x000fe20000000000 */
[----:B------:R-:W-:Y:S02]  /*4e20*/  @!P0 FSEL R5, R5, -INF , !P6 ;  /* 0xff80000005058808 */ /* 0x000fe40007000000 */
[----:B------:R-:W-:Y:S02]  /*4e30*/  FSEL R136, R136, RZ, P2 ;  /* 0x000000ff88887208 */ /* 0x000fe40001000000 */
[C---:B------:R-:W-:Y:S01]  /*4e40*/  @!P0 ISETP.GE.AND P2, PT, R0.reuse, R150, PT ;  /* 0x000000960000820c */ /* 0x040fe20003f46270 */
[C---:B-1----:R-:W-:Y:S01]  /*4e50*/  @!P0 VIADD R4, R0.reuse, 0x11 ;  /* 0x0000001100048836 */ /* 0x042fe20000000000 */
[-C--:B------:R-:W-:Y:S01]  /*4e60*/  @!P0 ISETP.GE.AND P6, PT, R0, R148.reuse, PT ;  /* 0x000000940000820c */ /* 0x080fe20003fc6270 */
[----:B------:R-:W-:Y:S01]  /*4e70*/  FFMA.FTZ R5, R5, UR14, -R139 ;  /* 0x0000000e05057c23 */ /* 0x000fe2000801088b */
[----:B------:R-:W-:Y:S02]  /*4e80*/  @!P0 FSEL R6, R6, -INF , !P2 ;  /* 0xff80000006068808 */ /* 0x000fe40005000000 */
[----:B------:R-:W-:Y:S01]  /*4e90*/  @!P0 FSEL R7, R7, -INF , !P5 ;  /* 0xff80000007078808 */ /* 0x000fe20006800000 */
[----:B------:R-:W-:Y:S01]  /*4ea0*/  MUFU.EX2 R203, R5 ;  /* 0x0000000500cb7308 */ /* 0x000fe20000000800 */
[----:B------:R-:W-:Y:S01]  /*4eb0*/  @!P0 FSEL R8, R8, -INF , !P1 ;  /* 0xff80000008088808 */ /* 0x000fe20004800000 */
[--C-:B------:R-:W-:Y:S01]  /*4ec0*/  FFMA.FTZ R6, R6, UR14, -R138.reuse ;  /* 0x0000000e06067c23 */ /* 0x100fe2000801088a */
[----:B------:R-:W-:Y:S01]  /*4ed0*/  @!P0 FSEL R9, R9, -INF , !P4 ;  /* 0xff80000009098808 */ /* 0x000fe20006000000 */
[----:B------:R-:W-:Y:S01]  /*4ee0*/  FFMA.FTZ R7, R7, UR14, -R138 ;  /* 0x0000000e07077c23 */ /* 0x000fe2000801088a */
[----:B------:R-:W-:Y:S01]  /*4ef0*/  @!P0 ISETP.GE.AND P2, PT, R144, R149, PT ;  /* 0x000000959000820c */ /* 0x000fe20003f46270 */
[--C-:B------:R-:W-:Y:S01]  /*4f00*/  FFMA.FTZ R8, R8, UR14, -R137.reuse ;  /* 0x0000000e08087c23 */ /* 0x100fe20008010889 */
[C---:B------:R-:W-:Y:S03]  /*4f10*/  @!P0 ISETP.GE.AND P5, PT, R144.reuse, R148, PT ;  /* 0x000000949000820c */ /* 0x040fe60003fa6270 */
[----:B------:R-:W-:Y:S01]  /*4f20*/  MUFU.EX2 R208, R6 ;  /* 0x0000000600d07308 */ /* 0x000fe20000000800 */
[C---:B------:R-:W-:Y:S01]  /*4f30*/  @!P0 ISETP.GE.AND P1, PT, R144.reuse, R151, PT ;  /* 0x000000979000820c */ /* 0x040fe20003f26270 */
[--C-:B------:R-:W-:Y:S01]  /*4f40*/  FFMA.FTZ R9, R9, UR14, -R137.reuse ;  /* 0x0000000e09097c23 */ /* 0x100fe20008010889 */
[-C--:B------:R-:W-:Y:S01]  /*4f50*/  @!P0 ISETP.GE.AND P4, PT, R144, R150.reuse, PT ;  /* 0x000000969000820c */ /* 0x080fe20003f86270 */
[----:B------:R-:W-:Y:S01]  /*4f60*/  @!P0 VIADD R144, R0, 0x10 ;  /* 0x0000001000908836 */ /* 0x000fe20000000000 */
[----:B------:R-:W-:Y:S02]  /*4f70*/  @!P0 FSEL R10, R10, -INF , !P6 ;  /* 0xff8000000a0a8808 */ /* 0x000fe40007000000 */
[----:B------:R-:W-:Y:S03]  /*4f80*/  @!P0 ISETP.GE.AND P6, PT, R145, R149, PT ;  /* 0x000000959100820c */ /* 0x000fe60003fc6270 */
[----:B------:R1:W4:Y:S01]  /*4f90*/  MUFU.EX2 R207, R7 ;  /* 0x0000000700cf7308 */ /* 0x0003220000000800 */
[----:B------:R-:W-:Y:S01]  /*4fa0*/  @!P0 FSEL R14, R14, -INF , !P5 ;  /* 0xff8000000e0e8808 */ /* 0x000fe20006800000 */
[--C-:B------:R-:W-:Y:S01]  /*4fb0*/  FFMA.FTZ R10, R10, UR14, -R136.reuse ;  /* 0x0000000e0a0a7c23 */ /* 0x100fe20008010888 */
[----:B------:R-:W-:Y:S02]  /*4fc0*/  @!P0 FSEL R13, R13, -INF , !P6 ;  /* 0xff8000000d0d8808 */ /* 0x000fe40007000000 */
[----:B------:R-:W-:Y:S01]  /*4fd0*/  @!P0 FSEL R18, R18, -INF , !P4 ;  /* 0xff80000012128808 */ /* 0x000fe20006000000 */
[----:B------:R-:W-:Y:S01]  /*4fe0*/  FFMA.FTZ R14, R14, UR14, -R136 ;  /* 0x0000000e0e0e7c23 */ /* 0x000fe20008010888 */
[----:B------:R-:W-:Y:S03]  /*4ff0*/  @!P0 FSEL R11, R11, -INF , !P3 ;  /* 0xff8000000b0b8808 */ /* 0x000fe60005800000 */
[----:B------:R4:W2:Y:S01]  /*5000*/  MUFU.EX2 R212, R8 ;  /* 0x0000000800d47308 */ /* 0x0008a20000000800 */
[----:B------:R-:W-:Y:S01]  /*5010*/  @!P0 ISETP.GE.AND P6, PT, R145, R150, PT ;  /* 0x000000969100820c */ /* 0x000fe20003fc6270 */
[----:B------:R-:W-:Y:S01]  /*5020*/  FFMA.FTZ R18, R18, UR14, -R138 ;  /* 0x0000000e12127c23 */ /* 0x000fe2000801088a */
[-C--:B------:R-:W-:Y:S01]  /*5030*/  @!P0 ISETP.GE.AND P5, PT, R144, R151.reuse, PT ;  /* 0x000000979000820c */ /* 0x080fe20003fa6270 */
[----:B------:R-:W-:Y:S01]  /*5040*/  FFMA.FTZ R11, R11, UR14, -R136 ;  /* 0x0000000e0b0b7c23 */ /* 0x000fe20008010888 */
[----:B------:R-:W-:Y:S01]  /*5050*/  @!P0 ISETP.GE.AND P4, PT, R4, R151, PT ;  /* 0x000000970400820c */ /* 0x000fe20003f86270 */
[----:B------:R-:W-:Y:S01]  /*5060*/  FFMA.FTZ R13, R13, UR14, -R137 ;  /* 0x0000000e0d0d7c23 */ /* 0x000fe20008010889 */
[----:B------:R-:W-:Y:S03]  /*5070*/  @!P0 ISETP.GE.AND P3, PT, R145, R148, PT ;  /* 0x000000949100820c */ /* 0x000fe60003f66270 */
[----:B------:R-:W-:Y:S01]  /*5080*/  MUFU.EX2 R199, R18 ;  /* 0x0000001200c77308 */ /* 0x000fe20000000800 */
[----:B------:R-:W-:Y:S01]  /*5090*/  @!P0 FSEL R19, R19, -INF , !P6 ;  /* 0xff80000013138808 */ /* 0x000fe20007000000 */
[----:B-1----:R-:W-:Y:S01]  /*50a0*/  IMAD.WIDE.U32 R6, R164, -0x326172a9, RZ ;  /* 0xcd9e8d57a4067825 */ /* 0x002fe200078e00ff */
[----:B------:R-:W-:Y:S02]  /*50b0*/  @!P0 FSEL R20, R20, -INF , !P5 ;  /* 0xff80000014148808 */ /* 0x000fe40006800000 */
[----:B------:R-:W-:Y:S01]  /*50c0*/  @!P0 FSEL R21, R21, -INF , !P4 ;  /* 0xff80000015158808 */ /* 0x000fe20006000000 */
[----:B------:R-:W-:Y:S01]  /*50d0*/  FFMA.FTZ R19, R19, UR14, -R138 ;  /* 0x0000000e13137c23 */ /* 0x000fe2000801088a */
[----:B------:R-:W-:Y:S01]  /*50e0*/  @!P0 FSEL R12, R12, -INF , !P2 ;  /* 0xff8000000c0c8808 */ /* 0x000fe20005000000 */
[----:B------:R-:W-:Y:S01]  /*50f0*/  FFMA.FTZ R20, R20, UR14, -R139 ;  /* 0x0000000e14147c23 */ /* 0x000fe2000801088b */
[----:B------:R-:W-:Y:S01]  /*5100*/  @!P0 FSEL R15, R15, -INF , !P3 ;  /* 0xff8000000f0f8808 */ /* 0x000fe20005800000 */
[----:B------:R-:W-:Y:S01]  /*5110*/  MUFU.EX2 R198, R19 ;  /* 0x0000001300c67308 */ /* 0x000fe20000000800 */
[----:B------:R-:W-:Y:S01]  /*5120*/  @!P0 ISETP.GE.AND P6, PT, R4, R150, PT ;  /* 0x000000960400820c */ /* 0x000fe20003fc6270 */
[----:B------:R-:W-:Y:S01]  /*5130*/  FFMA.FTZ R12, R12, UR14, -R137 ;  /* 0x0000000e0c0c7c23 */ /* 0x000fe20008010889 */
[C---:B------:R-:W-:Y:S01]  /*5140*/  @!P0 ISETP.GE.AND P5, PT, R4.reuse, R149, PT ;  /* 0x000000950400820c */ /* 0x040fe20003fa6270 */
[----:B------:R-:W-:Y:S01]  /*5150*/  FFMA.FTZ R15, R15, UR14, -R136 ;  /* 0x0000000e0f0f7c23 */ /* 0x000fe20008010888 */
[----:B------:R-:W-:Y:S01]  /*5160*/  @!P0 ISETP.GE.AND P4, PT, R4, R148, PT ;  /* 0x000000940400820c */ /* 0x000fe20003f86270 */
[----:B------:R-:W-:Y:S01]  /*5170*/  @!P0 VIADD R4, R0, 0x18 ;  /* 0x0000001800048836 */ /* 0x000fe20000000000 */
[----:B------:R-:W-:Y:S03]  /*5180*/  @!P0 ISETP.GE.AND P2, PT, R145, R151, PT ;  /* 0x000000979100820c */ /* 0x000fe60003f46270 */
[----:B------:R1:W-:Y:S01]  /*5190*/  MUFU.EX2 R214, R10 ;  /* 0x0000000a00d67308 */ /* 0x0003e20000000800 */
[----:B------:R-:W-:Y:S01]  /*51a0*/  @!P0 ISETP.GE.AND P3, PT, R144, R150, PT ;  /* 0x000000969000820c */ /* 0x000fe20003f66270 */
[----:B------:R-:W-:Y:S01]  /*51b0*/  @!P0 VIADD R0, R0, 0x19 ;  /* 0x0000001900008836 */ /* 0x000fe20000000000 */
[----:B------:R-:W-:Y:S01]  /*51c0*/  @!P0 FSEL R16, R16, -INF , !P1 ;  /* 0xff80000010108808 */ /* 0x000fe20004800000 */
[--C-:B------:R-:W-:Y:S01]  /*51d0*/  FFMA.FTZ R21, R21, UR14, -R139.reuse ;  /* 0x0000000e15157c23 */ /* 0x100fe2000801088b */
[----:B------:R-:W-:Y:S02]  /*51e0*/  @!P0 FSEL R17, R17, -INF , !P2 ;  /* 0xff80000011118808 */ /* 0x000fe40005000000 */
[----:B------:R-:W-:Y:S03]  /*51f0*/  @!P0 FSEL R22, R22, -INF , !P3 ;  /* 0xff80000016168808 */ /* 0x000fe60005800000 */
[----:B------:R1:W-:Y:S01]  /*5200*/  MUFU.EX2 R211, R9 ;  /* 0x0000000900d37308 */ /* 0x0003e20000000800 */
[-C--:B------:R-:W-:Y:S01]  /*5210*/  @!P0 ISETP.GE.AND P1, PT, R144, R149.reuse, PT ;  /* 0x000000959000820c */ /* 0x080fe20003f26270 */
[--C-:B------:R-:W-:Y:S01]  /*5220*/  FFMA.FTZ R16, R16, UR14, -R139.reuse ;  /* 0x0000000e10107c23 */ /* 0x100fe2000801088b */
[-C--:B------:R-:W-:Y:S01]  /*5230*/  @!P0 ISETP.GE.AND P2, PT, R144, R148.reuse, PT ;  /* 0x000000949000820c */ /* 0x080fe20003f46270 */
[----:B------:R-:W-:Y:S01]  /*5240*/  IMAD.WIDE.U32 R144, R157, -0x326172a9, RZ ;  /* 0xcd9e8d579d907825 */ /* 0x000fe200078e00ff */
[----:B------:R-:W-:Y:S02]  /*5250*/  @!P0 ISETP.GE.AND P3, PT, R4, R149, PT ;  /* 0x000000950400820c */ /* 0x000fe40003f66270 */
[----:B------:R-:W-:Y:S03]  /*5260*/  @!P0 FSEL R24, R24, -INF , !P1 ;  /* 0xff80000018188808 */ /* 0x000fe60004800000 */
[----:B------:R1:W-:Y:S01]  /*5270*/  MUFU.EX2 R213, R11 ;  /* 0x0000000b00d57308 */ /* 0x0003e20000000800 */
[----:B------:R-:W-:Y:S01]  /*5280*/  @!P0 FSEL R26, R26, -INF , !P2 ;  /* 0xff8000001a1a8808 */ /* 0x000fe20005000000 */
[----:B------:R-:W-:Y:S01]  /*5290*/  FFMA.FTZ R17, R17, UR14, -R139 ;  /* 0x0000000e11117c23 */ /* 0x000fe2000801088b */
[----:B------:R-:W-:Y:S01]  /*52a0*/  @!P0 FSEL R28, R28, -INF , !P3 ;  /* 0xff8000001c1c8808 */ /* 0x000fe20005800000 */
[----:B------:R-:W-:Y:S01]  /*52b0*/  FFMA.FTZ R22, R22, UR14, -R138 ;  /* 0x0000000e16167c23 */ /* 0x000fe2000801088a */
[----:B------:R-:W-:Y:S01]  /*52c0*/  @!P0 ISETP.GE.AND P1, PT, R4, R148, PT ;  /* 0x000000940400820c */ /* 0x000fe20003f26270 */
[----:B------:R-:W-:Y:S01]  /*52d0*/  FFMA.FTZ R26, R26, UR14, -R136 ;  /* 0x0000000e1a1a7c23 */ /* 0x000fe20008010888 */
[C---:B------:R-:W-:Y:S03]  /*52e0*/  @!P0 ISETP.GE.AND P2, PT, R4.reuse, R151, PT ;  /* 0x000000970400820c */ /* 0x040fe60003f46270 */
[----:B------:R-:W-:Y:S01]  /*52f0*/  MUFU.EX2 R192, R16 ;  /* 0x0000001000c07308 */ /* 0x000fe20000000800 */
[----:B------:R-:W-:Y:S01]  /*5300*/  @!P0 ISETP.GE.AND P3, PT, R4, R150, PT ;  /* 0x000000960400820c */ /* 0x000fe20003f66270 */
[----:B------:R-:W-:Y:S01]  /*5310*/  IMAD.WIDE.U32 R4, R162, -0x326172a9, RZ ;  /* 0xcd9e8d57a2047825 */ /* 0x000fe200078e00ff */
[----:B----4-:R-:W-:Y:S02]  /*5320*/  LOP3.LUT R8, R7, UR12, R166, 0x96, !PT ;  /* 0x0000000c07087c12 */ /* 0x010fe4000f8e96a6 */
[----:B------:R-:W-:Y:S01]  /*5330*/  @!P0 FSEL R23, R23, -INF , !P6 ;  /* 0xff80000017178808 */ /* 0x000fe20007000000 */
[--C-:B------:R-:W-:Y:S01]  /*5340*/  FFMA.FTZ R28, R28, UR14, -R137.reuse ;  /* 0x0000000e1c1c7c23 */ /* 0x100fe20008010889 */
[----:B-1----:R-:W-:Y:S03]  /*5350*/  LOP3.LUT R10, R5, UR12, R184, 0x96, !PT ;  /* 0x0000000c050a7c12 */ /* 0x002fe6000f8e96b8 */
[----:B------:R-:W-:Y:S01]  /*5360*/  MUFU.EX2 R190, R17 ;  /* 0x0000001100be7308 */ /* 0x000fe20000000800 */
[----:B------:R-:W-:Y:S01]  /*5370*/  LOP3.LUT R5, R133, UR11, R6, 0x96, !PT ;  /* 0x0000000b85057c12 */ /* 0x000fe2000f8e9606 */
[----:B------:R-:W-:Y:S01]  /*5380*/  UIADD3 UR12, UR9, -0x56f99767, URZ ;  /* 0xa9066899090c7890 */ /* 0x000fe2000fffe03f */
[----:B------:R-:W-:Y:S01]  /*5390*/  LOP3.LUT R6, R145, UR11, R4, 0x96, !PT ;  /* 0x0000000b91067c12 */ /* 0x000fe2000f8e9604 */
[----:B------:R-:W-:Y:S01]  /*53a0*/  IMAD.WIDE.U32 R8, R8, -0x2daee0ad, RZ ;  /* 0xd2511f5308087825 */ /* 0x000fe200078e00ff */
[----:B------:R-:W-:Y:S01]  /*53b0*/  @!P0 ISETP.GE.AND P6, PT, R0, R149, PT ;  /* 0x000000950000820c */ /* 0x000fe20003fc6270 */
[----:B------:R-:W-:Y:S01]  /*53c0*/  UIADD3 UR11, UR9, 0x646e171e, URZ ;  /* 0x646e171e090b7890 */ /* 0x000fe2000fffe03f */
[----:B------:R-:W-:Y:S03]  /*53d0*/  @!P0 FSEL R25, R25, -INF , !P5 ;  /* 0xff80000019198808 */ /* 0x000fe60006800000 */
[----:B------:R1:W-:Y:S01]  /*53e0*/  MUFU.EX2 R210, R14 ;  /* 0x0000000e00d27308 */ /* 0x0003e20000000800 */
[----:B------:R-:W-:Y:S01]  /*53f0*/  LOP3.LUT R160, R9, UR12, R160, 0x96, !PT ;  /* 0x0000000c09a07c12 */ /* 0x000fe2000f8e96a0 */
[----:B------:R-:W-:Y:S01]  /*5400*/  IMAD.WIDE.U32 R4, R5, -0x2daee0ad, RZ ;  /* 0xd2511f5305047825 */ /* 0x000fe200078e00ff */
[----:B------:R-:W-:Y:S02]  /*5410*/  @!P0 FSEL R29, R29, -INF , !P6 ;  /* 0xff8000001d1d8808 */ /* 0x000fe40007000000 */
[----:B------:R-:W-:Y:S01]  /*5420*/  @!P0 FSEL R27, R27, -INF , !P4 ;  /* 0xff8000001b1b8808 */ /* 0x000fe20006000000 */
[----:B------:R-:W-:Y:S01]  /*5430*/  IMAD.WIDE.U32 R10, R10, -0x2daee0ad, RZ ;  /* 0xd2511f530a0a7825 */ /* 0x000fe200078e00ff */
[----:B------:R-:W-:Y:S03]  /*5440*/  LOP3.LUT R9, R5, UR11, R8, 0x96, !PT ;  /* 0x0000000b05097c12 */ /* 0x000fe6000f8e9608 */
[----:B------:R4:W-:Y:S01]  /*5450*/  MUFU.EX2 R209, R15 ;  /* 0x0000000f00d17308 */ /* 0x0009e20000000800 */
[----:B------:R-:W-:Y:S01]  /*5460*/  @!P0 ISETP.GE.AND P5, PT, R0, R148, PT ;  /* 0x000000940000820c */ /* 0x000fe20003fa6270 */
[----:B------:R-:W-:Y:S01]  /*5470*/  IMAD.WIDE.U32 R6, R6, -0x2daee0ad, RZ ;  /* 0xd2511f5306067825 */ /* 0x000fe200078e00ff */
[C---:B------:R-:W-:Y:S02]  /*5480*/  @!P0 ISETP.GE.AND P4, PT, R0.reuse, R151, PT ;  /* 0x000000970000820c */ /* 0x040fe40003f86270 */
[----:B------:R-:W-:Y:S01]  /*5490*/  @!P0 ISETP.GE.AND P6, PT, R0, R150, PT ;  /* 0x000000960000820c */ /* 0x000fe20003fc6270 */
[--C-:B------:R-:W-:Y:S01]  /*54a0*/  FFMA.FTZ R25, R25, UR14, -R137.reuse ;  /* 0x0000000e19197c23 */ /* 0x100fe20008010889 */
[----:B------:R-:W-:Y:S03]  /*54b0*/  LOP3.LUT R8, R7, UR11, R10, 0x96, !PT ;  /* 0x0000000b07087c12 */ /* 0x000fe6000f8e960a */
[----:B------:R-:W-:Y:S01]  /*54c0*/  MUFU.EX2 R206, R12 ;  /* 0x0000000c00ce7308 */ /* 0x000fe20000000800 */
[C---:B------:R-:W-:Y:S01]  /*54d0*/  LOP3.LUT R145, R4.reuse, 0xffff, RZ, 0xc0, !PT ;  /* 0x0000ffff04917812 */ /* 0x040fe200078ec0ff */
[----:B------:R-:W-:Y:S01]  /*54e0*/  UIADD3 UR11, UR10, -0x4ab325aa, URZ ;  /* 0xb54cda560a0b7890 */ /* 0x000fe2000fffe03f */
[----:B------:R-:W-:Y:S01]  /*54f0*/  SHF.R.U32.HI R146, RZ, 0x10, R4 ;  /* 0x00000010ff927819 */ /* 0x000fe20000011604 */
[----:B------:R-:W-:Y:S01]  /*5500*/  FFMA.FTZ R23, R23, UR14, -R138 ;  /* 0x0000000e17177c23 */ /* 0x000fe2000801088a */
[----:B------:R-:W-:Y:S01]  /*5510*/  LOP3.LUT R10, R4, 0xff, RZ, 0xc0, !PT ;  /* 0x000000ff040a7812 */ /* 0x000fe200078ec0ff */
[--C-:B------:R-:W-:Y:S01]  /*5520*/  FFMA.FTZ R24, R24, UR14, -R137.reuse ;  /* 0x0000000e18187c23 */ /* 0x100fe20008010889 */
[----:B------:R-:W-:Y:S03]  /*5530*/  SHF.R.U32.HI R0, RZ, 0x18, R4 ;  /* 0x00000018ff007819 */ /* 0x000fe60000011604 */
[----:B------:R2:W-:Y:S01]  /*5540*/  MUFU.EX2 R205, R13 ;  /* 0x0000000d00cd7308 */ /* 0x0005e20000000800 */
[----:B------:R-:W-:Y:S01]  /*5550*/  IMAD.WIDE.U32 R4, R160, -0x326172a9, RZ ;  /* 0xcd9e8d57a0047825 */ /* 0x000fe200078e00ff */
[----:B------:R-:W-:Y:S02]  /*5560*/  LOP3.LUT R158, R11, UR12, R158, 0x96, !PT ;  /* 0x0000000c0b9e7c12 */ /* 0x000fe4000f8e969e */
[C---:B------:R-:W-:Y:S01]  /*5570*/  LOP3.LUT R134, R6.reuse, 0xff, RZ, 0xc0, !PT ;  /* 0x000000ff06867812 */ /* 0x040fe200078ec0ff */
[----:B------:R-:W-:Y:S01]  /*5580*/  FFMA.FTZ R27, R27, UR14, -R136 ;  /* 0x0000000e1b1b7c23 */ /* 0x000fe20008010888 */
[--C-:B------:R-:W-:Y:S01]  /*5590*/  SHF.R.U32.HI R135, RZ, 0x18, R6.reuse ;  /* 0x00000018ff877819 */ /* 0x100fe20000011606 */
[----:B------:R-:W-:Y:S01]  /*55a0*/  FFMA.FTZ R137, R29, UR14, -R137 ;  /* 0x0000000e1d897c23 */ /* 0x000fe20008010889 */
[----:B------:R-:W-:Y:S02]  /*55b0*/  SHF.R.U32.HI R141, RZ, 0x10, R6 ;  /* 0x00000010ff8d7819 */ /* 0x000fe40000011606 */
[----:B------:R-:W-:Y:S01]  /*55c0*/  MUFU.EX2 R188, R20 ;  /* 0x0000001400bc7308 */ /* 0x000fe20000000800 */
[----:B------:R-:W-:Y:S02]  /*55d0*/  LOP3.LUT R140, R6, 0xffff, RZ, 0xc0, !PT ;  /* 0x0000ffff068c7812 */ /* 0x000fe400078ec0ff */
[----:B------:R-:W-:Y:S02]  /*55e0*/  LOP3.LUT R6, R5, UR11, R132, 0x96, !PT ;  /* 0x0000000b05067c12 */ /* 0x000fe4000f8e9684 */
[C---:B------:R-:W-:Y:S02]  /*55f0*/  LOP3.LUT R132, R4.reuse, 0xff, RZ, 0xc0, !PT ;  /* 0x000000ff04847812 */ /* 0x040fe400078ec0ff */
[--C-:B------:R-:W-:Y:S03]  /*5600*/  SHF.R.U32.HI R133, RZ, 0x18, R4.reuse ;  /* 0x00000018ff857819 */ /* 0x100fe60000011604 */
[----:B------:R-:W-:Y:S01]  /*5610*/  MUFU.EX2 R187, R21 ;  /* 0x0000001500bb7308 */ /* 0x000fe20000000800 */
[----:B-1----:R-:W-:Y:S02]  /*5620*/  LOP3.LUT R14, R4, 0xffff, RZ, 0xc0, !PT ;  /* 0x0000ffff040e7812 */ /* 0x002fe400078ec0ff */
[----:B----4-:R-:W-:Y:S01]  /*5630*/  SHF.R.U32.HI R15, RZ, 0x10, R4 ;  /* 0x00000010ff0f7819 */ /* 0x010fe20000011604 */
[----:B------:R-:W-:Y:S01]  /*5640*/  IMAD.WIDE.U32 R4, R158, -0x326172a9, RZ ;  /* 0xcd9e8d579e047825 */ /* 0x000fe200078e00ff */
[----:B------:R-:W-:Y:S02]  /*5650*/  @!P0 FSEL R31, R31, -INF , !P5 ;  /* 0xff8000001f1f8808 */ /* 0x000fe40006800000 */
[----:B------:R-:W-:Y:S03]  /*5660*/  @!P0 FSEL R30, R30, -INF , !P1 ;  /* 0xff8000001e1e8808 */ /* 0x000fe60004800000 */
[----:B------:R-:W-:Y:S01]  /*5670*/  MUFU.EX2 R194, R22 ;  /* 0x0000001600c27308 */ /* 0x000fe20000000800 */
[----:B------:R-:W-:Y:S02]  /*5680*/  ISETP.LE.U32.AND P5, PT, R0, UR15, PT ;  /* 0x0000000f00007c0c */ /* 0x000fe4000bfa3070 */
[----:B------:R-:W-:Y:S01]  /*5690*/  ISETP.LE.U32.AND P1, PT, R10, UR15, PT ;  /* 0x0000000f0a007c0c */ /* 0x000fe2000bf23070 */
[----:B------:R-:W-:Y:S01]  /*56a0*/  FFMA.FTZ R30, R30, UR14, -R136 ;  /* 0x0000000e1e1e7c23 */ /* 0x000fe20008010888 */
[----:B------:R-:W-:Y:S01]  /*56b0*/  LOP3.LUT R0, R5, UR11, R144, 0x96, !PT ;  /* 0x0000000b05007c12 */ /* 0x000fe2000f8e9690 */
[----:B------:R-:W-:Y:S01]  /*56c0*/  FFMA.FTZ R136, R31, UR14, -R136 ;  /* 0x0000000e1f887c23 */ /* 0x000fe20008010888 */
[C---:B------:R-:W-:Y:S03]  /*56d0*/  LOP3.LUT R10, R4.reuse, 0xffff, RZ, 0xc0, !PT ;  /* 0x0000ffff040a7812 */ /* 0x040fe600078ec0ff */
[----:B------:R-:W-:Y:S01]  /*56e0*/  MUFU.EX2 R197, R25 ;  /* 0x0000001900c57308 */ /* 0x000fe20000000800 */
[----:B------:R-:W-:Y:S02]  /*56f0*/  LOP3.LUT R11, R4, 0xff, RZ, 0xc0, !PT ;  /* 0x000000ff040b7812 */ /* 0x000fe400078ec0ff */
[--C-:B--2---:R-:W-:Y:S02]  /*5700*/  SHF.R.U32.HI R13, RZ, 0x10, R4.reuse ;  /* 0x00000010ff0d7819 */ /* 0x104fe40000011604 */
[----:B------:R-:W-:Y:S02]  /*5710*/  SHF.R.U32.HI R12, RZ, 0x18, R4 ;  /* 0x00000018ff0c7819 */ /* 0x000fe40000011604 */
[C---:B------:R-:W-:Y:S03]  /*5720*/  LOP3.LUT R7, R6.reuse, 0xff, RZ, 0xc0, !PT ;  /* 0x000000ff06077812 */ /* 0x040fe600078ec0ff */
[----:B------:R-:W-:Y:S01]  /*5730*/  MUFU.EX2 R202, R26 ;  /* 0x0000001a00ca7308 */ /* 0x000fe20000000800 */
[--C-:B------:R-:W-:Y:S02]  /*5740*/  SHF.R.U32.HI R4, RZ, 0x18, R6.reuse ;  /* 0x00000018ff047819 */ /* 0x100fe40000011606 */
[----:B------:R-:W-:Y:S02]  /*5750*/  SHF.R.U32.HI R5, RZ, 0x10, R6 ;  /* 0x00000010ff057819 */ /* 0x000fe40000011606 */
[----:B------:R-:W-:Y:S02]  /*5760*/  LOP3.LUT R6, R6, 0xffff, RZ, 0xc0, !PT ;  /* 0x0000ffff06067812 */ /* 0x000fe400078ec0ff */
[----:B------:R-:W-:Y:S03]  /*5770*/  @!P0 FSEL R33, R33, -INF , !P4 ;  /* 0xff80000021218808 */ /* 0x000fe60006000000 */
[----:B------:R-:W-:Y:S01]  /*5780*/  MUFU.EX2 R191, R23 ;  /* 0x0000001700bf7308 */ /* 0x000fe20000000800 */
[----:B------:R-:W-:Y:S02]  /*5790*/  ISETP.LE.U32.AND P4, PT, R4, UR15, PT ;  /* 0x0000000f04007c0c */ /* 0x000fe4000bf83070 */
[----:B------:R-:W-:Y:S02]  /*57a0*/  SHF.R.U32.HI R4, RZ, 0x8, R6 ;  /* 0x00000008ff047819 */ /* 0x000fe40000011606 */
[----:B------:R-:W-:Y:S02]  /*57b0*/  LOP3.LUT R5, R5, 0xff, RZ, 0xc0, !PT ;  /* 0x000000ff05057812 */ /* 0x000fe400078ec0ff */
[----:B------:R-:W-:Y:S03]  /*57c0*/  LOP3.LUT R4, R4, 0xffff, RZ, 0xc0, !PT ;  /* 0x0000ffff04047812 */ /* 0x000fe600078ec0ff */
[----:B------:R-:W-:Y:S01]  /*57d0*/  MUFU.EX2 R200, R24 ;  /* 0x0000001800c87308 */ /* 0x000fe20000000800 */
[----:B------:R-:W-:Y:S02]  /*57e0*/  @!P0 FSEL R34, R34, -INF , !P3 ;  /* 0xff80000022228808 */ /* 0x000fe40005800000 */
[----:B------:R-:W-:Y:S02]  /*57f0*/  @!P0 FSEL R35, R35, -INF , !P6 ;  /* 0xff80000023238808 */ /* 0x000fe40007000000 */
[----:B------:R-:W-:Y:S01]  /*5800*/  @!P0 FSEL R32, R32, -INF , !P2 ;  /* 0xff80000020208808 */ /* 0x000fe20005000000 */
[----:B------:R-:W-:Y:S01]  /*5810*/  @!P4 FADD.FTZ R207, -R207, -RZ ;  /* 0x800000ffcfcfc221 */ /* 0x000fe20000010100 */
[----:B------:R-:W-:Y:S01]  /*5820*/  ISETP.LE.U32.AND P3, PT, R5, UR15, PT ;  /* 0x0000000f05007c0c */ /* 0x000fe2000bf63070 */
[--C-:B------:R-:W-:Y:S01]  /*5830*/  FFMA.FTZ R34, R34, UR14, -R138.reuse ;  /* 0x0000000e22227c23 */ /* 0x100fe2000801088a */
[----:B------:R-:W-:Y:S01]  /*5840*/  ISETP.LE.U32.AND P0, PT, R4, UR15, PT ;  /* 0x0000000f04007c0c */ /* 0x000fe2000bf03070 */
[--C-:B------:R-:W-:Y:S01]  /*5850*/  FFMA.FTZ R32, R32, UR14, -R139.reuse ;  /* 0x0000000e20207c23 */ /* 0x100fe2000801088b */
[C---:B------:R-:W-:Y:S01]  /*5860*/  LOP3.LUT R5, R0.reuse, 0xff, RZ, 0xc0, !PT ;  /* 0x000000ff00057812 */ /* 0x040fe200078ec0ff */
[----:B------:R-:W-:Y:S01]  /*5870*/  FFMA.FTZ R139, R33, UR14, -R139 ;  /* 0x0000000e218b7c23 */ /* 0x000fe2000801088b */
[----:B------:R-:W-:Y:S01]  /*5880*/  LOP3.LUT R4, R0, 0xffff, RZ, 0xc0, !PT ;  /* 0x0000ffff00047812 */ /* 0x000fe200078ec0ff */
[----:B------:R-:W1:Y:S01]  /*5890*/  MUFU.EX2 R184, R32 ;  /* 0x0000002000b87308 */ /* 0x000e620000000800 */
[----:B------:R-:W-:Y:S01]  /*58a0*/  ISETP.LE.U32.AND P6, PT, R5, UR15, PT ;  /* 0x0000000f05007c0c */ /* 0x000fe2000bfc3070 */
[----:B------:R-:W-:Y:S01]  /*58b0*/  FFMA.FTZ R138, R35, UR14, -R138 ;  /* 0x0000000e238a7c23 */ /* 0x000fe2000801088a */
[----:B------:R-:W-:Y:S02]  /*58c0*/  ISETP.LE.U32.AND P2, PT, R7, UR15, PT ;  /* 0x0000000f07007c0c */ /* 0x000fe4000bf43070 */
[--C-:B------:R-:W-:Y:S01]  /*58d0*/  SHF.R.U32.HI R6, RZ, 0x10, R0.reuse ;  /* 0x00000010ff067819 */ /* 0x100fe20000011600 */
[----:B------:R-:W-:Y:S01]  /*58e0*/  @!P3 FADD.FTZ R208, -R208, -RZ ;  /* 0x800000ffd0d0b221 */ /* 0x000fe20000010100 */
[----:B------:R-:W-:Y:S01]  /*58f0*/  SHF.R.U32.HI R5, RZ, 0x18, R0 ;  /* 0x00000018ff057819 */ /* 0x000fe20000011600 */
[----:B------:R-:W-:Y:S01]  /*5900*/  @!P0 FADD.FTZ R203, -R203, -RZ ;  /* 0x800000ffcbcb8221 */ /* 0x000fe20000010100 */
[----:B------:R-:W-:Y:S01]  /*5910*/  SHF.R.U32.HI R0, RZ, 0x8, R4 ;  /* 0x00000008ff007819 */ /* 0x000fe20000011604 */
[----:B------:R-:W-:Y:S01]  /*5920*/  MUFU.EX2 R183, R139 ;  /* 0x0000008b00b77308 */ /* 0x000fe20000000800 */
[----:B------:R-:W-:Y:S02]  /*5930*/  ISETP.LE.U32.AND P4, PT, R11, UR15, PT ;  /* 0x0000000f0b007c0c */ /* 0x000fe4000bf83070 */
[----:B------:R-:W-:Y:S01]  /*5940*/  LOP3.LUT R4, R0, 0xffff, RZ, 0xc0, !PT ;  /* 0x0000ffff00047812 */ /* 0x000fe200078ec0ff */
[----:B------:R-:W-:Y:S01]  /*5950*/  @!P6 FADD.FTZ R212, -R212, -RZ ;  /* 0x800000ffd4d4e221 */ /* 0x000fe20000010100 */
[----:B------:R-:W-:Y:S01]  /*5960*/  LOP3.LUT R0, R6, 0xff, RZ, 0xc0, !PT ;  /* 0x000000ff06007812 */ /* 0x000fe200078ec0ff */
[----:B------:R-:W-:Y:S01]  /*5970*/  @!P2 FADD.FTZ R204, -R204, -RZ ;  /* 0x800000ffcccca221 */ /* 0x000fe20000010100 */
[----:B------:R-:W-:Y:S01]  /*5980*/  ISETP.LE.U32.AND P0, PT, R4, UR15, PT ;  /* 0x0000000f04007c0c */ /* 0x000fe2000bf03070 */
[----:B-1----:R-:W-:Y:S01]  /*5990*/  @!P1 FADD.FTZ R184, -R184, -RZ ;  /* 0x800000ffb8b89221 */ /* 0x002fe20000010100 */
[----:B------:R-:W-:Y:S01]  /*59a0*/  ISETP.LE.U32.AND P2, PT, R5, UR15, PT ;  /* 0x0000000f05007c0c */ /* 0x000fe2000bf43070 */
[----:B------:R-:W-:Y:S01]  /*59b0*/  MUFU.EX2 R186, R34 ;  /* 0x0000002200ba7308 */ /* 0x000fe20000000800 */
[----:B------:R-:W-:Y:S02]  /*59c0*/  ISETP.LE.U32.AND P3, PT, R0, UR15, PT ;  /* 0x0000000f00007c0c */ /* 0x000fe4000bf63070 */
[----:B------:R-:W-:Y:S01]  /*59d0*/  LOP3.LUT R4, R13, 0xff, RZ, 0xc0, !PT ;  /* 0x000000ff0d047812 */ /* 0x000fe200078ec0ff */
[----:B------:R-:W-:Y:S01]  /*59e0*/  @!P4 FADD.FTZ R206, -R206, -RZ ;  /* 0x800000ffcecec221 */ /* 0x000fe20000010100 */
[----:B------:R-:W-:Y:S02]  /*59f0*/  SHF.R.U32.HI R0, RZ, 0x8, R10 ;  /* 0x00000008ff007819 */ /* 0x000fe4000001160a */
[----:B------:R-:W-:Y:S03]  /*5a00*/  ISETP.LE.U32.AND P4, PT, R132, UR15, PT ;  /* 0x0000000f84007c0c */ /* 0x000fe6000bf83070 */
[----:B------:R-:W1:Y:S01]  /*5a10*/  MUFU.EX2 R185, R138 ;  /* 0x0000008a00b97308 */ /* 0x000e620000000800 */
[----:B------:R-:W-:Y:S01]  /*5a20*/  LOP3.LUT R0, R0, 0xffff, RZ, 0xc0, !PT ;  /* 0x0000ffff00007812 */ /* 0x000fe200078ec0ff */
[----:B------:R-:W-:Y:S01]  /*5a30*/  @!P0 FADD.FTZ R211, -R211, -RZ ;  /* 0x800000ffd3d38221 */ /* 0x000fe20000010100 */
[----:B------:R-:W-:Y:S01]  /*5a40*/  ISETP.LE.U32.AND P0, PT, R4, UR15, PT ;  /* 0x0000000f04007c0c */ /* 0x000fe2000bf03070 */
[----:B------:R-:W-:Y:S01]  /*5a50*/  @!P2 FADD.FTZ R213, -R213, -RZ ;  /* 0x800000ffd5d5a221 */ /* 0x000fe20000010100 */
[----:B------:R-:W-:Y:S01]  /*5a60*/  ISETP.LE.U32.AND P6, PT, R0, UR15, PT ;  /* 0x0000000f00007c0c */ /* 0x000fe2000bfc3070 */
[----:B------:R-:W-:Y:S01]  /*5a70*/  @!P3 FADD.FTZ R214, -R214, -RZ ;  /* 0x800000ffd6d6b221 */ /* 0x000fe20000010100 */
[----:B------:R-:W-:Y:S03]  /*5a80*/  ISETP.LE.U32.AND P2, PT, R12, UR15, PT ;  /* 0x0000000f0c007c0c */ /* 0x000fe6000bf43070 */
[----:B------:R-:W-:Y:S01]  /*5a90*/  MUFU.EX2 R201, R27 ;  /* 0x0000001b00c97308 */ /* 0x000fe20000000800 */
[----:B------:R-:W-:Y:S02]  /*5aa0*/  SHF.R.U32.HI R0, RZ, 0x8, R14 ;  /* 0x00000008ff007819 */ /* 0x000fe4000001160e */
[----:B------:R-:W-:Y:S01]  /*5ab0*/  LOP3.LUT R4, R9, 0xff, RZ, 0xc0, !PT ;  /* 0x000000ff09047812 */ /* 0x000fe200078ec0ff */
[----:B------:R-:W-:Y:S01]  /*5ac0*/  @!P4 FADD.FTZ R192, -R192, -RZ ;  /* 0x800000ffc0c0c221 */ /* 0x000fe20000010100 */
[----:B------:R-:W-:Y:S02]  /*5ad0*/  LOP3.LUT R0, R0, 0xffff, RZ, 0xc0, !PT ;  /* 0x0000ffff00007812 */ /* 0x000fe400078ec0ff */
[----:B------:R-:W-:Y:S01]  /*5ae0*/  ISETP.LE.U32.AND P4, PT, R4, UR15, PT ;  /* 0x0000000f04007c0c */ /* 0x000fe2000bf83070 */
        /* <DEDUP_REMOVED lines=8> */
[----:B-1----:R-:W-:Y:S01]  /*5b70*/  @!P5 FADD.FTZ R185, -R185, -RZ ;  /* 0x800000ffb9b9d221 */ /* 0x002fe20000010100 */
[----:B------:R-:W-:Y:S02]  /*5b80*/  LOP3.LUT R0, R9, 0xffff, RZ, 0xc0, !PT ;  /* 0x0000ffff09007812 */ /* 0x000fe400078ec0ff */
[--C-:B------:R-:W-:Y:S01]  /*5b90*/  SHF.R.U32.HI R4, RZ, 0x18, R9.reuse ;  /* 0x00000018ff047819 */ /* 0x100fe20000011609 */
[----:B------:R-:W-:Y:S01]  /*5ba0*/  @!P4 FADD.FTZ R188, -R188, -RZ ;  /* 0x800000ffbcbcc221 */ /* 0x000fe20000010100 */
[----:B------:R-:W-:Y:S01]  /*5bb0*/  SHF.R.U32.HI R9, RZ, 0x10, R9 ;  /* 0x00000010ff097819 */ /* 0x000fe20000011609 */
[----:B------:R-:W-:Y:S01]  /*5bc0*/  @!P0 FADD.FTZ R190, -R190, -RZ ;  /* 0x800000ffbebe8221 */ /* 0x000fe20000010100 */
[----:B------:R-:W-:Y:S01]  /*5bd0*/  SHF.R.U32.HI R0, RZ, 0x8, R0 ;  /* 0x00000008ff007819 */ /* 0x000fe20000011600 */
[----:B------:R-:W-:Y:S01]  /*5be0*/  MUFU.EX2 R193, R137 ;  /* 0x0000008900c17308 */ /* 0x000fe20000000800 */
[----:B------:R-:W-:Y:S01]  /*5bf0*/  LOP3.LUT R9, R9, 0xff, RZ, 0xc0, !PT ;  /* 0x000000ff09097812 */ /* 0x000fe200078ec0ff */
[----:B------:R-:W-:Y:S01]  /*5c00*/  @!P6 FADD.FTZ R198, -R198, -RZ ;  /* 0x800000ffc6c6e221 */ /* 0x000fe20000010100 */
[----:B------:R-:W-:Y:S01]  /*5c10*/  LOP3.LUT R0, R0, 0xffff, RZ, 0xc0, !PT ;  /* 0x0000ffff00007812 */ /* 0x000fe200078ec0ff */
[----:B------:R-:W-:Y:S01]  /*5c20*/  @!P2 FADD.FTZ R199, -R199, -RZ ;  /* 0x800000ffc7c7a221 */ /* 0x000fe20000010100 */
[----:B------:R-:W-:Y:S02]  /*5c30*/  ISETP.LE.U32.AND P6, PT, R9, UR15, PT ;  /* 0x0000000f09007c0c */ /* 0x000fe4000bfc3070 */
[----:B------:R-:W-:Y:S03]  /*5c40*/  ISETP.LE.U32.AND P2, PT, R0, UR15, PT ;  /* 0x0000000f00007c0c */ /* 0x000fe6000bf43070 */
[----:B------:R-:W1:Y:S01]  /*5c50*/  MUFU.EX2 R196, R30 ;  /* 0x0000001e00c47308 */ /* 0x000e620000000800 */
[----:B------:R-:W-:Y:S02]  /*5c60*/  LOP3.LUT R0, R8, 0xffff, RZ, 0xc0, !PT ;  /* 0x0000ffff08007812 */ /* 0x000fe400078ec0ff */
[----:B------:R-:W-:Y:S02]  /*5c70*/  ISETP.LE.U32.AND P0, PT, R4, UR15, PT ;  /* 0x0000000f04007c0c */ /* 0x000fe4000bf03070 */
[----:B------:R-:W-:Y:S02]  /*5c80*/  LOP3.LUT R4, R8, 0xff, RZ, 0xc0, !PT ;  /* 0x000000ff08047812 */ /* 0x000fe400078ec0ff */
[----:B------:R-:W-:Y:S03]  /*5c90*/  SHF.R.U32.HI R0, RZ, 0x8, R0 ;  /* 0x00000008ff007819 */ /* 0x000fe60000011600 */
[----:B------:R-:W2:Y:S01]  /*5ca0*/  MUFU.EX2 R189, R136 ;  /* 0x0000008800bd7308 */ /* 0x000ea20000000800 */
[----:B------:R-:W-:Y:S01]  /*5cb0*/  SHF.R.U32.HI R5, RZ, 0x10, R8 ;  /* 0x00000010ff057819 */ /* 0x000fe20000011608 */
[----:B------:R-:W-:Y:S01]  /*5cc0*/  @!P6 FADD.FTZ R194, -R194, -RZ ;  /* 0x800000ffc2c2e221 */ /* 0x000fe20000010100 */
[----:B------:R-:W-:Y:S01]  /*5cd0*/  ISETP.LE.U32.AND P4, PT, R4, UR15, PT ;  /* 0x0000000f04007c0c */ /* 0x000fe2000bf83070 */
[----:B------:R-:W-:Y:S01]  /*5ce0*/  @!P2 FADD.FTZ R187, -R187, -RZ ;  /* 0x800000ffbbbba221 */ /* 0x000fe20000010100 */
[----:B------:R-:W-:Y:S02]  /*5cf0*/  LOP3.LUT R0, R0, 0xffff, RZ, 0xc0, !PT ;  /* 0x0000ffff00007812 */ /* 0x000fe400078ec0ff */
[----:B------:R-:W-:Y:S01]  /*5d00*/  LOP3.LUT R4, R5, 0xff, RZ, 0xc0, !PT ;  /* 0x000000ff05047812 */ /* 0x000fe200078ec0ff */
[----:B------:R-:W-:Y:S01]  /*5d10*/  @!P0 FADD.FTZ R191, -R191, -RZ ;  /* 0x800000ffbfbf8221 */ /* 0x000fe20000010100 */
[----:B------:R-:W-:Y:S02]  /*5d20*/  ISETP.LE.U32.AND P2, PT, R0, UR15, PT ;  /* 0x0000000f00007c0c */ /* 0x000fe4000bf43070 */
[----:B------:R-:W-:Y:S02]  /*5d30*/  ISETP.LE.U32.AND P6, PT, R4, UR15, PT ;  /* 0x0000000f04007c0c */ /* 0x000fe4000bfc3070 */
[----:B------:R-:W-:Y:S02]  /*5d40*/  SHF.R.U32.HI R0, RZ, 0x8, R145 ;  /* 0x00000008ff007819 */ /* 0x000fe40000011691 */
[----:B------:R-:W-:Y:S01]  /*5d50*/  LOP3.LUT R4, R146, 0xff, RZ, 0xc0, !PT ;  /* 0x000000ff92047812 */ /* 0x000fe200078ec0ff */
[----:B------:R-:W-:Y:S01]  /*5d60*/  @!P4 FADD.FTZ R200, -R200, -RZ ;  /* 0x800000ffc8c8c221 */ /* 0x000fe20000010100 */
[----:B------:R-:W-:Y:S02]  /*5d70*/  LOP3.LUT R0, R0, 0xffff, RZ, 0xc0, !PT ;  /* 0x0000ffff00007812 */ /* 0x000fe400078ec0ff */
[----:B------:R-:W-:Y:S02]  /*5d80*/  F2FP.RELU.F16.F32.PACK_AB R6, R211, R212 ;  /* 0x000000d4d306723e */ /* 0x000fe400000008ff */
[----:B------:R-:W-:Y:S01]  /*5d90*/  F2FP.RELU.F16.F32.PACK_AB R7, R205, R206 ;  /* 0x000000cecd07723e */ /* 0x000fe200000008ff */
[----:B------:R-:W-:Y:S01]  /*5da0*/  @!P2 FADD.FTZ R197, -R197, -RZ ;  /* 0x800000ffc5c5a221 */ /* 0x000fe20000010100 */
[----:B------:R-:W-:Y:S01]  /*5db0*/  ISETP.LE.U32.AND P2, PT, R0, UR15, PT ;  /* 0x0000000f00007c0c */ /* 0x000fe2000bf43070 */
[----:B------:R-:W-:Y:S01]  /*5dc0*/  @!P6 FADD.FTZ R202, -R202, -RZ ;  /* 0x800000ffcacae221 */ /* 0x000fe20000010100 */
[----:B------:R-:W-:Y:S02]  /*5dd0*/  ISETP.LE.U32.AND P6, PT, R4, UR15, PT ;  /* 0x0000000f04007c0c */ /* 0x000fe4000bfc3070 */
[----:B------:R-:W-:Y:S02]  /*5de0*/  LOP3.LUT R4, R141, 0xff, RZ, 0xc0, !PT ;  /* 0x000000ff8d047812 */ /* 0x000fe400078ec0ff */
[----:B------:R-:W-:Y:S02]  /*5df0*/  SHF.R.U32.HI R0, RZ, 0x8, R140 ;  /* 0x00000008ff007819 */ /* 0x000fe4000001168c */
[----:B------:R-:W-:Y:S02]  /*5e00*/  ISETP.LE.U32.AND P1, PT, R4, UR15, PT ;  /* 0x0000000f04007c0c */ /* 0x000fe4000bf23070 */
[----:B------:R-:W-:Y:S02]  /*5e10*/  LOP3.LUT R5, R0, 0xffff, RZ, 0xc0, !PT ;  /* 0x0000ffff00057812 */ /* 0x000fe400078ec0ff */
[----:B------:R-:W-:Y:S01]  /*5e20*/  F2FP.RELU.F16.F32.PACK_AB R4, R203, R204 ;  /* 0x000000cccb04723e */ /* 0x000fe200000008ff */
[----:B------:R-:W-:Y:S01]  /*5e30*/  @!P2 FADD.FTZ R183, -R183, -RZ ;  /* 0x800000ffb7b7a221 */ /* 0x000fe20000010100 */
[----:B------:R-:W-:Y:S01]  /*5e40*/  F2FP.RELU.F16.F32.PACK_AB R0, R207, R208 ;  /* 0x000000d0cf00723e */ /* 0x000fe200000008ff */
[----:B------:R-:W-:Y:S01]  /*5e50*/  @!P6 FADD.FTZ R186, -R186, -RZ ;  /* 0x800000ffbabae221 */ /* 0x000fe20000010100 */
[----:B------:R-:W-:Y:S01]  /*5e60*/  ISETP.LE.U32.AND P2, PT, R5, UR15, PT ;  /* 0x0000000f05007c0c */ /* 0x000fe2000bf43070 */
[----:B------:R4:W-:Y:S01]  /*5e70*/  STS [R219+0x19000], R4 ;  /* 0x01900004db007388 */ /* 0x0009e20000000800 */
[----:B------:R-:W-:Y:S02]  /*5e80*/  F2FP.RELU.F16.F32.PACK_AB R5, R213, R214 ;  /* 0x000000d6d505723e */ /* 0x000fe400000008ff */
[----:B------:R-:W-:Y:S01]  /*5e90*/  SHF.R.U32.HI R8, RZ, 0x18, R8 ;  /* 0x00000018ff087819 */ /* 0x000fe20000011608 */
[----:B------:R3:W-:Y:S01]  /*5ea0*/  STS [R219+0x19400], R0 ;  /* 0x01940000db007388 */ /* 0x0007e20000000800 */
[----:B------:R-:W-:Y:S01]  /*5eb0*/  ISETP.LE.U32.AND P3, PT, R134, UR15, PT ;  /* 0x0000000f86007c0c */ /* 0x000fe2000bf63070 */
[----:B-1----:R-:W-:Y:S01]  /*5ec0*/  @!P1 FADD.FTZ R196, -R196, -RZ ;  /* 0x800000ffc4c49221 */ /* 0x002fe20000010100 */
[----:B------:R-:W-:Y:S02]  /*5ed0*/  ISETP.LE.U32.AND P4, PT, R8, UR15, PT ;  /* 0x0000000f08007c0c */ /* 0x000fe4000bf83070 */
[----:B------:R-:W-:Y:S02]  /*5ee0*/  ISETP.LE.U32.AND P0, PT, R135, UR15, PT ;  /* 0x0000000f87007c0c */ /* 0x000fe4000bf03070 */
[----:B------:R-:W-:Y:S01]  /*5ef0*/  FSETP.GE.FTZ.AND P1, PT, R187, RZ, PT ;  /* 0x000000ffbb00720b */ /* 0x000fe20003f36000 */
[----:B------:R-:W-:Y:S01]  /*5f00*/  @!P2 FADD.FTZ R193, -R193, -RZ ;  /* 0x800000ffc1c1a221 */ /* 0x000fe20000010100 */
[----:B------:R-:W-:Y:S02]  /*5f10*/  FSETP.GE.FTZ.AND P5, PT, R203, RZ, PT ;  /* 0x000000ffcb00720b */ /* 0x000fe40003fb6000 */
[----:B------:R-:W-:Y:S03]  /*5f20*/  FSETP.GE.FTZ.AND P2, PT, R188, RZ, PT ;  /* 0x000000ffbc00720b */ /* 0x000fe60003f56000 */
[----:B------:R-:W-:Y:S01]  /*5f30*/  @!P3 FADD.FTZ R195, -R195, -RZ ;  /* 0x800000ffc3c3b221 */ /* 0x000fe20000010100 */
[----:B------:R-:W-:Y:S01]  /*5f40*/  FSETP.GE.FTZ.AND P3, PT, R190, RZ, PT ;  /* 0x000000ffbe00720b */ /* 0x000fe20003f76000 */
[----:B------:R-:W-:Y:S01]  /*5f50*/  @!P4 FADD.FTZ R201, -R201, -RZ ;  /* 0x800000ffc9c9c221 */ /* 0x000fe20000010100 */
[----:B------:R-:W-:Y:S01]  /*5f60*/  FSETP.GE.FTZ.AND P4, PT, R192, RZ, PT ;  /* 0x000000ffc000720b */ /* 0x000fe20003f96000 */
[----:B--2---:R-:W-:Y:S01]  /*5f70*/  @!P0 FADD.FTZ R189, -R189, -RZ ;  /* 0x800000ffbdbd8221 */ /* 0x004fe20000010100 */
[----:B------:R-:W-:Y:S02]  /*5f80*/  FSETP.GE.FTZ.AND P0, PT, R204, RZ, PT ;  /* 0x000000ffcc00720b */ /* 0x000fe40003f16000 */
[----:B----4-:R-:W-:Y:S02]  /*5f90*/  F2FP.RELU.F16.F32.PACK_AB R4, R190, R192 ;  /* 0x000000c0be04723e */ /* 0x010fe400000008ff */
[----:B---3--:R-:W-:Y:S03]  /*5fa0*/  F2FP.RELU.F16.F32.PACK_AB R0, R198, R199 ;  /* 0x000000c7c600723e */ /* 0x008fe600000008ff */
        /* <DEDUP_REMOVED lines=9> */
[----:B------:R1:W-:Y:S01]  /*6040*/  STS [R218+0x1a400], R6 ;  /* 0x01a40006da007388 */ /* 0x0003e20000000800 */
[----:B------:R-:W-:Y:S03]  /*6050*/  F2FP.RELU.F16.F32.PACK_AB R7, R197, R200 ;  /* 0x000000c8c507723e */ /* 0x000fe600000008ff */
[----:B------:R2:W-:Y:S04]  /*6060*/  STS [R217+0x19000], R5 ;  /* 0x01900005d9007388 */ /* 0x0005e80000000800 */
[----:B------:R3:W-:Y:S04]  /*6070*/  STS [R217+0x19400], R4 ;  /* 0x01940004d9007388 */ /* 0x0007e80000000800 */
[----:B------:R4:W-:Y:S01]  /*6080*/  STS [R216+0x19000], R0 ;  /* 0x01900000d8007388 */ /* 0x0009e20000000800 */
[----:B-1----:R-:W-:Y:S02]  /*6090*/  F2FP.RELU.F16.F32.PACK_AB R6, R201, R202 ;  /* 0x000000cac906723e */ /* 0x002fe400000008ff */
[----:B--2---:R-:W-:Y:S02]  /*60a0*/  F2FP.RELU.F16.F32.PACK_AB R5, R185, R186 ;  /* 0x000000bab905723e */ /* 0x004fe400000008ff */
[----:B---3--:R-:W-:Y:S03]  /*60b0*/  F2FP.RELU.F16.F32.PACK_AB R4, R193, R195 ;  /* 0x000000c3c104723e */ /* 0x008fe600000008ff */
[----:B------:R-:W-:Y:S01]  /*60c0*/  STS [R216+0x19400], R5 ;  /* 0x01940005d8007388 */ /* 0x000fe20000000800 */
[----:B----4-:R-:W-:Y:S03]  /*60d0*/  F2FP.RELU.F16.F32.PACK_AB R0, R189, R196 ;  /* 0x000000c4bd00723e */ /* 0x010fe600000008ff */
[----:B------:R-:W-:Y:S04]  /*60e0*/  STS [R217+0x1a000], R7 ;  /* 0x01a00007d9007388 */ /* 0x000fe80000000800 */
[----:B------:R-:W-:Y:S04]  /*60f0*/  STS [R217+0x1a400], R6 ;  /* 0x01a40006d9007388 */ /* 0x000fe80000000800 */
[----:B------:R-:W-:Y:S04]  /*6100*/  STS [R216+0x1a000], R4 ;  /* 0x01a00004d8007388 */ /* 0x000fe80000000800 */
[----:B------:R1:W-:Y:S04]  /*6110*/  STS [R216+0x1a400], R0 ;  /* 0x01a40000d8007388 */ /* 0x0003e80000000800 */
[----:B------:R-:W-:Y:S08]  /*6120*/  LDSM.16.M88.4 R32, [R175+UR4+0x6000] ;  /* 0x00600004af20783b */ /* 0x000ff00008000200 */
[----:B------:R-:W2:Y:S08]  /*6130*/  LDSM.16.M88.4 R16, [R172+UR4+0xf000] ;  /* 0x00f00004ac10783b */ /* 0x000eb00008000200 */
[----:B------:R-:W3:Y:S01]  /*6140*/  LDSM.16.M88.4 R28, [R175+UR4+0x6800] ;  /* 0x00680004af1c783b */ /* 0x000ee20008000200 */
[----:B-1----:R-:W-:Y:S07]  /*6150*/  IMAD.U32 R0, RZ, RZ, UR4 ;  /* 0x00000004ff007e24 */ /* 0x002fee000f8e00ff */
[----:B------:R-:W1:Y:S01]  /*6160*/  LDSM.16.M88.4 R132, [R172+UR4+0xf400] ;  /* 0x00f40004ac84783b */ /* 0x000e620008000200 */
[----:B------:R-:W-:Y:S05]  /*6170*/  IADD3 R0, R175, 0x6000, R0 ;  /* 0x00006000af007810 */ /* 0x000fea0007ffe000 */
[----:B------:R-:W-:Y:S02]  /*6180*/  IMAD.IADD R0, R0, 0x1, R180 ;  /* 0x0000000100007824 */ /* 0x000fe400078e02b4 */
[----:B------:R-:W-:Y:S08]  /*6190*/  LDSM.16.M88.4 R140, [R173+0x6000] ;  /* 0x00600000ad8c783b */ /* 0x000ff00000000200 */
[----:B------:R-:W4:Y:S01]  /*61a0*/  LDSM.16.M88.4 R136, [R0] ;  /* 0x000000000088783b */ /* 0x000f220000000200 */
[-C--:B--2---:R-:W-:Y:S07]  /*61b0*/  HMMA.16816.F32 R4, R32, R16.reuse, RZ ;  /* 0x000000102004723c */ /* 0x084fee00000018ff */
[----:B------:R-:W2:Y:S01]  /*61c0*/  LDSM.16.M88.4 R144, [R0+0x800] ;  /* 0x000800000090783b */ /* 0x000ea20000000200 */
[C---:B---3--:R-:W-:Y:S07]  /*61d0*/  HMMA.16816.F32 R8, R28.reuse, R16, RZ ;  /* 0x000000101c08723c */ /* 0x048fee00000018ff */
[----:B------:R-:W3:Y:S01]  /*61e0*/  LDSM.16.M88.4 R148, [R173+0x6400] ;  /* 0x00640000ad94783b */ /* 0x000ee20000000200 */
[-C--:B------:R-:W-:Y:S07]  /*61f0*/  HMMA.16816.F32 R12, R28, R18.reuse, RZ ;  /* 0x000000121c0c723c */ /* 0x080fee00000018ff */
[----:B------:R-:W-:Y:S01]  /*6200*/  LDSM.16.M88.4 R152, [R175+UR4+0x7000] ;  /* 0x00700004af98783b */ /* 0x000fe20008000200 */
[C---:B------:R-:W-:Y:S07]  /*6210*/  HMMA.16816.F32 R16, R32.reuse, R18, RZ ;  /* 0x000000122010723c */ /* 0x040fee00000018ff */
[----:B------:R-:W3:Y:S01]  /*6220*/  LDSM.16.M88.4 R156, [R172+UR4+0x11000] ;  /* 0x01100004ac9c783b */ /* 0x000ee20008000200 */
[-C--:B-1----:R-:W-:Y:S06]  /*6230*/  HMMA.16816.F32 R20, R32, R132.reuse, RZ ;  /* 0x000000842014723c */ /* 0x082fec00000018ff */
[C---:B------:R-:W-:Y:S01]  /*6240*/  HMMA.16816.F32 R24, R28.reuse, R132, RZ ;  /* 0x000000841c18723c */ /* 0x040fe200000018ff */
[----:B------:R-:W1:Y:S05]  /*6250*/  LDSM.16.M88.4 R160, [R175+UR4+0x7800] ;  /* 0x00780004afa0783b */ /* 0x000e6a0008000200 */
[-C--:B------:R-:W-:Y:S03]  /*6260*/  HMMA.16816.F32 R28, R28, R134.reuse, RZ ;  /* 0x000000861c1c723c */ /* 0x080fe600000018ff */
[----:B------:R-:W-:Y:S03]  /*6270*/  LDSM.16.M88.4 R164, [R0+0x1800] ;  /* 0x0018000000a4783b */ /* 0x000fe60000000200 */
[----:B------:R-:W-:Y:S05]  /*6280*/  HMMA.16816.F32 R32, R32, R134, RZ ;  /* 0x000000862020723c */ /* 0x000fea00000018ff */
[----:B------:R-:W1:Y:S01]  /*6290*/  LDSM.16.M88.4 R132, [R172+UR4+0x11400] ;  /* 0x01140004ac84783b */ /* 0x000e620008000200 */
[-C--:B----4-:R-:W-:Y:S06]  /*62a0*/  HMMA.16816.F32 R4, R136, R140.reuse, R4 ;  /* 0x0000008c8804723c */ /* 0x090fec0000001804 */
[C---:B--2---:R-:W-:Y:S06]  /*62b0*/  HMMA.16816.F32 R8, R144.reuse, R140, R8 ;  /* 0x0000008c9008723c */ /* 0x044fec0000001808 */
[-C--:B------:R-:W-:Y:S06]  /*62c0*/  HMMA.16816.F32 R12, R144, R142.reuse, R12 ;  /* 0x0000008e900c723c */ /* 0x080fec000000180c */
[C---:B------:R-:W-:Y:S01]  /*62d0*/  HMMA.16816.F32 R16, R136.reuse, R142, R16 ;  /* 0x0000008e8810723c */ /* 0x040fe20000001810 */
[----:B------:R-:W-:Y:S05]  /*62e0*/  LDSM.16.M88.4 R140, [R0+0x1000] ;  /* 0x00100000008c783b */ /* 0x000fea0000000200 */
[-C--:B---3--:R-:W-:Y:S06]  /*62f0*/  HMMA.16816.F32 R20, R136, R148.reuse, R20 ;  /* 0x000000948814723c */ /* 0x088fec0000001814 */
[C---:B------:R-:W-:Y:S06]  /*6300*/  HMMA.16816.F32 R24, R144.reuse, R148, R24 ;  /* 0x000000949018723c */ /* 0x040fec0000001818 */
[-C--:B------:R-:W-:Y:S01]  /*6310*/  HMMA.16816.F32 R28, R144, R150.reuse, R28 ;  /* 0x00000096901c723c */ /* 0x080fe2000000181c */
[----:B------:R-:W2:Y:S05]  /*6320*/  LDSM.16.M88.4 R144, [R173+0x8000] ;  /* 0x00800000ad90783b */ /* 0x000eaa0000000200 */
[----:B------:R-:W-:Y:S03]  /*6330*/  HMMA.16816.F32 R32, R136, R150, R32 ;  /* 0x000000968820723c */ /* 0x000fe60000001820 */
[----:B------:R-:W3:Y:S03]  /*6340*/  LDSM.16.M88.4 R136, [R173+0x8400] ;  /* 0x00840000ad88783b */ /* 0x000ee60000000200 */
[-C--:B------:R-:W-:Y:S05]  /*6350*/  HMMA.16816.F32 R4, R152, R156.reuse, R4 ;  /* 0x0000009c9804723c */ /* 0x080fea0000001804 */
[----:B------:R-:W-:Y:S01]  /*6360*/  LDSM.16.M88.4 R148, [R175+UR4+0x8000] ;  /* 0x00800004af94783b */ /* 0x000fe20008000200 */
[C---:B-1----:R-:W-:Y:S06]  /*6370*/  HMMA.16816.F32 R8, R160.reuse, R156, R8 ;  /* 0x0000009ca008723c */ /* 0x042fec0000001808 */
[-C--:B------:R-:W-:Y:S06]  /*6380*/  HMMA.16816.F32 R12, R160, R158.reuse, R12 ;  /* 0x0000009ea00c723c */ /* 0x080fec000000180c */
[C---:B------:R-:W-:Y:S01]  /*6390*/  HMMA.16816.F32 R16, R152.reuse, R158, R16 ;  /* 0x0000009e9810723c */ /* 0x040fe20000001810 */
[----:B------:R-:W1:Y:S05]  /*63a0*/  LDSM.16.M88.4 R156, [R172+UR4+0x13000] ;  /* 0x01300004ac9c783b */ /* 0x000e6a0008000200 */
[-C--:B------:R-:W-:Y:S06]  /*63b0*/  HMMA.16816.F32 R20, R152, R132.reuse, R20 ;  /* 0x000000849814723c */ /* 0x080fec0000001814 */
[C---:B------:R-:W-:Y:S06]  /*63c0*/  HMMA.16816.F32 R24, R160.reuse, R132, R24 ;  /* 0x00000084a018723c */ /* 0x040fec0000001818 */
[-C--:B------:R-:W-:Y:S01]  /*63d0*/  HMMA.16816.F32 R28, R160, R134.reuse, R28 ;  /* 0x00000086a01c723c */ /* 0x080fe2000000181c */
[----:B------:R-:W-:Y:S05]  /*63e0*/  LDSM.16.M88.4 R160, [R173+0xa000] ;  /* 0x00a00000ada0783b */ /* 0x000fea0000000200 */
[----:B------:R-:W-:Y:S03]  /*63f0*/  HMMA.16816.F32 R32, R152, R134, R32 ;  /* 0x000000869820723c */ /* 0x000fe60000001820 */
[----:B------:R-:W4:Y:S03]  /*6400*/  LDSM.16.M88.4 R132, [R175+UR4+0x8800] ;  /* 0x00880004af84783b */ /* 0x000f260008000200 */
[-C--:B--2---:R-:W-:Y:S05]  /*6410*/  HMMA.16816.F32 R4, R140, R144.reuse, R4 ;  /* 0x000000908c04723c */ /* 0x084fea0000001804 */
[----:B------:R-:W2:Y:S01]  /*6420*/  LDSM.16.M88.4 R152, [R172+UR4+0x13400] ;  /* 0x01340004ac98783b */ /* 0x000ea20008000200 */
[C---:B------:R-:W-:Y:S06]  /*6430*/  HMMA.16816.F32 R8, R164.reuse, R144, R8 ;  /* 0x00000090a408723c */ /* 0x040fec0000001808 */
[-C--:B------:R-:W-:Y:S06]  /*6440*/  HMMA.16816.F32 R12, R164, R146.reuse, R12 ;  /* 0x00000092a40c723c */ /* 0x080fec000000180c */
[C---:B------:R-:W-:Y:S01]  /*6450*/  HMMA.16816.F32 R16, R140.reuse, R146, R16 ;  /* 0x000000928c10723c */ /* 0x040fe20000001810 */
[----:B------:R-:W2:Y:S05]  /*6460*/  LDSM.16.M88.4 R144, [R0+0x2000] ;  /* 0x002000000090783b */ /* 0x000eaa0000000200 */
[-C--:B---3--:R-:W-:Y:S06]  /*6470*/  HMMA.16816.F32 R20, R140, R136.reuse, R20 ;  /* 0x000000888c14723c */ /* 0x088fec0000001814 */
[C---:B------:R-:W-:Y:S06]  /*6480*/  HMMA.16816.F32 R24, R164.reuse, R136, R24 ;  /* 0x00000088a418723c */ /* 0x040fec0000001818 */
[-C--:B------:R-:W-:Y:S06]  /*6490*/  HMMA.16816.F32 R28, R164, R138.reuse, R28 ;  /* 0x0000008aa41c723c */ /* 0x080fec000000181c */
[----:B------:R-:W-:Y:S01]  /*64a0*/  HMMA.16816.F32 R32, R140, R138, R32 ;  /* 0x0000008a8c20723c */ /* 0x000fe20000001820 */
[----:B------:R-:W3:Y:S05]  /*64b0*/  LDSM.16.M88.4 R136, [R0+0x2800] ;  /* 0x002800000088783b */ /* 0x000eea0000000200 */
[-C--:B-1----:R-:W-:Y:S03]  /*64c0*/  HMMA.16816.F32 R4, R148, R156.reuse, R4 ;  /* 0x0000009c9404723c */ /* 0x082fe60000001804 */
[----:B------:R-:W1:Y:S03]  /*64d0*/  LDSM.16.M88.4 R140, [R173+0xa400] ;  /* 0x00a40000ad8c783b */ /* 0x000e660000000200 */
[C---:B----4-:R-:W-:Y:S06]  /*64e0*/  HMMA.16816.F32 R8, R132.reuse, R156, R8 ;  /* 0x0000009c8408723c */ /* 0x050fec0000001808 */
[-C--:B------:R-:W-:Y:S06]  /*64f0*/  HMMA.16816.F32 R12, R132, R158.reuse, R12 ;  /* 0x0000009e840c723c */ /* 0x080fec000000180c */
[C---:B------:R-:W-:Y:S06]  /*6500*/  HMMA.16816.F32 R16, R148.reuse, R158, R16 ;  /* 0x0000009e9410723c */ /* 0x040fec0000001810 */
[-C--:B--2---:R-:W-:Y:S06]  /*6510*/  HMMA.16816.F32 R20, R148, R152.reuse, R20 ;  /* 0x000000989414723c */ /* 0x084fec0000001814 */
[C---:B------:R-:W-:Y:S06]  /*6520*/  HMMA.16816.F32 R24, R132.reuse, R152, R24 ;  /* 0x000000988418723c */ /* 0x040fec0000001818 */
[-C--:B------:R-:W-:Y:S06]  /*6530*/  HMMA.16816.F32 R28, R132, R154.reuse, R28 ;  /* 0x0000009a841c723c */ /* 0x080fec000000181c */
[----:B------:R-:W-:Y:S06]  /*6540*/  HMMA.16816.F32 R32, R148, R154, R32 ;  /* 0x0000009a9420723c */ /* 0x000fec0000001820 */
[-C--:B------:R-:W-:Y:S06]  /*6550*/  HMMA.16816.F32 R4, R144, R160.reuse, R4 ;  /* 0x000000a09004723c */ /* 0x080fec0000001804 */
[C---:B---3--:R-:W-:Y:S06]  /*6560*/  HMMA.16816.F32 R8, R136.reuse, R160, R8 ;  /* 0x000000a08808723c */ /* 0x048fec0000001808 */
[-C--:B------:R-:W-:Y:S06]  /*6570*/  HMMA.16816.F32 R12, R136, R162.reuse, R12 ;  /* 0x000000a2880c723c */ /* 0x080fec000000180c */
[C---:B------:R-:W-:Y:S06]  /*6580*/  HMMA.16816.F32 R16, R144.reuse, R162, R16 ;  /* 0x000000a29010723c */ /* 0x040fec0000001810 */
[-C--:B-1----:R-:W-:Y:S05]  /*6590*/  HMMA.16816.F32 R20, R144, R140.reuse, R20 ;  /* 0x0000008c9014723c */ /* 0x082fea0000001814 */
[----:B------:R-:W-:Y:S01]  /*65a0*/  FADD.FTZ R0, -R171, R4 ;  /* 0x00000004ab007221 */ /* 0x000fe20000010100 */
[C---:B------:R-:W-:Y:S05]  /*65b0*/  HMMA.16816.F32 R24, R136.reuse, R140, R24 ;  /* 0x0000008c8818723c */ /* 0x040fea0000001818 */
[-C--:B------:R-:W-:Y:S01]  /*65c0*/  FSEL R0, R0, R171.reuse, P0 ;  /* 0x000000ab00007208 */ /* 0x080fe20000000000 */
[-C--:B------:R-:W-:Y:S03]  /*65d0*/  HMMA.16816.F32 R28, R136, R142.reuse, R28 ;  /* 0x0000008e881c723c */ /* 0x080fe6000000181c */
[----:B------:R-:W-:Y:S02]  /*65e0*/  FSETP.GE.FTZ.AND P0, PT, R183, RZ, PT ;  /* 0x000000ffb700720b */ /* 0x000fe40003f16000 */
[----:B------:R-:W-:Y:S01]  /*65f0*/  FMUL.FTZ R133, R204, R0 ;  /* 0x00000000cc857220 */ /* 0x000fe20000410000 */
[----:B------:R-:W-:Y:S05]  /*6600*/  HMMA.16816.F32 R32, R144, R142, R32 ;  /* 0x0000008e9020723c */ /* 0x000fea0000001820 */
[C---:B------:R-:W-:Y:S01]  /*6610*/  FADD.FTZ R132, -R171.reuse, R5 ;  /* 0x00000005ab847221 */ /* 0x040fe20000010100 */
[C---:B------:R-:W-:Y:S01]  /*6620*/  FADD.FTZ R0, -R171.reuse, R21 ;  /* 0x00000015ab007221 */ /* 0x040fe20000010100 */
[C---:B------:R-:W-:Y:S01]  /*6630*/  FADD.FTZ R16, -R171.reuse, R16 ;  /* 0x00000010ab107221 */ /* 0x040fe20000010100 */
[C---:B------:R-:W-:Y:S03]  /*6640*/  FADD.FTZ R5, -R171.reuse, R17 ;  /* 0x00000011ab057221 */ /* 0x040fe60000010100 */
[-C--:B------:R-:W-:Y:S01]  /*6650*/  FSEL R0, R0, R171.reuse, P1 ;  /* 0x000000ab00007208 */ /* 0x080fe20000800000 */
[----:B------:R-:W-:Y:S01]  /*6660*/  FADD.FTZ R4, -R171, R20 ;  /* 0x00000014ab047221 */ /* 0x000fe20000010100 */
[----:B------:R-:W-:Y:S01]  /*6670*/  FSETP.GE.FTZ.AND P1, PT, R184, RZ, PT ;  /* 0x000000ffb800720b */ /* 0x000fe20003f36000 */
[----:B------:R-:W-:Y:S01]  /*6680*/  FADD.FTZ R6, -R170, R6 ;  /* 0x00000006aa067221 */ /* 0x000fe20000010100 */
[-C--:B------:R-:W-:Y:S01]  /*6690*/  FSEL R17, R132, R171.reuse, P5 ;  /* 0x000000ab84117208 */ /* 0x080fe20002800000 */
[----:B------:R-:W-:Y:S01]  /*66a0*/  FMUL.FTZ R0, R187, R0 ;  /* 0x00000000bb007220 */ /* 0x000fe20000410000 */
[-C--:B------:R-:W-:Y:S01]  /*66b0*/  FSEL R16, R16, R171.reuse, P4 ;  /* 0x000000ab10107208 */ /* 0x080fe20002000000 */
[----:B------:R-:W-:Y:S01]  /*66c0*/  FADD.FTZ R7, -R170, R7 ;  /* 0x00000007aa077221 */ /* 0x000fe20000010100 */
[----:B------:R-:W-:Y:S01]  /*66d0*/  FSEL R5, R5, R171, P3 ;  /* 0x000000ab05057208 */ /* 0x000fe20001800000 */
[----:B------:R-:W-:Y:S01]  /*66e0*/  FMUL.FTZ R20, R203, R17 ;  /* 0x00000011cb147220 */ /* 0x000fe20000410000 */
[----:B------:R-:W-:Y:S01]  /*66f0*/  FSEL R4, R4, R171, P2 ;  /* 0x000000ab04047208 */ /* 0x000fe20001000000 */
[----:B------:R-:W-:Y:S01]  /*6700*/  FMUL.FTZ R17, R192, R16 ;  /* 0x00000010c0117220 */ /* 0x000fe20000410000 */
[----:B------:R-:W-:Y:S01]  /*6710*/  FSETP.GE.FTZ.AND P2, PT, R208, RZ, PT ;  /* 0x000000ffd000720b */ /* 0x000fe20003f56000 */
[C---:B------:R-:W-:Y:S01]  /*6720*/  FADD.FTZ R32, -R171.reuse, R32 ;  /* 0x00000020ab207221 */ /* 0x040fe20000010100 */
[----:B------:R-:W-:Y:S01]  /*6730*/  FMUL.FTZ R5, R190, R5 ;  /* 0x00000005be057220 */ /* 0x000fe20000410000 */
[----:B------:R-:W-:Y:S01]  /*6740*/  FMUL.FTZ R16, R188, R4 ;  /* 0x00000004bc107220 */ /* 0x000fe20000410000 */
[----:B------:R-:W-:Y:S02]  /*6750*/  F2FP.F16.F32.PACK_AB R4, R20, R133 ;  /* 0x000000851404723e */ /* 0x000fe400000000ff */
[----:B------:R-:W-:Y:S01]  /*6760*/  FSEL R32, R32, R171, P1 ;  /* 0x000000ab20207208 */ /* 0x000fe20000800000 */
[----:B------:R-:W-:Y:S01]  /*6770*/  @P0 FADD.FTZ R171, -R171, R33 ;  /* 0x00000021abab0221 */ /* 0x000fe20000010100 */
[----:B------:R-:W-:Y:S02]  /*6780*/  PLOP3.LUT P0, PT, PT, PT, UP3, 0x80, 0x0 ;  /* 0x000000000000781c */ /* 0x000fe40003f0f038 */
[----:B------:R-:W-:Y:S01]  /*6790*/  FSETP.GE.FTZ.AND P1, PT, R207, RZ, PT ;  /* 0x000000ffcf00720b */ /* 0x000fe20003f36000 */
[----:B------:R-:W-:Y:S01]  /*67a0*/  FMUL.FTZ R184, R184, R32 ;  /* 0x00000020b8b87220 */ /* 0x000fe20000410000 */
[----:B------:R-:W-:Y:S01]  /*67b0*/  F2FP.F16.F32.PACK_AB R5, R5, R17 ;  /* 0x000000110505723e */ /* 0x000fe200000000ff */
[----:B------:R-:W-:Y:S01]  /*67c0*/  FMUL.FTZ R171, R183, R171 ;  /* 0x000000abb7ab7220 */ /* 0x000fe20000410000 */
[----:B------:R-:W-:Y:S02]  /*67d0*/  F2FP.F16.F32.PACK_AB R132, R0, R16 ;  /* 0x000000100084723e */ /* 0x000fe400000000ff */
[-C--:B------:R-:W-:Y:S02]  /*67e0*/  FSEL R33, R6, R170.reuse, P2 ;  /* 0x000000aa06217208 */ /* 0x080fe40001000000 */
[----:B------:R-:W-:Y:S03]  /*67f0*/  FSEL R32, R7, R170, P1 ;  /* 0x000000aa07207208 */ /* 0x000fe60000800000 */
[----:B------:R-:W-:Y:S05]  /*6800*/  @!P0 BRA `(.L_x_430) ;  /* 0x0000000000c08947 */ /* 0x000fea0003800000 */
[----:B------:R-:W1:Y:S01]  /*6810*/  LDC R0, c[0x0][0x240] ;  /* 0x00009000ff007b82 */ /* 0x000e620000000800 */
[----:B------:R-:W-:Y:S01]  /*6820*/  ULOP3.LUT UR11, UR5, 0x1, URZ, 0xc0, !UPT ;  /* 0x00000001050b7892 */ /* 0x000fe2000f8ec03f */
[----:B------:R-:W-:Y:S02]  /*6830*/  ISETP.GE.AND P3, PT, R228, UR43, PT ;  /* 0x0000002be4007c0c */ /* 0x000fe4000bf66270 */
[----:B------:R-:W-:Y:S01]  /*6840*/  ISETP.GE.AND P2, PT, R234, UR43, PT ;  /* 0x0000002bea007c0c */ /* 0x000fe2000bf46270 */
        /* <DEDUP_REMOVED lines=44> */
.L_x_430:
[----:B------:R1:W-:Y:S01]  /*6b10*/  STS [R219+0x15000], R4 ;  /* 0x01500004db007388 */ /* 0x0003e20000000800 */
[----:B------:R-:W-:Y:S01]  /*6b20*/  FSETP.GE.FTZ.AND P4, PT, R198, RZ, PT ;  /* 0x000000ffc600720b */ /* 0x000fe20003f96000 */
[----:B------:R-:W-:Y:S01]  /*6b30*/  FMUL.FTZ R33, R208, R33 ;  /* 0x00000021d0217220 */ /* 0x000fe20000410000 */
[----:B------:R-:W-:Y:S01]  /*6b40*/  FMUL.FTZ R32, R207, R32 ;  /* 0x00000020cf207220 */ /* 0x000fe20000410000 */
[C---:B------:R-:W-:Y:S01]  /*6b50*/  FADD.FTZ R0, -R170.reuse, R18 ;  /* 0x00000012aa007221 */ /* 0x040fe20000010100 */
[----:B------:R-:W-:Y:S01]  /*6b60*/  FSETP.GE.FTZ.AND P1, PT, R199, RZ, PT ;  /* 0x000000ffc700720b */ /* 0x000fe20003f36000 */
[----:B------:R-:W-:Y:S01]  /*6b70*/  FADD.FTZ R22, -R170, R22 ;  /* 0x00000016aa167221 */ /* 0x000fe20000010100 */
[----:B------:R-:W-:Y:S01]  /*6b80*/  FSETP.GE.FTZ.AND P3, PT, R194, RZ, PT ;  /* 0x000000ffc200720b */ /* 0x000fe20003f76000 */
[----:B------:R-:W-:Y:S01]  /*6b90*/  FADD.FTZ R23, -R170, R23 ;  /* 0x00000017aa177221 */ /* 0x000fe20000010100 */
[----:B------:R-:W-:Y:S01]  /*6ba0*/  FSEL R0, R0, R170, P1 ;  /* 0x000000aa00007208 */ /* 0x000fe20000800000 */
[----:B------:R-:W-:Y:S01]  /*6bb0*/  FADD.FTZ R34, -R170, R34 ;  /* 0x00000022aa227221 */ /* 0x000fe20000010100 */
[----:B------:R-:W-:Y:S01]  /*6bc0*/  FSETP.GE.FTZ.AND P1, PT, R185, RZ, PT ;  /* 0x000000ffb900720b */ /* 0x000fe20003f36000 */
[----:B-----5:R-:W-:Y:S01]  /*6bd0*/  FADD.FTZ R13, -R169, R13 ;  /* 0x0000000da90d7221 */ /* 0x020fe20000010100 */
[----:B------:R-:W-:Y:S01]  /*6be0*/  FSETP.GE.FTZ.AND P2, PT, R191, RZ, PT ;  /* 0x000000ffbf00720b */ /* 0x000fe20003f56000 */
[----:B------:R-:W-:Y:S01]  /*6bf0*/  FMUL.FTZ R18, R199, R0 ;  /* 0x00000000c7127220 */ /* 0x000fe20000410000 */
[-C--:B------:R-:W-:Y:S01]  /*6c00*/  FSEL R0, R22, R170.reuse, P3 ;  /* 0x000000aa16007208 */ /* 0x080fe20001800000 */
[----:B------:R-:W-:Y:S01]  /*6c10*/  FADD.FTZ R28, -R169, R28 ;  /* 0x0000001ca91c7221 */ /* 0x000fe20000010100 */
[----:B------:R-:W-:Y:S01]  /*6c20*/  FSEL R23, R23, R170, P2 ;  /* 0x000000aa17177208 */ /* 0x000fe20001000000 */
[----:B------:R-:W-:Y:S01]  /*6c30*/  FADD.FTZ R24, -R169, R24 ;  /* 0x00000018a9187221 */ /* 0x000fe20000010100 */
[----:B------:R-:W-:Y:S01]  /*6c40*/  FSETP.GE.FTZ.AND P2, PT, R186, RZ, PT ;  /* 0x000000ffba00720b */ /* 0x000fe20003f56000 */
[----:B--2---:R-:W-:Y:S01]  /*6c50*/  FMUL.FTZ R6, R194, R0 ;  /* 0x00000000c2067220 */ /* 0x004fe20000410000 */
[----:B------:R-:W-:Y:S01]  /*6c60*/  FSETP.GE.FTZ.AND P3, PT, R212, RZ, PT ;  /* 0x000000ffd400720b */ /* 0x000fe20003f76000 */
[----:B------:R-:W-:Y:S01]  /*6c70*/  FMUL.FTZ R16, R191, R23 ;  /* 0x00000017bf107220 */ /* 0x000fe20000410000 */
[----:B------:R-:W-:Y:S01]  /*6c80*/  FSEL R34, R34, R170, P2 ;  /* 0x000000aa22227208 */ /* 0x000fe20001000000 */
[----:B------:R-:W-:Y:S01]  /*6c90*/  FADD.FTZ R25, -R169, R25 ;  /* 0x00000019a9197221 */ /* 0x000fe20000010100 */
[----:B-1----:R-:W-:Y:S01]  /*6ca0*/  FADD.FTZ R4, -R170, R19 ;  /* 0x00000013aa047221 */ /* 0x002fe20000010100 */
[----:B------:R-:W-:Y:S01]  /*6cb0*/  FSETP.GE.FTZ.AND P2, PT, R211, RZ, PT ;  /* 0x000000ffd300720b */ /* 0x000fe20003f56000 */
[----:B------:R-:W-:Y:S01]  /*6cc0*/  FADD.FTZ R10, -R168, R10 ;  /* 0x0000000aa80a7221 */ /* 0x000fe20000010100 */
[----:B------:R-:W-:Y:S01]  /*6cd0*/  F2FP.F16.F32.PACK_AB R16, R16, R6 ;  /* 0x000000061010723e */ /* 0x000fe200000000ff */
[----:B------:R-:W-:Y:S01]  /*6ce0*/  FADD.FTZ R6, -R169, R9 ;  /* 0x00000009a9067221 */ /* 0x000fe20000010100 */
[----:B------:R-:W-:Y:S01]  /*6cf0*/  FSEL R4, R4, R170, P4 ;  /* 0x000000aa04047208 */ /* 0x000fe20002000000 */
[----:B------:R-:W-:Y:S01]  /*6d00*/  @P1 FADD.FTZ R170, -R170, R35 ;  /* 0x00000023aaaa1221 */ /* 0x000fe20000010100 */
[----:B------:R-:W-:Y:S01]  /*6d10*/  FSETP.GE.FTZ.AND P1, PT, R206, RZ, PT ;  /* 0x000000ffce00720b */ /* 0x000fe20003f36000 */
[----:B------:R-:W-:Y:S01]  /*6d20*/  FADD.FTZ R11, -R168, R11 ;  /* 0x0000000ba80b7221 */ /* 0x000fe20000010100 */
[----:B------:R-:W-:Y:S01]  /*6d30*/  FSEL R6, R6, R169, P2 ;  /* 0x000000a906067208 */ /* 0x000fe20001000000 */
[----:B------:R-:W-:Y:S01]  /*6d40*/  FMUL.FTZ R7, R198, R4 ;  /* 0x00000004c6077220 */ /* 0x000fe20000410000 */
[----:B------:R-:W-:Y:S01]  /*6d50*/  F2FP.F16.F32.PACK_AB R4, R32, R33 ;  /* 0x000000212004723e */ /* 0x000fe200000000ff */
[C---:B------:R-:W-:Y:S01]  /*6d60*/  FADD.FTZ R15, -R168.reuse, R15 ;  /* 0x0000000fa80f7221 */ /* 0x040fe20000010100 */
[----:B------:R-:W-:Y:S01]  /*6d70*/  FSETP.GE.FTZ.AND P2, PT, R205, RZ, PT ;  /* 0x000000ffcd00720b */ /* 0x000fe20003f56000 */
[----:B------:R-:W-:Y:S01]  /*6d80*/  FADD.FTZ R26, -R168, R26 ;  /* 0x0000001aa81a7221 */ /* 0x000fe20000010100 */
[----:B------:R-:W-:Y:S01]  /*6d90*/  F2FP.F16.F32.PACK_AB R0, R7, R18 ;  /* 0x000000120700723e */ /* 0x000fe200000000ff */
[----:B------:R1:W-:Y:S01]  /*6da0*/  STS [R219+0x15400], R4 ;  /* 0x01540004db007388 */ /* 0x0003e20000000800 */
[----:B------:R-:W-:Y:S01]  /*6db0*/  FADD.FTZ R7, -R169, R8 ;  /* 0x00000008a9077221 */ /* 0x000fe20000010100 */
[-C--:B------:R-:W-:Y:S01]  /*6dc0*/  FSEL R13, R13, R169.reuse, P2 ;  /* 0x000000a90d0d7208 */ /* 0x080fe20001000000 */
[----:B------:R-:W-:Y:S02]  /*6dd0*/  FMUL.FTZ R34, R186, R34 ;  /* 0x00000022ba227220 */ /* 0x000fe40000410000 */
[----:B------:R2:W-:Y:S01]  /*6de0*/  STS [R218+0x15400], R0 ;  /* 0x01540000da007388 */ /* 0x0005e20000000800 */
[----:B------:R-:W-:Y:S01]  /*6df0*/  FSETP.GE.FTZ.AND P2, PT, R195, RZ, PT ;  /* 0x000000ffc300720b */ /* 0x000fe20003f56000 */
[----:B------:R-:W-:Y:S01]  /*6e00*/  FMUL.FTZ R170, R185, R170 ;  /* 0x000000aab9aa7220 */ /* 0x000fe20000410000 */
[----:B------:R-:W-:Y:S02]  /*6e10*/  FSEL R7, R7, R169, P3 ;  /* 0x000000a907077208 */ /* 0x000fe40001800000 */
[----:B------:R3:W-:Y:S01]  /*6e20*/  STS [R218+0x15000], R5 ;  /* 0x01500005da007388 */ /* 0x0007e20000000800 */
[----:B------:R-:W-:Y:S01]  /*6e30*/  FSETP.GE.FTZ.AND P3, PT, R197, RZ, PT ;  /* 0x000000ffc500720b */ /* 0x000fe20003f76000 */
[----:B------:R-:W-:Y:S01]  /*6e40*/  FMUL.FTZ R8, R205, R13 ;  /* 0x0000000dcd087220 */ /* 0x000fe20000410000 */
[----:B------:R-:W-:Y:S01]  /*6e50*/  FSETP.GE.FTZ.AND P4, PT, R200, RZ, PT ;  /* 0x000000ffc800720b */ /* 0x000fe20003f96000 */
[----:B------:R-:W-:Y:S01]  /*6e60*/  FMUL.FTZ R7, R212, R7 ;  /* 0x00000007d4077220 */ /* 0x000fe20000410000 */
[-C--:B------:R-:W-:Y:S01]  /*6e70*/  FSEL R28, R28, R169.reuse, P2 ;  /* 0x000000a91c1c7208 */ /* 0x080fe20001000000 */
[----:B------:R-:W-:Y:S01]  /*6e80*/  IMAD.MOV.U32 R162, RZ, RZ, R225 ;  /* 0x000000ffffa27224 */ /* 0x000fe200078e00e1 */
[-C--:B------:R-:W-:Y:S01]  /*6e90*/  FSEL R25, R25, R169.reuse, P3 ;  /* 0x000000a919197208 */ /* 0x080fe20001800000 */
[----:B------:R-:W-:Y:S01]  /*6ea0*/  IMAD.MOV.U32 R163, RZ, RZ, R224 ;  /* 0x000000ffffa37224 */ /* 0x000fe200078e00e0 */
[-C--:B------:R-:W-:Y:S01]  /*6eb0*/  FSEL R24, R24, R169.reuse, P4 ;  /* 0x000000a918187208 */ /* 0x080fe20002000000 */
[----:B------:R-:W-:Y:S01]  /*6ec0*/  FMUL.FTZ R28, R195, R28 ;  /* 0x0000001cc31c7220 */ /* 0x000fe20000410000 */
[----:B------:R-:W-:Y:S02]  /*6ed0*/  FSETP.GE.FTZ.AND P2, PT, R214, RZ, PT ;  /* 0x000000ffd600720b */ /* 0x000fe40003f56000 */
[----:B------:R-:W-:Y:S01]  /*6ee0*/  FSETP.GE.FTZ.AND P5, PT, R209, RZ, PT ;  /* 0x000000ffd100720b */ /* 0x000fe20003fb6000 */
[----:B------:R-:W-:Y:S01]  /*6ef0*/  FMUL.FTZ R24, R200, R24 ;  /* 0x00000018c8187220 */ /* 0x000fe20000410000 */
[----:B------:R-:W-:Y:S01]  /*6f00*/  FSEL R10, R10, R168, P2 ;  /* 0x000000a80a0a7208 */ /* 0x000fe20001000000 */
[----:B-1----:R-:W-:Y:S01]  /*6f10*/  FADD.FTZ R4, -R169, R12 ;  /* 0x0000000ca9047221 */ /* 0x002fe20000010100 */
[----:B------:R-:W-:Y:S02]  /*6f20*/  FSETP.GE.FTZ.AND P2, PT, R210, RZ, PT ;  /* 0x000000ffd200720b */ /* 0x000fe40003f56000 */
[----:B------:R-:W-:Y:S01]  /*6f30*/  FSETP.GE.FTZ.AND P3, PT, R201, RZ, PT ;  /* 0x000000ffc900720b */ /* 0x000fe20003f76000 */
[----:B--2---:R-:W-:Y:S01]  /*6f40*/  FMUL.FTZ R0, R211, R6 ;  /* 0x00000006d3007220 */ /* 0x004fe20000410000 */
[----:B------:R-:W-:Y:S01]  /*6f50*/  FSEL R4, R4, R169, P1 ;  /* 0x000000a904047208 */ /* 0x000fe20000800000 */
[C---:B------:R-:W-:Y:S01]  /*6f60*/  FADD.FTZ R6, -R168.reuse, R14 ;  /* 0x0000000ea8067221 */ /* 0x040fe20000010100 */
[----:B------:R-:W-:Y:S01]  /*6f70*/  FSETP.GE.FTZ.AND P1, PT, R193, RZ, PT ;  /* 0x000000ffc100720b */ /* 0x000fe20003f36000 */
[----:B---3--:R-:W-:Y:S01]  /*6f80*/  FADD.FTZ R5, -R168, R27 ;  /* 0x0000001ba8057221 */ /* 0x008fe20000010100 */
[----:B------:R-:W-:Y:S01]  /*6f90*/  F2FP.F16.F32.PACK_AB R0, R0, R7 ;  /* 0x000000070000723e */ /* 0x000fe200000000ff */
[----:B------:R-:W-:Y:S01]  /*6fa0*/  FMUL.FTZ R4, R206, R4 ;  /* 0x00000004ce047220 */ /* 0x000fe20000410000 */
[----:B------:R-:W-:Y:S01]  /*6fb0*/  FMUL.FTZ R19, R214, R10 ;  /* 0x0000000ad6137220 */ /* 0x000fe20000410000 */
[----:B------:R-:W-:Y:S01]  /*6fc0*/  FSEL R6, R6, R168, P2 ;  /* 0x000000a806067208 */ /* 0x000fe20001000000 */
[----:B------:R-:W-:Y:S01]  /*6fd0*/  FMUL.FTZ R7, R197, R25 ;  /* 0x00000019c5077220 */ /* 0x000fe20000410000 */
[----:B------:R1:W-:Y:S01]  /*6fe0*/  STS [R219+0x16000], R0 ;  /* 0x01600000db007388 */ /* 0x0003e20000000800 */
[----:B------:R-:W-:Y:S01]  /*6ff0*/  F2FP.F16.F32.PACK_AB R8, R8, R4 ;  /* 0x000000040808723e */ /* 0x000fe200000000ff */
[----:B------:R-:W-:Y:S01]  /*7000*/  FADD.FTZ R4, -R168, R30 ;  /* 0x0000001ea8047221 */ /* 0x000fe20000010100 */
[----:B------:R-:W-:Y:S01]  /*7010*/  FSEL R10, R15, R168, P5 ;  /* 0x000000a80f0a7208 */ /* 0x000fe20002800000 */
[----:B------:R-:W-:Y:S01]  /*7020*/  FMUL.FTZ R15, R210, R6 ;  /* 0x00000006d20f7220 */ /* 0x000fe20000410000 */
[----:B------:R-:W-:Y:S01]  /*7030*/  FSEL R5, R5, R168, P3 ;  /* 0x000000a805057208 */ /* 0x000fe20001800000 */
[----:B------:R-:W-:Y:S01]  /*7040*/  @P1 FADD.FTZ R169, -R169, R29 ;  /* 0x0000001da9a91221 */ /* 0x000fe20000010100 */
[----:B------:R-:W-:Y:S01]  /*7050*/  FSETP.GE.FTZ.AND P1, PT, R213, RZ, PT ;  /* 0x000000ffd500720b */ /* 0x000fe20003f36000 */
[----:B------:R-:W-:Y:S01]  /*7060*/  FMUL.FTZ R14, R209, R10 ;  /* 0x0000000ad10e7220 */ /* 0x000fe20000410000 */
[----:B------:R-:W-:Y:S01]  /*7070*/  FSETP.GE.FTZ.AND P2, PT, R196, RZ, PT ;  /* 0x000000ffc400720b */ /* 0x000fe20003f56000 */
[----:B------:R-:W-:Y:S01]  /*7080*/  FMUL.FTZ R9, R193, R169 ;  /* 0x000000a9c1097220 */ /* 0x000fe20000410000 */
[-C--:B------:R-:W-:Y:S02]  /*7090*/  FSEL R11, R11, R168.reuse, P1 ;  /* 0x000000a80b0b7208 */ /* 0x080fe40000800000 */
[----:B------:R-:W-:Y:S02]  /*70a0*/  FSETP.GE.FTZ.AND P1, PT, R189, RZ, PT ;  /* 0x000000ffbd00720b */ /* 0x000fe40003f36000 */
[----:B------:R-:W-:Y:S01]  /*70b0*/  FSEL R4, R4, R168, P2 ;  /* 0x000000a804047208 */ /* 0x000fe20001000000 */
[----:B------:R-:W-:Y:S01]  /*70c0*/  FMUL.FTZ R18, R213, R11 ;  /* 0x0000000bd5127220 */ /* 0x000fe20000410000 */
[----:B------:R-:W-:Y:S01]  /*70d0*/  FMUL.FTZ R11, R201, R5 ;  /* 0x00000005c90b7220 */ /* 0x000fe20000410000 */
[----:B------:R-:W-:Y:S02]  /*70e0*/  FSETP.GE.FTZ.AND P4, PT, R202, RZ, PT ;  /* 0x000000ffca00720b */ /* 0x000fe40003f96000 */
[----:B------:R-:W-:Y:S01]  /*70f0*/  FMUL.FTZ R10, R196, R4 ;  /* 0x00000004c40a7220 */ /* 0x000fe20000410000 */
[----:B------:R-:W-:Y:S02]  /*7100*/  F2FP.F16.F32.PACK_AB R5, R18, R19 ;  /* 0x000000131205723e */ /* 0x000fe400000000ff */
[----:B------:R-:W-:Y:S02]  /*7110*/  F2FP.F16.F32.PACK_AB R4, R14, R15 ;  /* 0x0000000f0e04723e */ /* 0x000fe400000000ff */
[----:B------:R-:W-:Y:S01]  /*7120*/  FSEL R6, R26, R168, P4 ;  /* 0x000000a81a067208 */ /* 0x000fe20002000000 */
[----:B------:R-:W-:Y:S01]  /*7130*/  STS [R219+0x16400], R5 ;  /* 0x01640005db007388 */ /* 0x000fe20000000800 */
[----:B------:R-:W-:Y:S01]  /*7140*/  @P1 FADD.FTZ R168, -R168, R31 ;  /* 0x0000001fa8a81221 */ /* 0x000fe20000010100 */
[----:B------:R-:W-:Y:S03]  /*7150*/  F2FP.F16.F32.PACK_AB R17, R171, R184 ;  /* 0x000000b8ab11723e */ /* 0x000fe600000000ff */
[----:B------:R-:W-:Y:S01]  /*7160*/  STS [R218+0x16000], R8 ;  /* 0x01600008da007388 */ /* 0x000fe20000000800 */
[----:B------:R-:W-:Y:S01]  /*7170*/  FMUL.FTZ R13, R202, R6 ;  /* 0x00000006ca0d7220 */ /* 0x000fe20000410000 */
[----:B------:R-:W-:Y:S01]  /*7180*/  F2FP.F16.F32.PACK_AB R12, R170, R34 ;  /* 0x00000022aa0c723e */ /* 0x000fe200000000ff */
[----:B------:R-:W-:Y:S02]  /*7190*/  FMUL.FTZ R6, R189, R168 ;  /* 0x000000a8bd067220 */ /* 0x000fe40000410000 */
[----:B------:R-:W-:Y:S01]  /*71a0*/  STS [R218+0x16400], R4 ;  /* 0x01640004da007388 */ /* 0x000fe20000000800 */
[----:B------:R-:W-:Y:S02]  /*71b0*/  F2FP.F16.F32.PACK_AB R7, R7, R24 ;  /* 0x000000180707723e */ /* 0x000fe400000000ff */
[----:B-1----:R-:W-:Y:S02]  /*71c0*/  F2FP.F16.F32.PACK_AB R0, R11, R13 ;  /* 0x0000000d0b00723e */ /* 0x002fe400000000ff */
[----:B------:R-:W-:Y:S01]  /*71d0*/  STS [R217+0x15000], R132 ;  /* 0x01500084d9007388 */ /* 0x000fe20000000800 */
[----:B------:R-:W-:Y:S02]  /*71e0*/  F2FP.F16.F32.PACK_AB R9, R9, R28 ;  /* 0x0000001c0909723e */ /* 0x000fe400000000ff */
[----:B------:R-:W-:Y:S02]  /*71f0*/  F2FP.F16.F32.PACK_AB R6, R6, R10 ;  /* 0x0000000a0606723e */ /* 0x000fe400000000ff */
[----:B------:R-:W-:Y:S01]  /*7200*/  STS [R217+0x15400], R16 ;  /* 0x01540010d9007388 */ /* 0x000fe20000000800 */
[----:B------:R-:W-:Y:S04]  /*7210*/  LEA R160, R243, UR4, 0x1 ;  /* 0x00000004f3a07c11 */ /* 0x000fe8000f8e08ff */
        /* <DEDUP_REMOVED lines=91> */
[----:B------:R-:W-:Y:S01]  /*77d0*/  @!P3 IMAD.MOV.U32 R8, RZ, RZ, R223 ;  /* 0x000000ffff08b224 */ /* 0x000fe200078e00df */
        /* <DEDUP_REMOVED lines=20> */
.L_x_431:
[----:B------:R-:W-:Y:S01]  /*7920*/  LDSM.16.M88.4 R24, [R176] ;  /* 0x00000000b018783b */ /* 0x000fe20000000200 */
[C---:B------:R-:W-:Y:S01]  /*7930*/  LEA R225, P1, R238.reuse, R162, 0x2 ;  /* 0x000000a2eee17211 */ /* 0x040fe200078210ff */
[----:B------:R-:W-:Y:S02]  /*7940*/  ULOP3.LUT UR11, UR5, 0x1, URZ, 0xc0, !UPT ;  /* 0x00000001050b7892 */ /* 0x000fe4000f8ec03f */
[----:B--2---:R-:W1:Y:S01]  /*7950*/  LDSM.16.MT88.4 R8, [R0+0x9000] ;  /* 0x009000000008783b */ /* 0x004e620000004200 */
[----:B------:R-:W-:Y:S01]  /*7960*/  LEA.HI.X.SX32 R224, R238, R163, 0x2, P1 ;  /* 0x000000a3eee07211 */ /* 0x000fe200008f16ff */
[----:B------:R-:W-:Y:S02]  /*7970*/  UISETP.NE.U32.AND UP0, UPT, UR11, 0x1, UPT ;  /* 0x000000010b00788c */ /* 0x000fe4000bf05070 */
[----:B------:R-:W2:Y:S01]  /*7980*/  LDSM.16.MT88.4 R16, [R0+0xb000] ;  /* 0x00b000000010783b */ /* 0x000ea20000004200 */
[----:B------:R-:W-:Y:S02]  /*7990*/  UISETP.GT.AND UP2, UPT, UR5, UR35, UPT ;  /* 0x000000230500728c */ /* 0x000fe4000bf44270 */
        /* <DEDUP_REMOVED lines=87> */
[C---:B------:R-:W-:Y:S02]  /*7f10*/  HMMA.16816.F32 R16, R140.reuse, R138, R16 ;  /* 0x0000008a8c10723c */ /* 0x040fe40000001810 */
        /* <DEDUP_REMOVED lines=19> */
[----:B-1----:R-:W-:Y:S02]  /*8050*/  IMAD.U32 R30, RZ, RZ, UR41 ;  /* 0x00000029ff1e7e24 */ /* 0x002fe4000f8e00ff */
[----:B------:R-:W-:Y:S03]  /*8060*/  IMAD.U32 R31, RZ, RZ, UR42 ;  /* 0x0000002aff1f7e24 */ /* 0x000fe6000f8e00ff */
[-C--:B------:R-:W-:Y:S01]  /*8070*/  LEA R30, P1, R30, R28.reuse, 0x2 ;  /* 0x0000001c1e1e7211 */ /* 0x080fe200078210ff */
[----:B--2---:R-:W-:Y:S01]  /*8080*/  IMAD.U32 R4, RZ, RZ, UR40 ;  /* 0x00000028ff047e24 */ /* 0x004fe2000f8e00ff */
[-C--:B------:R-:W-:Y:S04]  /*8090*/  LEA.HI.X.SX32 R33, R31, R29.reuse, 0x2, P2 ;  /* 0x0000001d1f217211 */ /* 0x080fe800010f16ff */
[-C--:B------:R-:W-:Y:S01]  /*80a0*/  LEA R4, P0, R4, R28.reuse, 0x2 ;  /* 0x0000001c04047211 */ /* 0x080fe200078010ff */
[----:B------:R1:W-:Y:S01]  /*80b0*/  REDG.E.ADD.F32.FTZ.RN.STRONG.GPU desc[UR6][R32.64], R7 ;  /* 0x00000007200079a6 */ /* 0x0003e2000c10f386 */
[----:B---3--:R-:W-:Y:S03]  /*80c0*/  IMAD.U32 R5, RZ, RZ, UR41 ;  /* 0x00000029ff057e24 */ /* 0x008fe6000f8e00ff */
[----:B------:R-:W-:Y:S02]  /*80d0*/  LDSM.16.MT88.4 R32, [R2+0x15800] ;  /* 0x015800000220783b */ /* 0x000fe40000004200 */
[-C--:B------:R-:W-:Y:S02]  /*80e0*/  LEA.HI.X.SX32 R31, R5, R29.reuse, 0x2, P1 ;  /* 0x0000001d051f7211 */ /* 0x080fe400008f16ff */
[-C--:B------:R-:W-:Y:S01]  /*80f0*/  LEA.HI.X.SX32 R5, R0, R29.reuse, 0x2, P0 ;  /* 0x0000001d00057211 */ /* 0x080fe200000f16ff */
[----:B------:R-:W-:Y:S02]  /*8100*/  IMAD.U32 R0, RZ, RZ, UR39 ;  /* 0x00000027ff007e24 */ /* 0x000fe4000f8e00ff */
[----:B------:R2:W-:Y:S01]  /*8110*/  REDG.E.ADD.F32.FTZ.RN.STRONG.GPU desc[UR6][R30.64], R8 ;  /* 0x000000081e0079a6 */ /* 0x0005e2000c10f386 */
[----:B----4-:R-:W-:Y:S03]  /*8120*/  IMAD.U32 R6, RZ, RZ, UR32 ;  /* 0x00000020ff067e24 */ /* 0x010fe6000f8e00ff */
[----:B------:R3:W-:Y:S01]  /*8130*/  REDG.E.ADD.F32.FTZ.RN.STRONG.GPU desc[UR6][R4.64], R9 ;  /* 0x00000009040079a6 */ /* 0x0007e2000c10f386 */
[----:B-1----:R-:W-:Y:S01]  /*8140*/  IMAD.U32 R7, RZ, RZ, UR31 ;  /* 0x0000001fff077e24 */ /* 0x002fe2000f8e00ff */
[----:B--2---:R-:W-:Y:S01]  /*8150*/  MOV R8, UR38 ;  /* 0x0000002600087c02 */ /* 0x004fe20008000f00 */
[----:B------:R-:W-:Y:S02]  /*8160*/  IMAD.U32 R30, RZ, RZ, UR32 ;  /* 0x00000020ff1e7e24 */ /* 0x000fe4000f8e00ff */
[----:B---3--:R-:W-:Y:S01]  /*8170*/  IMAD.U32 R5, RZ, RZ, UR39 ;  /* 0x00000027ff057e24 */ /* 0x008fe2000f8e00ff */
        /* <DEDUP_REMOVED lines=142> */
[----:B------:R-:W-:Y:S01]  /*8a60*/  BAR.SYNC.DEFER_BLOCKING 0x0 ;  /* 0x0000000000007b1d */ /* 0x000fe20000010000 */
[----:B------:R-:W-:-:S05]  /*8a70*/  UISETP.NE.AND UP0, UPT, UR45, -0x1, UPT ;  /* 0xffffffff2d00788c */ /* 0x000fca000bf05270 */
[----:B------:R-:W-:Y:S01]  /*8a80*/  ULDC UR9, c[0x0][0x38c] ;  /* 0x0000e30000097ab9 */ /* 0x000fe20000000800 */
[----:B------:R-:W-:Y:S01]  /*8a90*/  ULDC UR5, c[0x0][0x390] ;  /* 0x0000e40000057ab9 */ /* 0x000fe20000000800 */
        /* <DEDUP_REMOVED lines=68> */
[----:B------:R-:W-:Y:S01]  /*8ee0*/  STS [R239], R46 ;  /* 0x0000002eef007388 */ /* 0x000fe20000000800 */
[----:B------:R-:W-:Y:S01]  /*8ef0*/  F2FP.F16.F32.PACK_AB R33, R33, R114 ;  /* 0x000000722121723e */ /* 0x000fe200000000ff */
[----:B------:R-:W-:Y:S01]  /*8f00*/  FMUL.FTZ R124, R124, UR5 ;  /* 0x000000057c7c7c20 */ /* 0x000fe20008410000 */
[----:B------:R-:W-:Y:S01]  /*8f10*/  FMUL.FTZ R125, R125, UR5 ;  /* 0x000000057d7d7c20 */ /* 0x000fe20008410000 */
[----:B------:R-:W-:Y:S01]  /*8f20*/  STS [R239+0x200], R45 ;  /* 0x0002002def007388 */ /* 0x000fe20000000800 */
[----:B------:R-:W-:Y:S01]  /*8f30*/  FMUL.FTZ R126, R126, UR5 ;  /* 0x000000057e7e7c20 */ /* 0x000fe20008410000 */
[----:B------:R-:W-:Y:S01]  /*8f40*/  FMUL.FTZ R127, R127, UR5 ;  /* 0x000000057f7f7c20 */ /* 0x000fe20008410000 */
[----:B------:R-:W-:Y:S01]  /*8f50*/  F2FP.F16.F32.PACK_AB R36, R36, R104 ;  /* 0x000000682424723e */ /* 0x000fe200000000ff */
[----:B------:R-:W-:Y:S01]  /*8f60*/  STS [R240], R42 ;  /* 0x0000002af0007388 */ /* 0x000fe20000000800 */
[----:B------:R-:W-:Y:S01]  /*8f70*/  F2FP.F16.F32.PACK_AB R35, R35, R106 ;  /* 0x0000006a2323723e */ /* 0x000fe200000000ff */
[----:B------:R-:W-:Y:S01]  /*8f80*/  FMUL.FTZ R50, R50, UR9 ;  /* 0x0000000932327c20 */ /* 0x000fe20008410000 */
[----:B------:R-:W-:Y:S01]  /*8f90*/  F2FP.F16.F32.PACK_AB R32, R32, R108 ;  /* 0x0000006c2020723e */ /* 0x000fe200000000ff */
[----:B------:R-:W-:Y:S01]  /*8fa0*/  STS [R240+0x200], R41 ;  /* 0x00020029f0007388 */ /* 0x000fe20000000800 */
        /* <DEDUP_REMOVED lines=14> */
[----:B------:R-:W-:Y:S01]  /*9090*/  FMUL.FTZ R54, R54, UR9 ;  /* 0x0000000936367c20 */ /* 0x000fe20008410000 */
[----:B------:R-:W-:Y:S01]  /*90a0*/  STS [R240+0x1200], R39 ;  /* 0x00120027f0007388 */ /* 0x000fe20000000800 */
[----:B------:R-:W-:Y:S01]  /*90b0*/  FMUL.FTZ R16, R55, UR9 ;  /* 0x0000000937107c20 */ /* 0x000fe20008410000 */
[----:B------:R-:W-:Y:S01]  /*90c0*/  F2FP.F16.F32.PACK_AB R124, R125, R124 ;  /* 0x0000007c7d7c723e */ /* 0x000fe200000000ff */
[----:B------:R-:W-:Y:S01]  /*90d0*/  FMUL.FTZ R64, R64, UR9 ;  /* 0x0000000940407c20 */ /* 0x000fe20008410000 */
        /* <DEDUP_REMOVED lines=55> */
[----:B------:R-:W-:Y:S01]  /*9450*/  @UP0 UIADD3 UR5, UR44, UR45, URZ ;  /* 0x0000002d2c050290 */ /* 0x000fe2000fffe03f */
[----:B------:R-:W-:Y:S01]  /*9460*/  STS [R240+0x5000], R124 ;  /* 0x0050007cf0007388 */ /* 0x000fe20000000800 */
[----:B------:R-:W-:Y:S01]  /*9470*/  F2FP.F16.F32.PACK_AB R14, R14, R58 ;  /* 0x0000003a0e0e723e */ /* 0x000fe200000000ff */
[----:B------:R-:W-:Y:S01]  /*9480*/  @UP0 ULDC.64 UR10, c[0x0][0x450] ;  /* 0x00011400000a0ab9 */ /* 0x000fe20000000a00 */
[----:B------:R-:W-:Y:S01]  /*9490*/  F2FP.F16.F32.PACK_AB R11, R11, R60 ;  /* 0x0000003c0b0b723e */ /* 0x000fe200000000ff */
[----:B------:R-:W-:Y:S01]  /*94a0*/  STS [R240+0x5200], R126 ;  /* 0x0052007ef0007388 */ /* 0x000fe20000000800 */
[----:B------:R-:W-:Y:S01]  /*94b0*/  F2FP.F16.F32.PACK_AB R10, R10, R62 ;  /* 0x0000003e0a0a723e */ /* 0x000fe200000000ff */
[----:B------:R-:W-:Y:S01]  /*94c0*/  @UP0 UIMAD.WIDE.U32 UR12, UR5, UR10, URZ ;  /* 0x0000000a050c02a5 */ /* 0x000fe2000f8e003f */
[----:B------:R-:W-:Y:S01]  /*94d0*/  F2FP.F16.F32.PACK_AB R9, R9, R68 ;  /* 0x000000440909723e */ /* 0x000fe200000000ff */
[----:B------:R-:W-:Y:S01]  /*94e0*/  STS [R239+0x6000], R25 ;  /* 0x00600019ef007388 */ /* 0x000fe20000000800 */
[----:B------:R-:W-:Y:S01]  /*94f0*/  F2FP.F16.F32.PACK_AB R8, R8, R70 ;  /* 0x000000460808723e */ /* 0x000fe200000000ff */
[----:B------:R-:W-:Y:S01]  /*9500*/  @UP0 UIMAD UR5, UR5, UR11, URZ ;  /* 0x0000000b050502a4 */ /* 0x000fe2000f8e023f */
[----:B------:R-:W-:Y:S01]  /*9510*/  F2FP.F16.F32.PACK_AB R5, R5, R80 ;  /* 0x000000500505723e */ /* 0x000fe200000000ff */
[----:B------:R-:W-:Y:S01]  /*9520*/  STS [R239+0x6200], R24 ;  /* 0x00620018ef007388 */ /* 0x000fe20000000800 */
[----:B------:R-:W-:Y:S01]  /*9530*/  F2FP.F16.F32.PACK_AB R4, R4, R82 ;  /* 0x000000520404723e */ /* 0x000fe200000000ff */
[----:B------:R-:W-:Y:S01]  /*9540*/  @UP0 UIADD3 UR21, UR13, UR5, URZ ;  /* 0x000000050d150290 */ /* 0x000fe2000fffe03f */
[----:B------:R-:W-:Y:S01]  /*9550*/  F2FP.F16.F32.PACK_AB R7, R7, R72 ;  /* 0x000000480707723e */ /* 0x000fe200000000ff */
[----:B------:R-:W-:Y:S01]  /*9560*/  STS [R240+0x6000], R21 ;  /* 0x00600015f0007388 */ /* 0x000fe20000000800 */
[----:B------:R-:W-:Y:S01]  /*9570*/  F2FP.F16.F32.PACK_AB R6, R6, R74 ;  /* 0x0000004a0606723e */ /* 0x000fe200000000ff */
[----:B------:R-:W-:Y:S01]  /*9580*/  @UP0 UMOV UR20, UR12 ;  /* 0x0000000c00140c82 */ /* 0x000fe20008000000 */
[----:B------:R-:W-:Y:S01]  /*9590*/  F2FP.F16.F32.PACK_AB R3, R3, R76 ;  /* 0x0000004c0303723e */ /* 0x000fe200000000ff */
[----:B------:R-:W-:Y:S01]  /*95a0*/  STS [R240+0x6200], R20 ;  /* 0x00620014f0007388 */ /* 0x000fe20000000800 */
[----:B------:R-:W-:-:S02]  /*95b0*/  F2FP.F16.F32.PACK_AB R0, R0, R78 ;  /* 0x0000004e0000723e */ /* 0x000fc400000000ff */
[----:B------:R-:W-:Y:S01]  /*95c0*/  PLOP3.LUT P0, PT, PT, PT, UP0, 0x80, 0x0 ;  /* 0x000000000000781c */ /* 0x000fe20003f0f008 */
        /* <DEDUP_REMOVED lines=35> */
.L_x_433:
        /* <DEDUP_REMOVED lines=19> */
.L_x_434:
        /* <DEDUP_REMOVED lines=35> */
[----:B------:R-:W2:Y:S01]  /*9b60*/  LDS.128 R20, [R160+0xb000] ;  /* 0x00b00000a0147984 */ /* 0x000ea20000000c00 */
[----:B------:R-:W-:Y:S01]  /*9b70*/  ISETP.GE.AND P2, PT, R228, UR15, PT ;  /* 0x0000000fe4007c0c */ /* 0x000fe2000bf46270 */
[----:B------:R-:W-:Y:S01]  /*9b80*/  IMAD R3, R25, UR10, RZ ;  /* 0x0000000a19037c24 */ /* 0x000fe2000f8e02ff */
[----:B------:R-:W-:Y:S01]  /*9b90*/  MOV R5, R24 ;  /* 0x0000001800057202 */ /* 0x000fe20000000f00 */
[----:B------:R-:W3:Y:S01]  /*9ba0*/  LDS.128 R16, [R160+0xd000] ;  /* 0x00d00000a0107984 */ /* 0x000ee20000000c00 */
[----:B------:R-:W-:Y:S01]  /*9bb0*/  IMAD.MOV.U32 R4, RZ, RZ, R8 ;  /* 0x000000ffff047224 */ /* 0x000fe200078e0008 */
[----:B------:R-:W-:Y:S01]  /*9bc0*/  ISETP.GE.AND P1, PT, R234, UR15, PT ;  /* 0x0000000fea007c0c */ /* 0x000fe2000bf26270 */
[C---:B------:R-:W-:Y:S01]  /*9bd0*/  IMAD R3, R0.reuse, UR11, R3 ;  /* 0x0000000b00037c24 */ /* 0x040fe2000f8e0203 */
[----:B------:R-:W-:Y:S01]  /*9be0*/  ISETP.GE.AND P0, PT, R235, UR15, PT ;  /* 0x0000000feb007c0c */ /* 0x000fe2000bf06270 */
[----:B------:R-:W-:Y:S01]  /*9bf0*/  IMAD.WIDE.U32 R10, R0, UR10, R4 ;  /* 0x0000000a000a7c25 */ /* 0x000fe2000f8e0004 */
[----:B------:R-:W-:-:S03]  /*9c00*/  ULDC.64 UR18, c[0x0][0x3f0] ;  /* 0x0000fc0000127ab9 */ /* 0x000fc60000000a00 */
[----:B------:R-:W-:Y:S01]  /*9c10*/  IMAD.IADD R3, R3, 0x1, R11 ;  /* 0x0000000103037824 */ /* 0x000fe200078e020b */
[----:B------:R-:W4:Y:S01]  /*9c20*/  @!P2 LDS.128 R12, [R160+0x9000] ;  /* 0x00900000a00ca984 */ /* 0x000f220000000c00 */
[----:B------:R-:W-:-:S04]  /*9c30*/  LEA R4, P5, R10, UR18, 0x1 ;  /* 0x000000120a047c11 */ /* 0x000fc8000f8a08ff */
[----:B------:R-:W-:-:S05]  /*9c40*/  LEA.HI.X R5, R10, UR19, R3, 0x1, P5 ;  /* 0x000000130a057c11 */ /* 0x000fca000a8f0c03 */
[----:B--2---:R2:W-:Y:S04]  /*9c50*/  @!P1 STG.E.128 desc[UR6][R4.64+0x40], R20 ;  /* 0x0000401404009986 */ /* 0x0045e8000c101d06 */
[----:B---3--:R2:W-:Y:S04]  /*9c60*/  @!P0 STG.E.128 desc[UR6][R4.64+0x80], R16 ;  /* 0x0000801004008986 */ /* 0x0085e8000c101d06 */
[----:B----4-:R2:W-:Y:S02]  /*9c70*/  @!P2 STG.E.128 desc[UR6][R4.64], R12 ;  /* 0x0000000c0400a986 */ /* 0x0105e4000c101d06 */
.L_x_436:
[----:B------:R-:W-:Y:S05]  /*9c80*/  BSYNC B0 ;  /* 0x0000000000007941 */ /* 0x000fea0003800000 */
.L_x_435:
        /* <DEDUP_REMOVED lines=20> */
.L_x_438:
[----:B------:R-:W-:Y:S05]  /*9dd0*/  BSYNC B0 ;  /* 0x0000000000007941 */ /* 0x000fea0003800000 */
.L_x_437:
[----:B--2---:R2:W2:Y:S01]  /*9de0*/  LDS.128 R16, [R160+0xf000] ;  /* 0x00f00000a0107984 */ /* 0x0044a20000000c00 */
[----:B------:R-:W-:Y:S01]  /*9df0*/  IMAD.U32 R3, RZ, RZ, UR12 ;  /* 0x0000000cff037e24 */ /* 0x000fe2000f8e00ff */
[----:B------:R-:W-:Y:S01]  /*9e00*/  UIMAD UR9, UR9, UR12, URZ ;  /* 0x0000000c090972a4 */ /* 0x000fe2000f8e023f */
[----:B------:R-:W-:Y:S01]  /*9e10*/  BSSY B0, `(.L_x_439) ;  /* 0x0000020000007945 */ /* 0x000fe20003800000 */
[----:B------:R2:W2:Y:S01]  /*9e20*/  LDS.128 R12, [R160+0x11000] ;  /* 0x01100000a00c7984 */ /* 0x0004a20000000c00 */
[----:B------:R-:W-:Y:S01]  /*9e30*/  IMAD.WIDE.U32 R6, R3, UR5, R6 ;  /* 0x0000000503067c25 */ /* 0x000fe2000f8e0006 */
[----:B------:R-:W-:Y:S02]  /*9e40*/  UIMAD UR5, UR5, UR13, UR9 ;  /* 0x0000000d050572a4 */ /* 0x000fe4000f8e0209 */
[----:B-1----:R-:W1:Y:S01]  /*9e50*/  LDS.128 R160, [R160+0x13000] ;  /* 0x01300000a0a07984 */ /* 0x002e620000000c00 */
        /* <DEDUP_REMOVED lines=24> */
[----:B--2---:R2:W-:Y:S04]  /*9fe0*/  @!P2 STG.E.128 desc[UR6][R4.64], R16 ;  /* 0x000000100400a986 */ /* 0x0045e8000c101d06 */
[----:B------:R2:W-:Y:S04]  /*9ff0*/  @!P1 STG.E.128 desc[UR6][R4.64+0x40], R12 ;  /* 0x0000400c04009986 */ /* 0x0005e8000c101d06 */
[----:B-1----:R2:W-:Y:S02]  /*a000*/  @!P0 STG.E.128 desc[UR6][R4.64+0x80], R160 ;  /* 0x000080a004008986 */ /* 0x0025e4000c101d06 */
.L_x_440:
[----:B------:R-:W-:Y:S05]  /*a010*/  BSYNC B0 ;  /* 0x0000000000007941 */ /* 0x000fea0003800000 */
.L_x_439:
[----:B------:R-:W-:Y:S05]  /*a020*/  @P3 BRA `(.L_x_416) ;  /* 0x0000000000443947 */ /* 0x000fea0003800000 */
[----:B------:R-:W-:Y:S01]  /*a030*/  IADD3 R0, P0, R0, 0x40, RZ ;  /* 0x0000004000007810 */ /* 0x000fe20007f1e0ff */
[----:B------:R-:W-:Y:S01]  /*a040*/  IMAD.MOV.U32 R7, RZ, RZ, R3 ;  /* 0x000000ffff077224 */ /* 0x000fe200078e0003 */
[----:B------:R-:W-:Y:S01]  /*a050*/  ULDC UR5, c[0x0][0x2d0] ;  /* 0x0000b40000057ab9 */ /* 0x000fe20000000800 */
[----:B------:R-:W-:Y:S01]  /*a060*/  ULDC.64 UR8, c[0x0][0x3f8] ;  /* 0x0000fe0000087ab9 */ /* 0x000fe20000000a00 */
[----:B------:R-:W-:Y:S01]  /*a070*/  ISETP.GE.AND P1, PT, R234, UR5, PT ;  /* 0x00000005ea007c0c */ /* 0x000fe2000bf26270 */
[----:B--2---:R-:W-:Y:S01]  /*a080*/  IMAD.X R4, RZ, RZ, R25, P0 ;  /* 0x000000ffff047224 */ /* 0x004fe200000e0619 */
        /* <DEDUP_REMOVED lines=11> */
.L_x_416:
[----:B------:R-:W-:Y:S05]  /*a140*/  BSYNC B1 ;  /* 0x0000000000017941 */ /* 0x000fea0003800000 */
.L_x_402:
[----:B------:R-:W-:Y:S01]  /*a150*/  R2UR UR8, R246 ;  /* 0x00000000f60872ca */ /* 0x000fe200000e0000 */
[----:B------:R-:W-:Y:S02]  /*a160*/  ULDC UR5, c[0x0][0xc] ;  /* 0x0000030000057ab9 */ /* 0x000fe40000000800 */
[----:B------:R-:W-:-:S10]  /*a170*/  UIADD3 UR17, UR5, UR17, URZ ;  /* 0x0000001105117290 */ /* 0x000fd4000fffe03f */
[----:B------:R-:W-:-:S06]  /*a180*/  UISETP.GE.AND UP0, UPT, UR17, UR8, UPT ;  /* 0x000000081100728c */ /* 0x000fcc000bf06270 */
[----:B------:R-:W-:-:S13]  /*a190*/  PLOP3.LUT P0, PT, PT, PT, UP0, 0x80, 0x0 ;  /* 0x000000000000781c */ /* 0x000fda0003f0f008 */
[----:B------:R-:W-:Y:S05]  /*a1a0*/  @P0 BRA `(.L_x_441) ;  /* 0x0000000000040947 */ /* 0x000fea0003800000 */
[----:B------:R-:W-:Y:S05]  /*a1b0*/  BRA `(.L_x_442) ;  /* 0xffffff6800787947 */ /* 0x000fea000383ffff */
.L_x_441:
[----:B------:R-:W-:Y:S05]  /*a1c0*/  EXIT ;  /* 0x000000000000794d */ /* 0x000fea0003800000 */
.L_x_443:
        /* <DEDUP_REMOVED lines=11> */
.L_x_684:


//--------------------- .text._ZN5flash44flash_bwd_dq_dk_dv_loop_seqk_parallel_kernelI23Flash_bwd_kernel_traitsILi96ELi64ELi128ELi8ELi2ELi4ELi4ELb0ELb0EN7cutlass6half_tE19Flash_kernel_traitsILi96ELi64ELi128ELi8ES3_EELb0ELb1ELb0ELb0ELb0ELb0ELb1EEEvNS_16Flash_bwd_paramsE --------------------------
	.section	.text._ZN5flash44flash_bwd_dq_dk_dv_loop_seqk_parallel_kernelI23Flash_bwd_kernel_traitsILi96ELi64ELi128ELi8ELi2ELi4ELi4ELb0ELb0EN7cutlass6half_tE19Flash_kernel_traitsILi96ELi64ELi128ELi8ES3_EELb0ELb1ELb0ELb0ELb0ELb0ELb1EEEvNS_16Flash_bwd_paramsE,"ax",@progbits
	.align	128
        .global         _ZN5flash44flash_bwd_dq_dk_dv_loop_seqk_parallel_kernelI23Flash_bwd_kernel_traitsILi96ELi64ELi128ELi8ELi2ELi4ELi4ELb0ELb0EN7cutlass6half_tE19Flash_kernel_traitsILi96ELi64ELi128ELi8ES3_EELb0ELb1ELb0ELb0ELb0ELb0ELb1EEEvNS_16Flash_bwd_paramsE
        .type           _ZN5flash44flash_bwd_dq_dk_dv_loop_seqk_parallel_kernelI23Flash_bwd_kernel_traitsILi96ELi64ELi128ELi8ELi2ELi4ELi4ELb0ELb0EN7cutlass6half_tE19Flash_kernel_traitsILi96ELi64ELi128ELi8ES3_EELb0ELb1ELb0ELb0ELb0ELb0ELb1EEEvNS_16Flash_bwd_paramsE,@function
        .size           _ZN5flash44flash_bwd_dq_dk_dv_loop_seqk_parallel_kernelI23Flash_bwd_kernel_traitsILi96ELi64ELi128ELi8ELi2ELi4ELi4ELb0ELb0EN7cutlass6half_tE19Flash_kernel_traitsILi96ELi64ELi128ELi8ES3_EELb0ELb1ELb0ELb0ELb0ELb0ELb1EEEvNS_16Flash_bwd_paramsE,(.L_x_685 - _ZN5flash44flash_bwd_dq_dk_dv_loop_seqk_parallel_kernelI23Flash_bwd_kernel_traitsILi96ELi64ELi128ELi8ELi2ELi4ELi4ELb0ELb0EN7cutlass6half_tE19Flash_kernel_traitsILi96ELi64ELi128ELi8ES3_EELb0ELb1ELb0ELb0ELb0ELb0ELb1EEEvNS_16Flash_bwd_paramsE)
        .other          _ZN5flash44flash_bwd_dq_dk_dv_loop_seqk_parallel_kernelI23Flash_bwd_kernel_traitsILi96ELi64ELi128ELi8ELi2ELi4ELi4ELb0ELb0EN7cutlass6half_tE19Flash_kernel_traitsILi96ELi64ELi128ELi8ES3_EELb0ELb1ELb0ELb0ELb0ELb0ELb1EEEvNS_16Flash_bwd_paramsE,@"STO_CUDA_ENTRY STV_DEFAULT"
_ZN5flash44flash_bwd_dq_dk_dv_loop_seqk_parallel_kernelI23Flash_bwd_kernel_traitsILi96ELi64ELi128ELi8ELi2ELi4ELi4ELb0ELb0EN7cutlass6half_tE19Flash_kernel_traitsILi96ELi64ELi128ELi8ES3_EELb0ELb1ELb0ELb0ELb0ELb0ELb1EEEvNS_16Flash_bwd_paramsE:
.text._ZN5flash44flash_bwd_dq_dk_dv_loop_seqk_parallel_kernelI23Flash_bwd_kernel_traitsILi96ELi64ELi128ELi8ELi2ELi4ELi4ELb0ELb0EN7cutlass6half_tE19Flash_kernel_traitsILi96ELi64ELi128ELi8ES3_EELb0ELb1ELb0ELb0ELb0ELb0ELb1EEEvNS_16Flash_bwd_paramsE:
        /* <DEDUP_REMOVED lines=10> */
[----:B------:R1:W-:Y:S02]  /*00a0*/  STL [R1], R0 ;  /* 0x0000000001007387 */ /* 0x0003e40000100800 */
        /* <DEDUP_REMOVED lines=12> */
[----:B------:R-:W-:Y:S01]  /*0170*/  IMAD.SHL.U32 R251, R21, 0x2, RZ ;  /* 0x0000000215fb7824 */ /* 0x000fe200078e00ff */
[----:B----4-:R-:W-:-:S02]  /*0180*/  USHF.R.S32.HI UR6, URZ, 0x1f, UR60 ;  /* 0x0000001f3f067899 */ /* 0x010fc4000801143c */
[CC--:B------:R-:W-:Y:S02]  /*0190*/  LEA.HI R8, R20.reuse, R21.reuse, RZ, 0x4 ;  /* 0x0000001514087211 */ /* 0x0c0fe400078f20ff */
[CC--:B------:R-:W-:Y:S02]  /*01a0*/  LEA.HI R16, R20.reuse, R21.reuse, RZ, 0x3 ;  /* 0x0000001514107211 */ /* 0x0c0fe400078f18ff */
[----:B------:R-:W-:Y:S01]  /*01b0*/  SHF.R.S32.HI R2, RZ, 0x4, R8 ;  /* 0x00000004ff027819 */ /* 0x000fe20000011408 */
[----:B-----5:R-:W-:Y:S01]  /*01c0*/  USHF.L.U32 UR5, UR50, 0x7, URZ ;  /* 0x0000000732057899 */ /* 0x020fe2000800063f */
[----:B------:R-:W-:Y:S02]  /*01d0*/  LEA.HI R5, R20, R21, RZ, 0x2 ;  /* 0x0000001514057211 */ /* 0x000fe400078f10ff */
[----:B-1----:R-:W-:Y:S02]  /*01e0*/  LEA.HI R0, R8, R2, RZ, 0x1 ;  /* 0x0000000208007211 */ /* 0x002fe400078f08ff */
[----:B------:R-:W-:-:S02]  /*01f0*/  SHF.R.S32.HI R3, RZ, 0x3, R16 ;  /* 0x00000003ff037819 */ /* 0x000fc40000011410 */
[----:B------:R-:W-:Y:S02]  /*0200*/  LOP3.LUT R0, R0, 0xfffffffe, RZ, 0xc0, !PT ;  /* 0xfffffffe00007812 */ /* 0x000fe400078ec0ff */
[----:B------:R-:W-:Y:S01]  /*0210*/  LOP3.LUT R4, R5, 0xfffffffc, RZ, 0xc0, !PT ;  /* 0xfffffffc05047812 */ /* 0x000fe200078ec0ff */
[----:B------:R-:W-:Y:S01]  /*0220*/  IMAD.SHL.U32 R6, R3, 0x40, RZ ;  /* 0x0000004003067824 */ /* 0x000fe200078e00ff */
[----:B------:R-:W-:Y:S01]  /*0230*/  LEA.HI R9, R20, R21, RZ, 0x5 ;  /* 0x0000001514097211 */ /* 0x000fe200078f28ff */
[----:B------:R-:W-:Y:S01]  /*0240*/  IMAD.IADD R17, R2, 0x1, -R0 ;  /* 0x0000000102117824 */ /* 0x000fe200078e0a00 */
[--C-:B------:R-:W-:Y:S01]  /*0250*/  SHF.R.S32.HI R0, RZ, 0x2, R5.reuse ;  /* 0x00000002ff007819 */ /* 0x100fe20000011405 */
[----:B------:R-:W-:Y:S01]  /*0260*/  IMAD.IADD R18, R21, 0x1, -R4 ;  /* 0x0000000115127824 */ /* 0x000fe200078e0a04 */
[----:B------:R-:W-:Y:S02]  /*0270*/  SHF.R.S32.HI R2, RZ, 0x1f, R5 ;  /* 0x0000001fff027819 */ /* 0x000fe40000011405 */
[-C--:B------:R-:W-:Y:S01]  /*0280*/  LEA.HI R3, R5, R0.reuse, RZ, 0x1 ;  /* 0x0000000005037211 */ /* 0x080fe200078f08ff */
[----:B------:R-:W-:Y:S01]  /*0290*/  IMAD.SHL.U32 R234, R18, 0x8, RZ ;  /* 0x0000000812ea7824 */ /* 0x000fe200078e00ff */
[----:B------:R-:W-:-:S02]  /*02a0*/  LEA.HI R2, R2, R0, RZ, 0x3 ;  /* 0x0000000002027211 */ /* 0x000fc400078f18ff */
[----:B------:R-:W-:Y:S02]  /*02b0*/  LOP3.LUT R7, R9, 0xffffffe0, RZ, 0xc0, !PT ;  /* 0xffffffe009077812 */ /* 0x000fe400078ec0ff */
[----:B------:R-:W-:Y:S02]  /*02c0*/  LOP3.LUT R5, R3, 0x7fffffe, RZ, 0xc0, !PT ;  /* 0x07fffffe03057812 */ /* 0x000fe400078ec0ff */
[----:B------:R-:W-:Y:S01]  /*02d0*/  LOP3.LUT R3, R2, 0xfffffff8, RZ, 0xc0, !PT ;  /* 0xfffffff802037812 */ /* 0x000fe200078ec0ff */
[----:B------:R-:W-:Y:S01]  /*02e0*/  IMAD.IADD R4, R21, 0x1, -R7 ;  /* 0x0000000115047824 */ /* 0x000fe200078e0a07 */
[----:B------:R-:W-:Y:S01]  /*02f0*/  LOP3.LUT R2, R6, 0xc0, RZ, 0xc0, !PT ;  /* 0x000000c006027812 */ /* 0x000fe200078ec0ff */
[----:B------:R-:W-:Y:S01]  /*0300*/  IMAD.IADD R7, R0, 0x1, -R5 ;  /* 0x0000000100077824 */ /* 0x000fe200078e0a05 */
[----:B------:R-:W-:Y:S01]  /*0310*/  LEA.HI R11, R20, R21, RZ, 0x6 ;  /* 0x00000015140b7211 */ /* 0x000fe200078f30ff */
[----:B------:R-:W-:Y:S01]  /*0320*/  IMAD.IADD R10, R0, 0x1, -R3 ;  /* 0x00000001000a7824 */ /* 0x000fe200078e0a03 */
[----:B------:R-:W-:-:S02]  /*0330*/  SHF.R.U32.HI R5, RZ, 0x3, R2 ;  /* 0x00000003ff057819 */ /* 0x000fc40000011602 */
[----:B------:R-:W-:Y:S02]  /*0340*/  LOP3.LUT R3, R2, 0x18, R234, 0xf8, !PT ;  /* 0x0000001802037812 */ /* 0x000fe400078ef8ea */
[----:B------:R-:W-:Y:S02]  /*0350*/  SHF.R.S32.HI R6, RZ, 0x1f, R4 ;  /* 0x0000001fff067819 */ /* 0x000fe40000011404 */
[--C-:B------:R-:W-:Y:S02]  /*0360*/  SHF.R.S32.HI R2, RZ, 0x5, R9.reuse ;  /* 0x00000005ff027819 */ /* 0x100fe40000011409 */
[----:B------:R-:W-:Y:S02]  /*0370*/  SHF.R.S32.HI R0, RZ, 0x1f, R9 ;  /* 0x0000001fff007819 */ /* 0x000fe40000011409 */
[----:B------:R-:W-:Y:S01]  /*0380*/  LOP3.LUT R243, R3, R5, RZ, 0x3c, !PT ;  /* 0x0000000503f37212 */ /* 0x000fe200078e3cff */
[----:B------:R-:W-:Y:S01]  /*0390*/  IMAD R7, R2, 0x8, R7 ;  /* 0x0000000802077824 */ /* 0x000fe200078e0207 */
[----:B------:R-:W-:-:S02]  /*03a0*/  LEA.HI R23, R6, R4, RZ, 0x2 ;  /* 0x0000000406177211 */ /* 0x000fc400078f10ff */
[-C--:B------:R-:W-:Y:S01]  /*03b0*/  LEA.HI R0, R0, R2.reuse, RZ, 0x2 ;  /* 0x0000000200007211 */ /* 0x080fe200078f10ff */
[----:B------:R-:W-:Y:S01]  /*03c0*/  IMAD.U32 R243, R7, 0x20, R243 ;  /* 0x0000002007f37824 */ /* 0x000fe200078e00f3 */
[----:B------:R-:W-:Y:S02]  /*03d0*/  LOP3.LUT R3, R8, 0xfffffff0, RZ, 0xc0, !PT ;  /* 0xfffffff008037812 */ /* 0x000fe400078ec0ff */
[----:B------:R-:W-:Y:S02]  /*03e0*/  LEA.HI R4, R9, R2, RZ, 0x1 ;  /* 0x0000000209047211 */ /* 0x000fe400078f08ff */
[----:B------:R-:W-:Y:S02]  /*03f0*/  LOP3.LUT R8, R16, 0xfffffff8, RZ, 0xc0, !PT ;  /* 0xfffffff810087812 */ /* 0x000fe400078ec0ff */
[----:B------:R-:W-:Y:S01]  /*0400*/  LOP3.LUT R5, R0, 0xfffffffc, RZ, 0xc0, !PT ;  /* 0xfffffffc00057812 */ /* 0x000fe200078ec0ff */
[C---:B------:R-:W-:Y:S01]  /*0410*/  IMAD.IADD R0, R21.reuse, 0x1, -R3 ;  /* 0x0000000115007824 */ /* 0x040fe200078e0a03 */
[----:B------:R-:W-:Y:S01]  /*0420*/  LOP3.LUT R6, R4, 0xfffffffe, RZ, 0xc0, !PT ;  /* 0xfffffffe04067812 */ /* 0x000fe200078ec0ff */
[----:B------:R-:W-:Y:S01]  /*0430*/  IMAD.IADD R4, R21, 0x1, -R8 ;  /* 0x0000000115047824 */ /* 0x000fe200078e0a08 */
[----:B------:R-:W-:Y:S01]  /*0440*/  SHF.R.S32.HI R11, RZ, 0x6, R11 ;  /* 0x00000006ff0b7819 */ /* 0x000fe2000001140b */
[C---:B------:R-:W-:Y:S01]  /*0450*/  IMAD.IADD R12, R2.reuse, 0x1, -R5 ;  /* 0x00000001020c7824 */ /* 0x040fe200078e0a05 */
[----:B------:R-:W-:Y:S01]  /*0460*/  SHF.R.S32.HI R5, RZ, 0x1f, R0 ;  /* 0x0000001fff057819 */ /* 0x000fe20000011400 */
[----:B------:R-:W-:Y:S01]  /*0470*/  IMAD.IADD R182, R2, 0x1, -R6 ;  /* 0x0000000102b67824 */ /* 0x000fe200078e0a06 */
[----:B------:R-:W-:-:S02]  /*0480*/  LEA.HI R2, R4, R4, RZ, 0x1 ;  /* 0x0000000404027211 */ /* 0x000fc400078f08ff */
[-C--:B------:R-:W-:Y:S02]  /*0490*/  LEA.HI R13, R5, R0.reuse, RZ, 0x3 ;  /* 0x00000000050d7211 */ /* 0x080fe400078f18ff */
[----:B------:R-:W-:Y:S02]  /*04a0*/  LEA.HI R3, R0, R0, RZ, 0x1 ;  /* 0x0000000000037211 */ /* 0x000fe400078f08ff */
[----:B------:R-:W-:Y:S02]  /*04b0*/  LOP3.LUT R5, R2, 0x3fffffe, RZ, 0xc0, !PT ;  /* 0x03fffffe02057812 */ /* 0x000fe400078ec0ff */
[----:B------:R-:W-:Y:S02]  /*04c0*/  LOP3.LUT R9, R3, 0x7fffffe, RZ, 0xc0, !PT ;  /* 0x07fffffe03097812 */ /* 0x000fe400078ec0ff */
[----:B------:R-:W-:Y:S01]  /*04d0*/  LOP3.LUT R8, R13, 0xfffffff8, RZ, 0xc0, !PT ;  /* 0xfffffff80d087812 */ /* 0x000fe200078ec0ff */
[----:B------:R-:W-:Y:S01]  /*04e0*/  IMAD.IADD R6, R4, 0x1, -R5 ;  /* 0x0000000104067824 */ /* 0x000fe200078e0a05 */
[----:B------:R-:W-:Y:S01]  /*04f0*/  LOP3.LUT P2, RZ, R10, 0x2, RZ, 0xc0, !PT ;  /* 0x000000020aff7812 */ /* 0x000fe2000784c0ff */
[----:B------:R-:W-:-:S02]  /*0500*/  IMAD R5, R11, 0x4, R17 ;  /* 0x000000040b057824 */ /* 0x000fc400078e0211 */
[----:B------:R-:W-:Y:S01]  /*0510*/  IMAD.IADD R19, R0, 0x1, -R9 ;  /* 0x0000000100137824 */ /* 0x000fe200078e0a09 */
[----:B------:R-:W-:Y:S01]  /*0520*/  LEA.HI R9, R10, R10, RZ, 0x1 ;  /* 0x0000000a0a097211 */ /* 0x000fe200078f08ff */
[----:B------:R-:W-:Y:S01]  /*0530*/  IMAD.IADD R15, R0, 0x1, -R8 ;  /* 0x00000001000f7824 */ /* 0x000fe200078e0a08 */
[----:B------:R-:W-:Y:S01]  /*0540*/  SHF.R.S32.HI R0, RZ, 0x1, R2 ;  /* 0x00000001ff007819 */ /* 0x000fe20000011402 */
[----:B------:R-:W-:Y:S01]  /*0550*/  IMAD R22, R5, 0x8, R6 ;  /* 0x0000000805167824 */ /* 0x000fe200078e0206 */
[--C-:B------:R-:W-:Y:S01]  /*0560*/  SHF.R.S32.HI R5, RZ, 0x1, R3.reuse ;  /* 0x00000001ff057819 */ /* 0x100fe20000011403 */
[----:B------:R-:W-:Y:S01]  /*0570*/  IMAD.SHL.U32 R4, R4, 0x40, RZ ;  /* 0x0000004004047824 */ /* 0x000fe200078e00ff */
[----:B------:R-:W-:Y:S02]  /*0580*/  SHF.R.S32.HI R2, RZ, 0x1f, R3 ;  /* 0x0000001fff027819 */ /* 0x000fe40000011403 */
[C---:B------:R-:W-:Y:S01]  /*0590*/  LOP3.LUT P4, RZ, R0.reuse, 0x2, RZ, 0xc0, !PT ;  /* 0x0000000200ff7812 */ /* 0x040fe2000788c0ff */
[----:B------:R-:W-:Y:S01]  /*05a0*/  IMAD.SHL.U32 R0, R0, 0x40, RZ ;  /* 0x0000004000007824 */ /* 0x000fe200078e00ff */
[----:B------:R-:W-:Y:S01]  /*05b0*/  LEA.HI R3, R2, R5, RZ, 0x2 ;  /* 0x0000000502037211 */ /* 0x000fe200078f10ff */
[----:B------:R-:W-:Y:S01]  /*05c0*/  IMAD.SHL.U32 R2, R12, 0x10, RZ ;  /* 0x000000100c027824 */ /* 0x000fe200078e00ff */
[----:B------:R-:W-:-:S02]  /*05d0*/  LOP3.LUT R7, R4, 0x1c0, RZ, 0xc0, !PT ;  /* 0x000001c004077812 */ /* 0x000fc400078ec0ff */
[----:B------:R-:W-:Y:S02]  /*05e0*/  LOP3.LUT R0, R0, 0xc0, RZ, 0xc0, !PT ;  /* 0x000000c000007812 */ /* 0x000fe400078ec0ff */
[----:B------:R-:W-:Y:S02]  /*05f0*/  LOP3.LUT R2, R7, 0x30, R2, 0xf8, !PT ;  /* 0x0000003007027812 */ /* 0x000fe400078ef802 */
[----:B------:R-:W-:Y:S02]  /*0600*/  LOP3.LUT R4, R3, 0xfffffffc, RZ, 0xc0, !PT ;  /* 0xfffffffc03047812 */ /* 0x000fe400078ec0ff */
[--C-:B------:R-:W-:Y:S02]  /*0610*/  LOP3.LUT R3, R0, 0x8, R16.reuse, 0xf8, !PT ;  /* 0x0000000800037812 */ /* 0x100fe400078ef810 */
[----:B------:R-:W-:Y:S01]  /*0620*/  LOP3.LUT R16, R2, 0x8, R16, 0xf8, !PT ;  /* 0x0000000802107812 */ /* 0x000fe200078ef810 */
[----:B------:R-:W-:Y:S01]  /*0630*/  IMAD.IADD R14, R5, 0x1, -R4 ;  /* 0x00000001050e7824 */ /* 0x000fe200078e0a04 */
[----:B------:R-:W-:Y:S01]  /*0640*/  LOP3.LUT R2, R9, 0x3fffffe, RZ, 0xc0, !PT ;  /* 0x03fffffe09027812 */ /* 0x000fe200078ec0ff */
[----:B------:R-:W-:Y:S01]  /*0650*/  IMAD.SHL.U32 R4, R11, 0x20, RZ ;  /* 0x000000200b047824 */ /* 0x000fe200078e00ff */
[----:B------:R-:W-:-:S02]  /*0660*/  SHF.R.U32.HI R0, RZ, 0x3, R0 ;  /* 0x00000003ff007819 */ /* 0x000fc40000011600 */
[C---:B------:R-:W-:Y:S01]  /*0670*/  LOP3.LUT R6, R10.reuse, 0x1, RZ, 0xc0, !PT ;  /* 0x000000010a067812 */ /* 0x040fe200078ec0ff */
[C---:B------:R-:W-:Y:S01]  /*0680*/  IMAD.IADD R11, R10.reuse, 0x1, -R2 ;  /* 0x000000010a0b7824 */ /* 0x040fe200078e0a02 */
[----:B------:R-:W-:Y:S01]  /*0690*/  LOP3.LUT R172, R3, R0, RZ, 0x3c, !PT ;  /* 0x0000000003ac7212 */ /* 0x000fe200078e3cff */
[----:B------:R-:W-:Y:S01]  /*06a0*/  IMAD.SHL.U32 R2, R10, 0x40, RZ ;  /* 0x000000400a027824 */ /* 0x000fe200078e00ff */
[----:B------:R-:W-:Y:S02]  /*06b0*/  LEA.HI R0, R20, R21, RZ, 0x7 ;  /* 0x0000001514007211 */ /* 0x000fe400078f38ff */
[----:B------:R-:W-:Y:S01]  /*06c0*/  SHF.R.S32.HI R5, RZ, 0x2, R23 ;  /* 0x00000002ff057819 */ /* 0x000fe20000011417 */
[----:B------:R-:W-:Y:S01]  /*06d0*/  IMAD.U32 R172, R22, 0x20, R172 ;  /* 0x0000002016ac7824 */ /* 0x000fe200078e00ac */
[----:B------:R-:W-:Y:S02]  /*06e0*/  SHF.R.S32.HI R3, RZ, 0x3, R13 ;  /* 0x00000003ff037819 */ /* 0x000fe4000001140d */
[----:B------:R-:W-:Y:S01]  /*06f0*/  ISETP.NE.U32.AND P3, PT, R6, 0x1, PT ;  /* 0x000000010600780c */ /* 0x000fe20003f65070 */
[----:B------:R-:W-:Y:S01]  /*0700*/  IMAD R252, R182, 0x10, R5 ;  /* 0x00000010b6fc7824 */ /* 0x000fe200078e0205 */
[----:B------:R-:W-:Y:S01]  /*0710*/  SHF.R.S32.HI R6, RZ, 0x7, R0 ;  /* 0x00000007ff067819 */ /* 0x000fe20000011400 */
[----:B------:R-:W-:Y:S01]  /*0720*/  IMAD.SHL.U32 R0, R18, 0x2, RZ ;  /* 0x0000000212007824 */ /* 0x000fe200078e00ff */
[----:B------:R-:W-:Y:S01]  /*0730*/  LOP3.LUT R2, R2, 0x1c0, RZ, 0xc0, !PT ;  /* 0x000001c002027812 */ /* 0x000fe200078ec0ff */
[----:B------:R-:W-:Y:S01]  /*0740*/  IMAD R19, R3, 0x8, R19 ;  /* 0x0000000803137824 */ /* 0x000fe200078e0213 */
[----:B------:R-:W-:Y:S01]  /*0750*/  LOP3.LUT R251, R4, 0x6, R251, 0xf8, !PT ;  /* 0x0000000604fb7812 */ /* 0x000fe200078ef8fb */
[----:B------:R-:W-:Y:S01]  /*0760*/  IMAD R10, R12, 0x2, R3 ;  /* 0x000000020c0a7824 */ /* 0x000fe200078e0203 */
[----:B------:R-:W-:Y:S01]  /*0770*/  LOP3.LUT R4, R2, 0x20, R4, 0xf8, !PT ;  /* 0x0000002002047812 */ /* 0x000fe200078ef804 */
[----:B------:R-:W-:Y:S01]  /*0780*/  IMAD R8, R12, 0x200, R0 ;  /* 0x000002000c087824 */ /* 0x000fe200078e0200 */
[----:B------:R-:W-:Y:S01]  /*0790*/  SHF.R.U32.HI R3, RZ, 0x3, R2 ;  /* 0x00000003ff037819 */ /* 0x000fe20000011602 */
[----:B------:R-:W-:Y:S01]  /*07a0*/  IMAD R2, R6, 0x1000, R0 ;  /* 0x0000100006027824 */ /* 0x000fe200078e0200 */
[----:B------:R-:W-:Y:S01]  /*07b0*/  SHF.R.U32.HI R7, RZ, 0x3, R7 ;  /* 0x00000003ff077819 */ /* 0x000fe20000011607 */
[----:B------:R-:W-:Y:S01]  /*07c0*/  VIADD R0, R252, 0xffffffc0 ;  /* 0xffffffc0fc007836 */ /* 0x000fe20000000000 */
[----:B------:R-:W-:Y:S01]  /*07d0*/  LOP3.LUT R4, R4, R3, RZ, 0x3c, !PT ;  /* 0x0000000304047212 */ /* 0x000fe200078e3cff */
[----:B------:R-:W-:Y:S01]  /*07e0*/  IMAD R3, R182, 0x400, R2 ;  /* 0x00000400b6037824 */ /* 0x000fe200078e0202 */
[----:B------:R-:W-:Y:S01]  /*07f0*/  LOP3.LUT R5, R16, R7, RZ, 0x3c, !PT ;  /* 0x0000000710057212 */ /* 0x000fe200078e3cff */
[----:B------:R-:W-:Y:S01]  /*0800*/  IMAD R11, R11, 0x20, R8 ;  /* 0x000000200b0b7824 */ /* 0x000fe200078e0208 */
[----:B------:R-:W-:Y:S01]  /*0810*/  SHF.R.S32.HI R2, RZ, 0x1f, R0 ;  /* 0x0000001fff027819 */ /* 0x000fe20000011400 */
[----:B------:R-:W-:Y:S01]  /*0820*/  IMAD.IADD R196, R4, 0x1, R3 ;  /* 0x0000000104c47824 */ /* 0x000fe200078e0203 */
[C---:B------:R-:W-:Y:S01]  /*0830*/  LOP3.LUT P5, RZ, R15.reuse, 0x2, RZ, 0xc0, !PT ;  /* 0x000000020fff7812 */ /* 0x040fe200078ac0ff */
[C---:B------:R-:W-:Y:S01]  /*0840*/  IMAD.SHL.U32 R4, R15.reuse, 0x40, RZ ;  /* 0x000000400f047824 */ /* 0x040fe200078e00ff */
[----:B------:R-:W-:Y:S01]  /*0850*/  SHF.L.U64.HI R250, R0, 0x2, R2 ;  /* 0x0000000200fa7819 */ /* 0x000fe20000010202 */
[----:B------:R-:W-:Y:S01]  /*0860*/  IMAD.SHL.U32 R0, R6, 0x8, RZ ;  /* 0x0000000806007824 */ /* 0x000fe200078e00ff */
[----:B------:R-:W-:Y:S01]  /*0870*/  LOP3.LUT P6, RZ, R15, 0x4, RZ, 0xc0, !PT ;  /* 0x000000040fff7812 */ /* 0x000fe200078cc0ff */
[----:B------:R-:W-:Y:S01]  /*0880*/  IMAD.SHL.U32 R2, R14, 0x40, RZ ;  /* 0x000000400e027824 */ /* 0x000fe200078e00ff */
[----:B------:R-:W-:Y:S01]  /*0890*/  LOP3.LUT R4, R4, 0x1c0, RZ, 0xc0, !PT ;  /* 0x000001c004047812 */ /* 0x000fe200078ec0ff */
[C---:B------:R-:W-:Y:S01]  /*08a0*/  IMAD.SHL.U32 R6, R17.reuse, 0x8, RZ ;  /* 0x0000000811067824 */ /* 0x040fe200078e00ff */
[----:B------:R-:W-:Y:S01]  /*08b0*/  LOP3.LUT R7, R0, 0x8, RZ, 0xc0, !PT ;  /* 0x0000000800077812 */ /* 0x000fe200078ec0ff */
[C---:B------:R-:W-:Y:S01]  /*08c0*/  IMAD R3, R17.reuse, 0x200, R5 ;  /* 0x0000020011037824 */ /* 0x040fe200078e0205 */
[----:B------:R-:W-:Y:S01]  /*08d0*/  SHF.R.S32.HI R0, RZ, 0x1, R9 ;  /* 0x00000001ff007819 */ /* 0x000fe20000011409 */
[----:B------:R-:W-:Y:S01]  /*08e0*/  IMAD.SHL.U32 R9, R17, 0x10, RZ ;  /* 0x0000001011097824 */ /* 0x000fe200078e00ff */
[----:B------:R-:W-:-:S02]  /*08f0*/  LOP3.LUT R2, R2, 0xc0, RZ, 0xc0, !PT ;  /* 0x000000c002027812 */ /* 0x000fc400078ec0ff */
[C---:B------:R-:W-:Y:S01]  /*0900*/  LOP3.LUT P1, RZ, R0.reuse, 0x2, RZ, 0xc0, !PT ;  /* 0x0000000200ff7812 */ /* 0x040fe2000782c0ff */
[----:B------:R-:W-:Y:S01]  /*0910*/  IMAD.SHL.U32 R0, R0, 0x40, RZ ;  /* 0x0000004000007824 */ /* 0x000fe200078e00ff */
[----:B------:R-:W-:Y:S02]  /*0920*/  LOP3.LUT R6, R6, 0x8, RZ, 0xc0, !PT ;  /* 0x0000000806067812 */ /* 0x000fe400078ec0ff */
[----:B------:R-:W-:Y:S02]  /*0930*/  SHF.R.U32.HI R176, RZ, 0x3, R4 ;  /* 0x00000003ffb07819 */ /* 0x000fe40000011604 */
[----:B------:R-:W-:Y:S02]  /*0940*/  LOP3.LUT R0, R0, 0xc0, RZ, 0xc0, !PT ;  /* 0x000000c000007812 */ /* 0x000fe400078ec0ff */
[----:B------:R-:W-:Y:S02]  /*0950*/  SHF.R.U32.HI R5, RZ, 0x3, R2 ;  /* 0x00000003ff057819 */ /* 0x000fe40000011602 */
        /* <DEDUP_REMOVED lines=8> */
[----:B------:R-:W-:Y:S01]  /*09e0*/  LEA R196, R196, UR4, 0x1 ;  /* 0x00000004c4c47c11 */ /* 0x000fe2000f8e08ff */
        /* <DEDUP_REMOVED lines=9> */
[----:B------:R-:W-:Y:S01]  /*0a80*/  SEL R178, R178, 0x40, P6 ;  /* 0x00000040b2b27807 */ /* 0x000fe20003000000 */
[----:B------:R-:W-:Y:S01]  /*0a90*/  VIADD R194, R196, 0x20 ;  /* 0x00000020c4c27836 */ /* 0x000fe20000000000 */
[----:B------:R-:W-:Y:S01]  /*0aa0*/  SEL R173, R180, 0xffffffe0, !P4 ;  /* 0xffffffe0b4ad7807 */ /* 0x000fe20006000000 */
[----:B------:R-:W-:Y:S01]  /*0ab0*/  IMAD.U32 R0, RZ, RZ, UR6 ;  /* 0x00000006ff007e24 */ /* 0x000fe2000f8e00ff */
[----:B------:R-:W-:Y:S01]  /*0ac0*/  UIADD3 UR6, UR4, 0x9000, URZ ;  /* 0x0000900004067890 */ /* 0x000fe2000fffe03f */
[----:B------:R-:W-:Y:S01]  /*0ad0*/  IMAD.U32 R0, RZ, RZ, UR5 ;  /* 0x00000005ff007e24 */ /* 0x000fe2000f8e00ff */
[----:B------:R-:W-:Y:S01]  /*0ae0*/  UIADD3 UR5, UR4, 0x15000, URZ ;  /* 0x0001500004057890 */ /* 0x000fe2000fffe03f */
[----:B------:R-:W-:Y:S01]  /*0af0*/  LEA R172, R172, UR4, 0x1 ;  /* 0x00000004acac7c11 */ /* 0x000fe2000f8e08ff */
[----:B------:R-:W-:Y:S01]  /*0b00*/  @P2 VIADD R194, R196, 0xffffffe0 ;  /* 0xffffffe0c4c22836 */ /* 0x000fe20000000000 */
[----:B------:R-:W-:Y:S01]  /*0b10*/  LOP3.LUT P0, RZ, R14, 0x2, RZ, 0xc0, !PT ;  /* 0x000000020eff7812 */ /* 0x000fe2000780c0ff */
[----:B------:R-:W-:Y:S01]  /*0b20*/  IMAD.IADD R195, R196, 0x1, R193 ;  /* 0x00000001c4c37824 */ /* 0x000fe200078e02c1 */
[----:B------:R-:W-:Y:S01]  /*0b30*/  LEA R244, R8, UR6, 0x1 ;  /* 0x0000000608f47c11 */ /* 0x000fe2000f8e08ff */
[----:B------:R-:W-:Y:S01]  /*0b40*/  IMAD.IADD R182, R182, 0x1, R6 ;  /* 0x00000001b6b67824 */ /* 0x000fe200078e0206 */
[----:B------:R-:W-:Y:S01]  /*0b50*/  LEA R176, R176, UR5, 0x1 ;  /* 0x00000005b0b07c11 */ /* 0x000fe2000f8e08ff */
[----:B------:R-:W-:Y:S01]  /*0b60*/  IMAD.IADD R173, R173, 0x1, R172 ;  /* 0x00000001adad7824 */ /* 0x000fe200078e02ac */
[----:B------:R-:W-:Y:S01]  /*0b70*/  SEL R180, R180, 0xffffffe0, !P0 ;  /* 0xffffffe0b4b47807 */ /* 0x000fe20004000000 */
[----:B------:R-:W-:Y:S01]  /*0b80*/  VIADD R245, R244, 0x20 ;  /* 0x00000020f4f57836 */ /* 0x000fe20000000000 */
[----:B------:R-:W-:Y:S01]  /*0b90*/  LEA R2, R3, UR4, 0x1 ;  /* 0x0000000403027c11 */ /* 0x000fe2000f8e08ff */
[C---:B------:R-:W-:Y:S01]  /*0ba0*/  IMAD.IADD R177, R176.reuse, 0x1, R177 ;  /* 0x00000001b0b17824 */ /* 0x040fe200078e02b1 */
[----:B------:R-:W-:Y:S01]  /*0bb0*/  ULDC.64 UR6, c[0x0][0x208] ;  /* 0x0000820000067ab9 */ /* 0x000fe20000000a00 */
[----:B------:R-:W-:-:S02]  /*0bc0*/  IMAD.IADD R179, R176, 0x1, R178 ;  /* 0x00000001b0b37824 */ /* 0x000fc400078e02b2 */
[----:B------:R-:W-:Y:S02]  /*0bd0*/  IMAD.IADD R193, R193, 0x1, R194 ;  /* 0x00000001c1c17824 */ /* 0x000fe400078e02c2 */
[----:B------:R-:W-:Y:S02]  /*0be0*/  IMAD.IADD R178, R177, 0x1, R178 ;  /* 0x00000001b1b27824 */ /* 0x000fe400078e02b2 */
[----:B------:R-:W-:-:S07]  /*0bf0*/  @P1 VIADD R245, R244, 0xffffffe0 ;  /* 0xffffffe0f4f51836 */ /* 0x000fce0000000000 */
.L_x_485:
        /* <DEDUP_REMOVED lines=67> */
.L_x_444:
        /* <DEDUP_REMOVED lines=29> */
[----:B------:R-:W-:-:S02]  /*1200*/  UISETP.NE.AND UP3, UPT, UR20, URZ, UPT ;  /* 0x0000003f1400728c */ /* 0x000fc4000bf65270 */
[----:B------:R-:W-:Y:S02]  /*1210*/  USHF.L.U64.HI UR18, UR50, 0x7, UR61 ;  /* 0x0000000732127899 */ /* 0x000fe4000801023d */
        /* <DEDUP_REMOVED lines=42> */
[----:B------:R-:W-:Y:S02]  /*14c0*/  UIMAD UR9, UR9, UR5, URZ ;  /* 0x00000005090972a4 */ /* 0x000fe4000f8e023f */
[----:B------:R-:W-:Y:S02]  /*14d0*/  UIMAD.WIDE.U32 UR42, UR8, UR5, URZ ;  /* 0x00000005082a72a5 */ /* 0x000fe4000f8e003f */
        /* <DEDUP_REMOVED lines=9> */
[----:B------:R-:W-:Y:S01]  /*1570*/  UIMAD UR52, UR60, UR22, URZ ;  /* 0x000000163c3472a4 */ /* 0x000fe2000f8e023f */
[----:B------:R-:W-:Y:S02]  /*1580*/  @UP0 ULDC.64 UR20, c[0x0][0x248] ;  /* 0x0000920000140ab9 */ /* 0x000fe40000000a00 */
[----:B------:R-:W-:Y:S01]  /*1590*/  @!P1 IMAD.IADD R3, R3, 0x1, -R6 ;  /* 0x0000000103039824 */ /* 0x000fe200078e0a06 */
[----:B------:R-:W-:Y:S01]  /*15a0*/  @UP3 USEL UR8, UR5, UR11, !UP1 ;  /* 0x0000000b05083287 */ /* 0x000fe2000c800000 */
[----:B------:R-:W-:Y:S01]  /*15b0*/  @!P1 VIADD R0, R0, 0x1 ;  /* 0x0000000100009836 */ /* 0x000fe20000000000 */
[----:B------:R-:W-:Y:S01]  /*15c0*/  PLOP3.LUT P1, PT, PT, PT, UP0, 0x80, 0x0 ;  /* 0x000000000000781c */ /* 0x000fe20003f2f008 */
[----:B------:R-:W-:Y:S01]  /*15d0*/  @UP0 ULDC.64 UR22, c[0x0][0x250] ;  /* 0x0000940000160ab9 */ /* 0x000fe20000000a00 */
[----:B------:R-:W-:Y:S01]  /*15e0*/  ISETP.GE.U32.AND P0, PT, R3, R6, PT ;  /* 0x000000060300720c */ /* 0x000fe20003f06070 */
[----:B------:R-:W-:Y:S01]  /*15f0*/  @UP1 UIADD3 UR38, UR13, UR15, URZ ;  /* 0x0000000f0d261290 */ /* 0x000fe2000fffe03f */
[----:B------:R-:W-:Y:S01]  /*1600*/  LOP3.LUT R3, R7, UR60, RZ, 0x3c, !PT ;  /* 0x0000003c07037c12 */ /* 0x000fe2000f8e3cff */
[----:B------:R-:W-:Y:S01]  /*1610*/  @UP0 UIMAD.WIDE.U32 UR14, UR24, UR20, URZ ;  /* 0x00000014180e02a5 */ /* 0x000fe2000f8e003f */
[----:B------:R-:W-:-:S02]  /*1620*/  @UP3 ULDC UR5, c[0x0][0x2e4] ;  /* 0x0000b90000053ab9 */ /* 0x000fc40000000800 */
[----:B------:R-:W-:Y:S01]  /*1630*/  ISETP.GE.AND P2, PT, R3, RZ, PT ;  /* 0x000000ff0300720c */ /* 0x000fe20003f46270 */
[----:B------:R-:W-:Y:S02]  /*1640*/  @UP0 UIMAD UR24, UR24, UR21, URZ ;  /* 0x00000015181802a4 */ /* 0x000fe4000f8e023f */
[----:B------:R-:W-:Y:S02]  /*1650*/  @UP0 UIMAD.WIDE.U32 UR12, UR27, UR22, URZ ;  /* 0x000000161b0c02a5 */ /* 0x000fe4000f8e003f */
[----:B------:R-:W-:Y:S02]  /*1660*/  @UP3 UIMAD UR34, UR60, UR5, UR8 ;  /* 0x000000053c2232a4 */ /* 0x000fe4000f8e0208 */
[----:B------:R-:W-:Y:S01]  /*1670*/  @P0 IADD3 R0, R0, 0x1, RZ ;  /* 0x0000000100000810 */ /* 0x000fe20007ffe0ff */
[----:B------:R-:W-:Y:S01]  /*1680*/  @!UP3 UIMAD UR5, UR50, UR36, UR60 ;  /* 0x000000243205b2a4 */ /* 0x000fe2000f8e023c */
[----:B------:R-:W-:Y:S01]  /*1690*/  PLOP3.LUT P0, PT, PT, PT, UP3, 0x80, 0x0 ;  /* 0x000000000000781c */ /* 0x000fe20003f0f038 */
[----:B------:R-:W-:-:S02]  /*16a0*/  @UP0 UIMAD UR9, UR27, UR23, URZ ;  /* 0x000000171b0902a4 */ /* 0x000fc4000f8e023f */
[----:B------:R-:W-:Y:S01]  /*16b0*/  IMAD.MOV.U32 R15, RZ, RZ, R0 ;  /* 0x000000ffff0f7224 */ /* 0x000fe200078e0000 */
[----:B------:R-:W-:Y:S02]  /*16c0*/  @!UP3 UIMAD UR34, UR5, UR54, URZ ;  /* 0x000000360522b2a4 */ /* 0x000fe4000f8e023f */
[----:B------:R-:W-:Y:S02]  /*16d0*/  @UP0 UIADD3 UR25, UR15, UR24, URZ ;  /* 0x000000180f190290 */ /* 0x000fe4000fffe03f */
[----:B------:R-:W-:Y:S01]  /*16e0*/  USHF.R.S32.HI UR33, URZ, 0x1f, UR37 ;  /* 0x0000001f3f217899 */ /* 0x000fe20008011425 */
[----:B------:R-:W-:Y:S01]  /*16f0*/  @!P2 IADD3 R15, -R15, RZ, RZ ;  /* 0x000000ff0f0fa210 */ /* 0x000fe20007ffe1ff */
[----:B------:R-:W-:Y:S01]  /*1700*/  @!UP1 UIADD3 UR51, UR45, UR32, URZ ;  /* 0x000000202d339290 */ /* 0x000fe2000fffe03f */
[----:B------:R-:W-:Y:S01]  /*1710*/  @!P3 LOP3.LUT R15, RZ, R7, RZ, 0x33, !PT ;  /* 0x00000007ff0fb212 */ /* 0x000fe200078e33ff */
[----:B------:R-:W-:Y:S02]  /*1720*/  USHF.R.S32.HI UR57, URZ, 0x1f, UR52 ;  /* 0x0000001f3f397899 */ /* 0x000fe40008011434 */
[----:B------:R-:W-:-:S02]  /*1730*/  USEL UR56, UR28, URZ, UP4 ;  /* 0x0000003f1c387287 */ /* 0x000fc4000a000000 */
[----:B------:R-:W-:Y:S02]  /*1740*/  USHF.R.S32.HI UR36, URZ, 0x6, UR19 ;  /* 0x000000063f247899 */ /* 0x000fe40008011413 */
[----:B------:R-:W-:Y:S02]  /*1750*/  @UP0 UIADD3 UR30, UR13, UR9, URZ ;  /* 0x000000090d1e0290 */ /* 0x000fe4000fffe03f */
[----:B------:R-:W-:Y:S02]  /*1760*/  USEL UR55, UR35, URZ, UP4 ;  /* 0x0000003f23377287 */ /* 0x000fe4000a000000 */
        /* <DEDUP_REMOVED lines=16> */
.L_x_446:
        /* <DEDUP_REMOVED lines=13> */
.L_x_447:
        /* <DEDUP_REMOVED lines=12> */
.L_x_448:
[----:B------:R-:W-:Y:S01]  /*1a00*/  ULDC UR5, c[0x0][0x270] ;  /* 0x00009c0000057ab9 */ /* 0x000fe20000000800 */
[----:B------:R-:W-:Y:S01]  /*1a10*/  ULDC UR9, c[0x0][0x2d4] ;  /* 0x0000b50000097ab9 */ /* 0x000fe20000000800 */
[----:B------:R-:W-:-:S04]  /*1a20*/  UIMAD UR5, UR50, UR5, UR60 ;  /* 0x00000005320572a4 */ /* 0x000fc8000f8e023c */
[----:B------:R-:W-:-:S12]  /*1a30*/  UIMAD UR5, UR5, UR9, URZ ;  /* 0x00000009050572a4 */ /* 0x000fd8000f8e023f */
.L_x_449:
[----:B------:R-:W1:Y:S01]  /*1a40*/  S2R R8, SR_TID.X ;  /* 0x0000000000087919 */ /* 0x000e620000002100 */
[----:B------:R-:W-:Y:S01]  /*1a50*/  ULDC UR9, c[0x0][0x2dc] ;  /* 0x0000b70000097ab9 */ /* 0x000fe20000000800 */
[----:B------:R-:W-:Y:S01]  /*1a60*/  ULDC UR11, c[0x0][0x270] ;  /* 0x00009c00000b7ab9 */ /* 0x000fe20000000800 */
[----:B------:R-:W-:Y:S01]  /*1a70*/  SHF.R.S32.HI R235, RZ, 0x1f, R234 ;  /* 0x0000001fffeb7819 */ /* 0x000fe200000114ea */
[----:B------:R-:W-:Y:S01]  /*1a80*/  UIMAD UR32, UR9, UR11, URZ ;  /* 0x0000000b092072a4 */ /* 0x000fe2000f8e023f */
[C---:B------:R-:W-:Y:S01]  /*1a90*/  IADD3 R4, P0, R234.reuse, UR8, RZ ;  /* 0x00000008ea047c10 */ /* 0x040fe2000ff1e0ff */
[----:B------:R-:W-:Y:S01]  /*1aa0*/  USHF.R.S32.HI UR19, URZ, 0x1f, UR60 ;  /* 0x0000001f3f137899 */ /* 0x000fe2000801143c */
[----:B------:R-:W-:Y:S01]  /*1ab0*/  BSSY B1, `(.L_x_445) ;  /* 0x0000800000017945 */ /* 0x000fe20003800000 */
[----:B------:R-:W-:Y:S01]  /*1ac0*/  ULDC.64 UR8, c[0x0][0x420] ;  /* 0x0001080000087ab9 */ /* 0x000fe20000000a00 */
[----:B------:R-:W-:Y:S01]  /*1ad0*/  IADD3.X R5, R235, UR51, RZ, P0, !PT ;  /* 0x00000033eb057c10 */ /* 0x000fe200087fe4ff */
[----:B------:R-:W-:Y:S01]  /*1ae0*/  UIMAD UR11, UR18, UR8, URZ ;  /* 0x00000008120b72a4 */ /* 0x000fe2000f8e023f */
[----:B------:R-:W-:Y:S01]  /*1af0*/  IMAD.U32 R7, RZ, RZ, UR8 ;  /* 0x00000008ff077e24 */ /* 0x000fe2000f8e00ff */
[----:B------:R-:W-:Y:S01]  /*1b00*/  ULDC.64 UR12, c[0x0][0x428] ;  /* 0x00010a00000c7ab9 */ /* 0x000fe20000000a00 */
[----:B------:R-:W-:Y:S01]  /*1b10*/  UIADD3 UR35, UR16, UR5, URZ ;  /* 0x0000000510237290 */ /* 0x000fe2000fffe03f */
[----:B------:R-:W-:Y:S01]  /*1b20*/  VIADD R16, R234, 0x20 ;  /* 0x00000020ea107836 */ /* 0x000fe20000000000 */
[----:B------:R-:W-:Y:S01]  /*1b30*/  UIMAD UR5, UR19, UR12, URZ ;  /* 0x0000000c130572a4 */ /* 0x000fe2000f8e023f */
[----:B------:R-:W-:Y:S01]  /*1b40*/  IMAD.WIDE.U32 R4, R7, UR16, R4 ;  /* 0x0000001007047c25 */ /* 0x000fe2000f8e0004 */
[----:B------:R-:W-:-:S02]  /*1b50*/  UIMAD UR11, UR16, UR9, UR11 ;  /* 0x00000009100b72a4 */ /* 0x000fc4000f8e020b */
[----:B------:R-:W-:Y:S01]  /*1b60*/  UIADD3 UR14, -UR10, UR26, UR37 ;  /* 0x0000001a0a0e7290 */ /* 0x000fe2000fffe125 */
[----:B------:R-:W-:Y:S01]  /*1b70*/  VIADD R17, R234, 0x40 ;  /* 0x00000040ea117836 */ /* 0x000fe20000000000 */
[----:B------:R-:W-:Y:S01]  /*1b80*/  ULDC UR17, c[0x0][0x398] ;  /* 0x0000e60000117ab9 */ /* 0x000fe20000000800 */
[----:B------:R-:W-:Y:S01]  /*1b90*/  UIMAD UR15, UR60, UR13, UR5 ;  /* 0x0000000d3c0f72a4 */ /* 0x000fe2000f8e0205 */
[----:B------:R-:W-:Y:S01]  /*1ba0*/  VIADD R5, R5, UR11 ;  /* 0x0000000b05057c36 */ /* 0x000fe20008000000 */
[----:B------:R-:W-:Y:S02]  /*1bb0*/  UIADD3 UR5, UR14, -UR17, URZ ;  /* 0x800000110e057290 */ /* 0x000fe4000fffe03f */
[----:B------:R-:W-:Y:S01]  /*1bc0*/  UIADD3 UR34, UR16, UR34, URZ ;  /* 0x0000002210227290 */ /* 0x000fe2000fffe03f */
[----:B------:R-:W-:Y:S01]  /*1bd0*/  ULDC.64 UR28, c[0x0][0x3e0] ;  /* 0x0000f800001c7ab9 */ /* 0x000fe20000000a00 */
[----:B------:R-:W-:Y:S01]  /*1be0*/  ULDC.64 UR44, c[0x0][0x478] ;  /* 0x00011e00002c7ab9 */ /* 0x000fe20000000a00 */
[----:B------:R-:W-:Y:S01]  /*1bf0*/  ULDC.64 UR46, c[0x0][0x2b0] ;  /* 0x0000ac00002e7ab9 */ /* 0x000fe20000000a00 */
[----:B-1----:R-:W-:-:S04]  /*1c00*/  SHF.R.S32.HI R10, RZ, 0x1f, R8 ;  /* 0x0000001fff0a7819 */ /* 0x002fc80000011408 */
[CC--:B------:R-:W-:Y:S02]  /*1c10*/  LEA.HI R3, R10.reuse, R8.reuse, RZ, 0x2 ;  /* 0x000000080a037211 */ /* 0x0c0fe400078f10ff */
[----:B------:R-:W-:Y:S02]  /*1c20*/  LEA.HI R10, R10, R8, RZ, 0x5 ;  /* 0x000000080a0a7211 */ /* 0x000fe400078f28ff */
[----:B------:R-:W-:Y:S02]  /*1c30*/  SHF.R.S32.HI R3, RZ, 0x2, R3 ;  /* 0x00000002ff037819 */ /* 0x000fe40000011403 */
[----:B------:R-:W-:Y:S02]  /*1c40*/  LOP3.LUT R9, R10, 0xffffffe0, RZ, 0xc0, !PT ;  /* 0xffffffe00a097812 */ /* 0x000fe400078ec0ff */
[----:B------:R-:W-:Y:S02]  /*1c50*/  SHF.R.S32.HI R28, RZ, 0x1f, R3 ;  /* 0x0000001fff1c7819 */ /* 0x000fe40000011403 */
[----:B------:R-:W-:Y:S01]  /*1c60*/  IADD3 R6, P2, R3, UR16, RZ ;  /* 0x0000001003067c10 */ /* 0x000fe2000ff5e0ff */
[----:B------:R-:W-:Y:S01]  /*1c70*/  IMAD.IADD R9, R8, 0x1, -R9 ;  /* 0x0000000108097824 */ /* 0x000fe200078e0a09 */
[----:B------:R-:W-:Y:S01]  /*1c80*/  SHF.R.S32.HI R10, RZ, 0x5, R10 ;  /* 0x00000005ff0a7819 */ /* 0x000fe2000001140a */
[----:B------:R-:W-:Y:S01]  /*1c90*/  IMAD.U32 R8, RZ, RZ, UR12 ;  /* 0x0000000cff087e24 */ /* 0x000fe2000f8e00ff */
[----:B------:R-:W-:Y:S01]  /*1ca0*/  IADD3.X R0, R28, UR18, RZ, P2, !PT ;  /* 0x000000121c007c10 */ /* 0x000fe200097fe4ff */
[----:B------:R-:W-:Y:S01]  /*1cb0*/  ULDC.64 UR12, c[0x0][0x258] ;  /* 0x00009600000c7ab9 */ /* 0x000fe20000000a00 */
[----:B------:R-:W-:Y:S01]  /*1cc0*/  USHF.L.U32 UR18, UR32, 0x6, URZ ;  /* 0x0000000620127899 */ /* 0x000fe2000800063f */
[----:B------:R-:W-:Y:S01]  /*1cd0*/  IMAD.WIDE.U32 R4, R8, UR60, R4 ;  /* 0x0000003c08047c25 */ /* 0x000fe2000f8e0004 */
[----:B------:R-:W-:-:S02]  /*1ce0*/  UIMAD UR11, UR19, UR12, URZ ;  /* 0x0000000c130b72a4 */ /* 0x000fc4000f8e023f */
[----:B------:R-:W-:Y:S01]  /*1cf0*/  USHF.R.S32.HI UR19, URZ, 0x1f, UR5 ;  /* 0x0000001f3f137899 */ /* 0x000fe20008011405 */
[----:B------:R-:W-:Y:S01]  /*1d00*/  IMAD R0, R0, UR48, RZ ;  /* 0x0000003000007c24 */ /* 0x000fe2000f8e02ff */
[----:B------:R-:W-:Y:S01]  /*1d10*/  UIMAD UR31, UR60, UR13, UR11 ;  /* 0x0000000d3c1f72a4 */ /* 0x000fe2000f8e020b */
[----:B------:R-:W-:Y:S01]  /*1d20*/  IMAD R10, R10, UR32, R9 ;  /* 0x000000200a0a7c24 */ /* 0x000fe2000f8e0209 */
[----:B------:R-:W-:Y:S01]  /*1d30*/  UIADD3 UR14, UP2, UP1, UR42, UR18, UR52 ;  /* 0x000000122a0e7290 */ /* 0x000fe2000f95e034 */
[C---:B------:R-:W-:Y:S01]  /*1d40*/  IMAD R0, R6.reuse, UR49, R0 ;  /* 0x0000003106007c24 */ /* 0x040fe2000f8e0200 */
[----:B------:R-:W-:Y:S01]  /*1d50*/  USHF.R.S32.HI UR11, URZ, 0x1f, UR18 ;  /* 0x0000001f3f0b7899 */ /* 0x000fe20008011412 */
[----:B------:R-:W-:Y:S01]  /*1d60*/  IMAD.WIDE.U32 R6, R6, UR48, R234 ;  /* 0x0000003006067c25 */ /* 0x000fe2000f8e00ea */
[----:B------:R-:W-:Y:S02]  /*1d70*/  ULEA.HI UR19, UR19, UR5, URZ, 0x6 ;  /* 0x0000000513137291 */ /* 0x000fe4000f8f303f */
[----:B------:R-:W-:Y:S01]  /*1d80*/  UIADD3.X UR13, UR54, UR11, UR57, UP2, UP1 ;  /* 0x0000000b360d7290 */ /* 0x000fe200097e2439 */
[----:B------:R-:W-:Y:S01]  /*1d90*/  VIADD R5, R5, UR15 ;  /* 0x0000000f05057c36 */ /* 0x000fe20008000000 */
[----:B------:R-:W-:Y:S01]  /*1da0*/  IADD3 R8, P0, R6, UR59, RZ ;  /* 0x0000003b06087c10 */ /* 0x000fe2000ff1e0ff */
[----:B------:R-:W-:Y:S01]  /*1db0*/  UIADD3 UR11, UP2, UP1, UR56, UR14, UR58 ;  /* 0x0000000e380b7290 */ /* 0x000fe2000f95e03a */
[----:B------:R-:W-:Y:S01]  /*1dc0*/  IMAD.U32 R11, RZ, RZ, UR12 ;  /* 0x0000000cff0b7e24 */ /* 0x000fe2000f8e00ff */
[----:B------:R-:W-:Y:S01]  /*1dd0*/  USHF.R.S32.HI UR19, URZ, 0x6, UR19 ;  /* 0x000000063f137899 */ /* 0x000fe20008011413 */
[----:B------:R-:W-:Y:S01]  /*1de0*/  IADD3.X R9, R7, UR53, R0, P0, !PT ;  /* 0x0000003507097c10 */ /* 0x000fe200087fe400 */
[----:B------:R-:W-:Y:S01]  /*1df0*/  IMAD R0, R28, UR8, RZ ;  /* 0x000000081c007c24 */ /* 0x000fe2000f8e02ff */
[----:B------:R-:W-:Y:S01]  /*1e00*/  UIADD3.X UR5, UR55, UR13, UR38, UP2, UP1 ;  /* 0x0000000d37057290 */ /* 0x000fe200097e2426 */
[----:B------:R-:W-:Y:S01]  /*1e10*/  IMAD.WIDE.U32 R6, R3, UR8, R4 ;  /* 0x0000000803067c25 */ /* 0x000fe2000f8e0004 */
[----:B------:R-:W-:Y:S01]  /*1e20*/  UISETP.LT.AND UP1, UPT, URZ, UR19, UPT ;  /* 0x000000133f00728c */ /* 0x000fe2000bf21270 */
[----:B------:R-:W-:-:S02]  /*1e30*/  ULDC.64 UR16, c[0x0][0x400] ;  /* 0x0001000000107ab9 */ /* 0x000fc40000000a00 */
[----:B------:R-:W-:Y:S01]  /*1e40*/  IMAD R12, R3, UR9, R0 ;  /* 0x00000009030c7c24 */ /* 0x000fe2000f8e0200 */
[----:B------:R-:W-:Y:S01]  /*1e50*/  IADD3 R0, P0, R10, UR11, RZ ;  /* 0x0000000b0a007c10 */ /* 0x000fe2000ff1e0ff */
[----:B------:R-:W-:Y:S01]  /*1e60*/  USEL UR19, URZ, UR19, !UP1 ;  /* 0x000000133f137287 */ /* 0x000fe2000c800000 */
[----:B------:R-:W-:Y:S01]  /*1e70*/  IMAD.WIDE.U32 R4, R11, UR60, R8 ;  /* 0x0000003c0b047c25 */ /* 0x000fe2000f8e0008 */
[----:B------:R-:W-:Y:S01]  /*1e80*/  LEA R211, P2, R6, UR28, 0x1 ;  /* 0x0000001c06d37c11 */ /* 0x000fe2000f8408ff */
[----:B------:R-:W-:Y:S01]  /*1e90*/  UIMAD.WIDE UR12, UR35, 0x4, UR44 ;  /* 0x00000004230c78a5 */ /* 0x000fe2000f8e022c */
[----:B------:R-:W-:Y:S01]  /*1ea0*/  LEA.HI.X.SX32 R10, R10, UR5, 0x1, P0 ;  /* 0x000000050a0a7c11 */ /* 0x000fe200080f0eff */
[----:B------:R-:W-:Y:S01]  /*1eb0*/  UISETP.GT.AND UP1, UPT, UR36, UR19, UPT ;  /* 0x000000132400728c */ /* 0x000fe2000bf24270 */
[----:B------:R-:W-:Y:S01]  /*1ec0*/  LEA R217, P0, R0, UR16, 0x2 ;  /* 0x0000001000d97c11 */ /* 0x000fe2000f8010ff */
[----:B------:R-:W-:Y:S01]  /*1ed0*/  IMAD.IADD R7, R7, 0x1, R12 ;  /* 0x0000000107077824 */ /* 0x000fe200078e020c */
[----:B------:R-:W-:-:S02]  /*1ee0*/  ULDC.64 UR8, c[0x0][0x210] ;  /* 0x0000840000087ab9 */ /* 0x000fc40000000a00 */
[----:B------:R-:W-:Y:S01]  /*1ef0*/  LEA.HI.X R216, R0, UR17, R10, 0x2, P0 ;  /* 0x0000001100d87c11 */ /* 0x000fe200080f140a */
[----:B------:R-:W-:Y:S01]  /*1f00*/  UIMAD.WIDE UR16, UR34, 0x4, UR46 ;  /* 0x00000004221078a5 */ /* 0x000fe2000f8e022e */
[----:B------:R-:W-:Y:S01]  /*1f10*/  PLOP3.LUT P0, PT, PT, PT, UP1, 0x80, 0x0 ;  /* 0x000000000000781c */ /* 0x000fe20003f0f018 */
[----:B------:R-:W-:Y:S01]  /*1f20*/  VIADD R0, R5, UR31 ;  /* 0x0000001f05007c36 */ /* 0x000fe20008000000 */
[----:B------:R-:W-:Y:S01]  /*1f30*/  LEA.HI.X R209, R6, UR29, R7, 0x1, P2 ;  /* 0x0000001d06d17c11 */ /* 0x000fe200090f0c07 */
[----:B------:R-:W-:Y:S01]  /*1f40*/  UMOV UR15, UR12 ;  /* 0x0000000c000f7c82 */ /* 0x000fe20008000000 */
[C---:B------:R-:W-:Y:S01]  /*1f50*/  LEA R208, P2, R4.reuse, UR8, 0x1 ;  /* 0x0000000804d07c11 */ /* 0x040fe2000f8408ff */
[----:B------:R-:W-:Y:S01]  /*1f60*/  UMOV UR14, UR13 ;  /* 0x0000000d000e7c82 */ /* 0x000fe20008000000 */
[----:B------:R-:W-:Y:S02]  /*1f70*/  UIADD3 UR8, UR36, -0x1, URZ ;  /* 0xffffffff24087890 */ /* 0x000fe4000fffe03f */
[----:B------:R-:W-:Y:S01]  /*1f80*/  LEA.HI.X R207, R4, UR9, R0, 0x1, P2 ;  /* 0x0000000904cf7c11 */ /* 0x000fe200090f0c00 */
[----:B------:R-:W-:Y:S01]  /*1f90*/  UMOV UR13, UR16 ;  /* 0x00000010000d7c82 */ /* 0x000fe20008000000 */
[----:B------:R-:W-:-:S03]  /*1fa0*/  UMOV UR12, UR17 ;  /* 0x00000011000c7c82 */ /* 0x000fc60008000000 */
        /* <DEDUP_REMOVED lines=20> */
.L_x_451:
        /* <DEDUP_REMOVED lines=19> */
.L_x_452:
        /* <DEDUP_REMOVED lines=36> */
.L_x_454:
[----:B------:R-:W-:Y:S05]  /*2460*/  BSYNC B0 ;  /* 0x0000000000007941 */ /* 0x000fea0003800000 */
.L_x_453:
        /* <DEDUP_REMOVED lines=19> */
.L_x_456:
[----:B------:R-:W-:Y:S05]  /*25a0*/  BSYNC B0 ;  /* 0x0000000000007941 */ /* 0x000fea0003800000 */
.L_x_455:
        /* <DEDUP_REMOVED lines=32> */
.L_x_458:
[----:B------:R-:W-:Y:S05]  /*27b0*/  BSYNC B0 ;  /* 0x0000000000007941 */ /* 0x000fea0003800000 */
.L_x_457:
        /* <DEDUP_REMOVED lines=20> */
.L_x_450:
        /* <DEDUP_REMOVED lines=47> */
.L_x_461:
[----:B------:R-:W-:Y:S05]  /*2bf0*/  BSYNC B0 ;  /* 0x0000000000007941 */ /* 0x000fea0003800000 */
.L_x_460:
        /* <DEDUP_REMOVED lines=16> */
.L_x_463:
        /* <DEDUP_REMOVED lines=35> */
.L_x_464:
[----:B------:R-:W-:Y:S05]  /*2f30*/  BSYNC B0 ;  /* 0x0000000000007941 */ /* 0x000fea0003800000 */
.L_x_462:
[----:B------:R-:W-:Y:S01]  /*2f40*/  UIMAD UR9, UR33, UR20, URZ ;  /* 0x00000014210972a4 */ /* 0x000fe2000f8e023f */
[----:B--23--:R-:W-:Y:S01]  /*2f50*/  IMAD.U32 R4, RZ, RZ, UR20 ;  /* 0x00000014ff047e24 */ /* 0x00cfe2000f8e00ff */
[----:B------:R-:W-:Y:S01]  /*2f60*/  ULDC.64 UR16, c[0x0][0x260] ;  /* 0x0000980000107ab9 */ /* 0x000fe20000000a00 */
[----:B------:R-:W-:Y:S01]  /*2f70*/  VIADD R6, R252, 0x8 ;  /* 0x00000008fc067836 */ /* 0x000fe20000000000 */
[----:B------:R-:W-:Y:S01]  /*2f80*/  UIMAD UR9, UR37, UR21, UR9 ;  /* 0x00000015250972a4 */ /* 0x000fe2000f8e0209 */
[----:B------:R-:W-:Y:S01]  /*2f90*/  IMAD.WIDE.U32 R4, R4, UR37, R234 ;  /* 0x0000002504047c25 */ /* 0x000fe2000f8e00ea */
[----:B------:R-:W-:Y:S01]  /*2fa0*/  SHF.R.S32.HI R27, RZ, 0x1f, R252 ;  /* 0x0000001fff1b7819 */ /* 0x000fe200000114fc */
[----:B------:R-:W-:Y:S01]  /*2fb0*/  BSSY B0, `(.L_x_465) ;  /* 0x0000044000007945 */ /* 0x000fe20003800000 */
[----:B------:R-:W-:Y:S01]  /*2fc0*/  ISETP.GE.AND P2, PT, R6, UR5, PT ;  /* 0x0000000506007c0c */ /* 0x000fe2000bf46270 */
[----:B------:R-:W-:Y:S01]  /*2fd0*/  VIADD R6, R252, 0x28 ;  /* 0x00000028fc067836 */ /* 0x000fe20000000000 */
[----:B------:R-:W-:Y:S01]  /*2fe0*/  IADD3 R8, P1, R4, UR24, RZ ;  /* 0x0000001804087c10 */ /* 0x000fe2000ff3e0ff */
[----:B------:R-:W-:Y:S01]  /*2ff0*/  IMAD.U32 R7, RZ, RZ, UR9 ;  /* 0x00000009ff077e24 */ /* 0x000fe2000f8e00ff */
[----:B------:R-:W-:Y:S01]  /*3000*/  UIMAD UR9, UR39, -0x80, UR10 ;  /* 0xffffff80270978a4 */ /* 0x000fe2000f8e020a */
[----:B------:R-:W-:Y:S01]  /*3010*/  VIADD R4, R252, 0x20 ;  /* 0x00000020fc047836 */ /* 0x000fe20000000000 */
[----:B------:R-:W-:-:S02]  /*3020*/  ISETP.GE.AND P6, PT, R6, UR5, PT ;  /* 0x0000000506007c0c */ /* 0x000fc4000bfc6270 */
[----:B------:R-:W-:Y:S02]  /*3030*/  P2R R26, PR, RZ, 0x4 ;  /* 0x00000004ff1a7803 */ /* 0x000fe40000000000 */
[----:B------:R-:W-:Y:S02]  /*3040*/  ISETP.GE.AND P5, PT, R3, UR9, PT ;  /* 0x0000000903007c0c */ /* 0x000fe4000bfa6270 */
[----:B------:R-:W-:Y:S01]  /*3050*/  IADD3.X R9, R5, UR25, R7, P1, !PT ;  /* 0x0000001905097c10 */ /* 0x000fe20008ffe407 */
[----:B------:R-:W-:Y:S01]  /*3060*/  IMAD.SHL.U32 R7, R252, 0x4, RZ ;  /* 0x00000004fc077824 */ /* 0x000fe200078e00ff */
[----:B------:R-:W-:Y:S01]  /*3070*/  ISETP.GE.AND P2, PT, R4, UR5, PT ;  /* 0x0000000504007c0c */ /* 0x000fe2000bf46270 */
[----:B------:R-:W-:Y:S01]  /*3080*/  IMAD R5, R21, UR16, RZ ;  /* 0x0000001015057c24 */ /* 0x000fe2000f8e02ff */
[----:B------:R-:W-:Y:S01]  /*3090*/  SHF.L.U64.HI R4, R252, 0x2, R27 ;  /* 0x00000002fc047819 */ /* 0x000fe2000001021b */
[----:B------:R-:W-:Y:S01]  /*30a0*/  IMAD.WIDE.U32 R8, R15, UR16, R8 ;  /* 0x000000100f087c25 */ /* 0x000fe2000f8e0008 */
[----:B------:R-:W-:-:S02]  /*30b0*/  P2R R25, PR, RZ, 0x4 ;  /* 0x00000004ff197803 */ /* 0x000fc40000000000 */
[----:B------:R-:W-:Y:S01]  /*30c0*/  IADD3 R18, P1, R7, UR13, RZ ;  /* 0x0000000d07127c10 */ /* 0x000fe2000ff3e0ff */
[----:B------:R-:W-:Y:S01]  /*30d0*/  IMAD R5, R15, UR17, R5 ;  /* 0x000000110f057c24 */ /* 0x000fe2000f8e0205 */
[----:B------:R-:W-:Y:S01]  /*30e0*/  ISETP.GE.AND P2, PT, R252, UR5, PT ;  /* 0x00000005fc007c0c */ /* 0x000fe2000bf46270 */
[----:B------:R2:W-:Y:S01]  /*30f0*/  @P5 STS [R0+0x9000], RZ ;  /* 0x009000ff00005388 */ /* 0x0005e20000000800 */
[----:B------:R-:W-:Y:S01]  /*3100*/  IADD3.X R19, R4, UR12, RZ, P1, !PT ;  /* 0x0000000c04137c10 */ /* 0x000fe20008ffe4ff */
[----:B------:R-:W-:Y:S01]  /*3110*/  IMAD.IADD R14, R9, 0x1, R5 ;  /* 0x00000001090e7824 */ /* 0x000fe200078e0205 */
[----:B------:R-:W-:Y:S01]  /*3120*/  @!P6 LEA R22, P4, R6, UR13, 0x2 ;  /* 0x0000000d0616ec11 */ /* 0x000fe2000f8810ff */
[----:B------:R2:W-:Y:S01]  /*3130*/  @P5 STS [R0+0x9004], RZ ;  /* 0x009004ff00005388 */ /* 0x0005e20000000800 */
[----:B------:R-:W-:Y:S02]  /*3140*/  P2R R24, PR, RZ, 0x4 ;  /* 0x00000004ff187803 */ /* 0x000fe40000000000 */
[----:B------:R-:W-:Y:S01]  /*3150*/  SHF.R.S32.HI R20, RZ, 0x1f, R6 ;  /* 0x0000001fff147819 */ /* 0x000fe20000011406 */
        /* <DEDUP_REMOVED lines=41> */
.L_x_466:
[----:B------:R-:W-:Y:S05]  /*33f0*/  BSYNC B0 ;  /* 0x0000000000007941 */ /* 0x000fea0003800000 */
.L_x_465:
[----:B------:R-:W-:Y:S01]  /*3400*/  VIADD R4, R3, 0x40 ;  /* 0x0000004003047836 */ /* 0x000fe20000000000 */
[----:B------:R-:W-:Y:S01]  /*3410*/  @!P6 LEA.HI.X R23, R6, UR12, R20, 0x2, P4 ;  /* 0x0000000c0617ec11 */ /* 0x000fe2000a0f1414 */
        /* <DEDUP_REMOVED lines=12> */
[----:B------:R-:W-:Y:S02]  /*34e0*/  IMAD R7, R4, UR20, RZ ;  /* 0x0000001404077c24 */ /* 0x000fe4000f8e02ff */
[----:B------:R-:W-:-:S04]  /*34f0*/  IMAD.MOV.U32 R4, RZ, RZ, R8 ;  /* 0x000000ffff047224 */ /* 0x000fc800078e0008 */
[C---:B------:R-:W-:Y:S01]  /*3500*/  IMAD.WIDE.U32 R4, R6.reuse, UR20, R4 ;  /* 0x0000001406047c25 */ /* 0x040fe2000f8e0004 */
[----:B-1----:R-:W1:Y:S01]  /*3510*/  @!P3 LDC.64 R12, c[0x0][0x218] ;  /* 0x00008600ff0cbb82 */ /* 0x002e620000000a00 */
[----:B------:R1:W-:Y:S02]  /*3520*/  @P3 STS.128 [R0+0xa000], RZ ;  /* 0x00a000ff00003388 */ /* 0x0003e40000000c00 */
[----:B------:R-:W-:-:S04]  /*3530*/  IMAD R6, R6, UR21, R7 ;  /* 0x0000001506067c24 */ /* 0x000fc8000f8e0207 */
[----:B---3--:R-:W-:Y:S02]  /*3540*/  IMAD.IADD R10, R5, 0x1, R6 ;  /* 0x00000001050a7824 */ /* 0x008fe400078e0206 */
[----:B------:R-:W3:Y:S01]  /*3550*/  @!P2 LDC.64 R6, c[0x0][0x218] ;  /* 0x00008600ff06ab82 */ /* 0x000ee20000000a00 */
[----:B-1----:R-:W-:-:S04]  /*3560*/  @!P3 LEA R8, P1, R4, R12, 0x1 ;  /* 0x0000000c0408b211 */ /* 0x002fc800078208ff */
[C---:B------:R-:W-:Y:S02]  /*3570*/  @!P3 LEA.HI.X R9, R4.reuse, R13, R10, 0x1, P1 ;  /* 0x0000000d0409b211 */ /* 0x040fe400008f0c0a */
[----:B---3--:R-:W-:-:S03]  /*3580*/  @!P2 LEA R6, P1, R4, R6, 0x1 ;  /* 0x000000060406a211 */ /* 0x008fc600078208ff */
        /* <DEDUP_REMOVED lines=20> */
.L_x_468:
[----:B------:R-:W-:Y:S05]  /*36d0*/  BSYNC B0 ;  /* 0x0000000000007941 */ /* 0x000fea0003800000 */
.L_x_467:
        /* <DEDUP_REMOVED lines=9> */
[----:B-1----:R-:W-:Y:S02]  /*3770*/  MOV R7, UR5 ;  /* 0x0000000500077c02 */ /* 0x002fe40008000f00 */
        /* <DEDUP_REMOVED lines=18> */
[----:B---3--:R-:W1:Y:S01]  /*38a0*/  @!P3 LDC.64 R10, c[0x0][0x220] ;  /* 0x00008800ff0abb82 */ /* 0x008e620000000a00 */
        /* <DEDUP_REMOVED lines=27> */
.L_x_470:
[----:B------:R-:W-:Y:S05]  /*3a60*/  BSYNC B0 ;  /* 0x0000000000007941 */ /* 0x000fea0003800000 */
.L_x_469:
        /* <DEDUP_REMOVED lines=8> */
[----:B------:R-:W-:-:S03]  /*3af0*/  ISETP.GE.AND P1, PT, R234, UR5, PT ;  /* 0x00000005ea007c0c */ /* 0x000fc6000bf26270 */
[----:B------:R-:W-:Y:S02]  /*3b00*/  IMAD.X R4, RZ, RZ, R28, P2 ;  /* 0x000000ffff047224 */ /* 0x000fe400010e061c */
[----:B------:R-:W-:-:S04]  /*3b10*/  IMAD.WIDE.U32 R6, R3, UR22, R6 ;  /* 0x0000001603067c25 */ /* 0x000fc8000f8e0006 */
[----:B------:R-:W-:-:S04]  /*3b20*/  IMAD R4, R4, UR22, RZ ;  /* 0x0000001604047c24 */ /* 0x000fc8000f8e02ff */
[----:B-1-3--:R-:W1:Y:S01]  /*3b30*/  @!P1 LDC.64 R8, c[0x0][0x220] ;  /* 0x00008800ff089b82 */ /* 0x00ae620000000a00 */
[----:B------:R-:W-:Y:S01]  /*3b40*/  IMAD R3, R3, UR23, R4 ;  /* 0x0000001703037c24 */ /* 0x000fe2000f8e0204 */
[----:B------:R3:W-:Y:S03]  /*3b50*/  @P1 STS.128 [R0+0x10000], RZ ;  /* 0x010000ff00001388 */ /* 0x0007e60000000c00 */
[----:B------:R-:W-:Y:S01]  /*3b60*/  IMAD.IADD R3, R7, 0x1, R3 ;  /* 0x0000000107037824 */ /* 0x000fe200078e0203 */
[----:B-1----:R-:W-:-:S04]  /*3b70*/  @!P1 LEA R4, P2, R6, R8, 0x1 ;  /* 0x0000000806049211 */ /* 0x002fc800078408ff */
[----:B------:R-:W-:Y:S02]  /*3b80*/  @!P1 LEA.HI.X R5, R6, R9, R3, 0x1, P2 ;  /* 0x0000000906059211 */ /* 0x000fe400010f0c03 */
[----:B------:R-:W-:-:S03]  /*3b90*/  ISETP.GE.AND P2, PT, R16, UR5, PT ;  /* 0x0000000510007c0c */ /* 0x000fc6000bf46270 */
[----:B------:R-:W-:Y:S01]  /*3ba0*/  @!PT LDS RZ, [RZ] ;  /* 0x00000000fffff984 */ /* 0x000fe20000000800 */
[----:B------:R-:W-:Y:S01]  /*3bb0*/  @!PT LDS RZ, [RZ] ;  /* 0x00000000fffff984 */ /* 0x000fe20000000800 */
[----:B------:R-:W-:Y:S01]  /*3bc0*/  @!PT LDS RZ, [RZ] ;  /* 0x00000000fffff984 */ /* 0x000fe20000000800 */
[----:B------:R1:W-:Y:S10]  /*3bd0*/  @!P1 LDGSTS.E.BYPASS.LTC128B.128 [R0+0x10000], desc[UR6][R4.64] ;  /* 0x1000000004009fae */ /* 0x0003f4000b901d46 */
[----:B------:R-:W1:Y:S01]  /*3be0*/  @!P2 LDC.64 R8, c[0x0][0x220] ;  /* 0x00008800ff08ab82 */ /* 0x000e620000000a00 */
[----:B------:R3:W-:Y:S01]  /*3bf0*/  @P2 STS.128 [R0+0x12000], RZ ;  /* 0x012000ff00002388 */ /* 0x0007e20000000c00 */
[----:B-1----:R-:W-:-:S04]  /*3c00*/  @!P2 LEA R4, P1, R6, R8, 0x1 ;  /* 0x000000080604a211 */ /* 0x002fc800078208ff */
[----:B------:R-:W-:Y:S02]  /*3c10*/  @!P2 LEA.HI.X R5, R6, R9, R3, 0x1, P1 ;  /* 0x000000090605a211 */ /* 0x000fe400008f0c03 */
        /* <DEDUP_REMOVED lines=14> */
.L_x_472:
[----:B------:R-:W-:Y:S05]  /*3d00*/  BSYNC B0 ;  /* 0x0000000000007941 */ /* 0x000fea0003800000 */
.L_x_471:
[----:B------:R-:W-:Y:S01]  /*3d10*/  ISETP.NE.AND P3, PT, R24, RZ, PT ;  /* 0x000000ff1800720c */ /* 0x000fe20003f65270 */
[----:B------:R-:W-:Y:S01]  /*3d20*/  IMAD.MOV.U32 R238, RZ, RZ, 0x7f800000 ;  /* 0x7f800000ffee7424 */ /* 0x000fe200078e00ff */
[----:B------:R-:W-:Y:S01]  /*3d30*/  ISETP.NE.AND P2, PT, R26, RZ, PT ;  /* 0x000000ff1a00720c */ /* 0x000fe20003f45270 */
[----:B------:R-:W-:Y:S01]  /*3d40*/  IMAD.MOV.U32 R239, RZ, RZ, 0x7f800000 ;  /* 0x7f800000ffef7424 */ /* 0x000fe200078e00ff */
[----:B------:R-:W-:Y:S01]  /*3d50*/  ISETP.NE.AND P1, PT, R25, RZ, PT ;  /* 0x000000ff1900720c */ /* 0x000fe20003f25270 */
[----:B------:R-:W-:Y:S01]  /*3d60*/  IMAD.MOV.U32 R236, RZ, RZ, 0x7f800000 ;  /* 0x7f800000ffec7424 */ /* 0x000fe200078e00ff */
[----:B------:R-:W0:Y:S01]  /*3d70*/  LDGDEPBAR ;  /* 0x00000000000079af */ /* 0x000e220000000000 */
[----:B------:R-:W-:Y:S01]  /*3d80*/  IMAD.MOV.U32 R237, RZ, RZ, 0x7f800000 ;  /* 0x7f800000ffed7424 */ /* 0x000fe200078e00ff */
[----:B------:R-:W-:Y:S01]  /*3d90*/  ULDC UR38, c[0x0][0x2d0] ;  /* 0x0000b40000267ab9 */ /* 0x000fe20000000800 */
[----:B------:R-:W-:Y:S01]  /*3da0*/  IMAD R242, RZ, RZ, -UR18 ;  /* 0x80000012fff27e24 */ /* 0x000fe2000f8e02ff */
[----:B------:R-:W-:Y:S01]  /*3db0*/  USHF.L.U32 UR17, UR32, 0x3, URZ ;  /* 0x0000000320117899 */ /* 0x000fe2000800063f */
[----:B------:R-:W-:-:S02]  /*3dc0*/  VIADD R3, R252, 0x1 ;  /* 0x00000001fc037836 */ /* 0x000fc40000000000 */
[----:B-123--:R-:W-:Y:S01]  /*3dd0*/  IMAD.U32 R0, RZ, RZ, UR26 ;  /* 0x0000001aff007e24 */ /* 0x00efe2000f8e00ff */
[----:B------:R1:W5:Y:S01]  /*3de0*/  @!P3 LDG.E R238, desc[UR6][R18.64] ;  /* 0x0000000612eeb981 */ /* 0x000362000c1e1900 */
[----:B------:R-:W-:Y:S01]  /*3df0*/  UIADD3 UR37, UR26, 0x80, UR37 ;  /* 0x000000801a257890 */ /* 0x000fe2000fffe025 */
[C---:B------:R-:W-:Y:S01]  /*3e00*/  VIADD R4, R252.reuse, 0xffffffc0 ;  /* 0xffffffc0fc047836 */ /* 0x040fe20000000000 */
[----:B------:R-:W-:Y:S01]  /*3e10*/  CS2R R126, SRZ ;  /* 0x00000000007e7805 */ /* 0x000fe2000001ff00 */
[----:B------:R1:W5:Y:S01]  /*3e20*/  @!P2 LDG.E R239, desc[UR6][R18.64+0x20] ;  /* 0x0000200612efa981 */ /* 0x000362000c1e1900 */
[----:B------:R-:W-:Y:S01]  /*3e30*/  IMAD.MOV.U32 R232, RZ, RZ, R183 ;  /* 0x000000ffffe87224 */ /* 0x000fe200078e00b7 */
[----:B------:R-:W-:Y:S01]  /*3e40*/  CS2R R124, SRZ ;  /* 0x00000000007c7805 */ /* 0x000fe2000001ff00 */
[----:B------:R-:W-:Y:S01]  /*3e50*/  IMAD.SHL.U32 R248, R252, 0x4, RZ ;  /* 0x00000004fcf87824 */ /* 0x000fe200078e00ff */
[----:B------:R1:W5:Y:S01]  /*3e60*/  @!P1 LDG.E R236, desc[UR6][R18.64+0x80] ;  /* 0x0000800612ec9981 */ /* 0x000362000c1e1900 */
[----:B------:R-:W-:Y:S01]  /*3e70*/  IMAD.SHL.U32 R175, R182, 0x2, RZ ;  /* 0x00000002b6af7824 */ /* 0x000fe200078e00ff */
[----:B------:R-:W-:Y:S01]  /*3e80*/  CS2R R130, SRZ ;  /* 0x0000000000827805 */ /* 0x000fe2000001ff00 */
[----:B------:R-:W-:Y:S01]  /*3e90*/  VIADD R240, R234, 0x20 ;  /* 0x00000020eaf07836 */ /* 0x000fe20000000000 */
[----:B------:R1:W5:Y:S01]  /*3ea0*/  @!P6 LDG.E R237, desc[UR6][R22.64] ;  /* 0x0000000616ede981 */ /* 0x000362000c1e1900 */
[----:B------:R-:W-:Y:S01]  /*3eb0*/  USHF.L.U32 UR18, UR32, 0x4, URZ ;  /* 0x0000000420127899 */ /* 0x000fe2000800063f */
[----:B------:R-:W-:Y:S01]  /*3ec0*/  IADD3 R249, R3, UR10, -R0 ;  /* 0x0000000a03f97c10 */ /* 0x000fe2000fffe800 */
[----:B------:R-:W-:Y:S01]  /*3ed0*/  VIADD R3, R182, 0x1800 ;  /* 0x00001800b6037836 */ /* 0x000fe20000000000 */
[----:B------:R-:W-:Y:S01]  /*3ee0*/  CS2R R128, SRZ ;  /* 0x0000000000807805 */ /* 0x000fe2000001ff00 */
[----:B------:R-:W-:Y:S01]  /*3ef0*/  UIADD3 UR29, UR18, 0x20, URZ ;  /* 0x00000020121d7890 */ /* 0x000fe2000fffe03f */
[----:B------:R-:W-:Y:S01]  /*3f00*/  VIADD R0, R181, 0x1800 ;  /* 0x00001800b5007836 */ /* 0x000fe20000000000 */
[----:B------:R-:W-:Y:S01]  /*3f10*/  UIADD3 UR25, UR18, 0x40, URZ ;  /* 0x0000004012197890 */ /* 0x000fe2000fffe03f */
[----:B------:R-:W-:Y:S01]  /*3f20*/  SEL R3, R3, R182, !P0 ;  /* 0x000000b603037207 */ /* 0x000fe20004000000 */
[----:B------:R-:W-:Y:S01]  /*3f30*/  UIADD3 UR28, UR17, UR29, URZ ;  /* 0x0000001d111c7290 */ /* 0x000fe2000fffe03f */
[----:B------:R-:W-:Y:S01]  /*3f40*/  VIADD R241, R234, 0x40 ;  /* 0x00000040eaf17836 */ /* 0x000fe20000000000 */
[----:B------:R-:W-:Y:S01]  /*3f50*/  UIADD3 UR24, UR17, UR25, URZ ;  /* 0x0000001911187290 */ /* 0x000fe2000fffe03f */
[----:B------:R-:W-:Y:S01]  /*3f60*/  SEL R0, R0, R181, !P0 ;  /* 0x000000b500007207 */ /* 0x000fe20004000000 */
[----:B------:R-:W-:Y:S01]  /*3f70*/  UIADD3 UR27, UR17, UR28, URZ ;  /* 0x0000001c111b7290 */ /* 0x000fe2000fffe03f */
[----:B------:R-:W-:Y:S01]  /*3f80*/  LEA R174, R3, UR4, 0x1 ;  /* 0x0000000403ae7c11 */ /* 0x000fe2000f8e08ff */
[----:B------:R-:W-:Y:S01]  /*3f90*/  UIADD3 UR23, UR17, UR24, URZ ;  /* 0x0000001811177290 */ /* 0x000fe2000fffe03f */
[----:B------:R-:W-:Y:S01]  /*3fa0*/  CS2R R122, SRZ ;  /* 0x00000000007a7805 */ /* 0x000fe2000001ff00 */
[----:B------:R-:W-:Y:S01]  /*3fb0*/  UIADD3 UR26, UR17, UR27, URZ ;  /* 0x0000001b111a7290 */ /* 0x000fe2000fffe03f */
[----:B------:R-:W-:Y:S01]  /*3fc0*/  CS2R R120, SRZ ;  /* 0x0000000000787805 */ /* 0x000fe2000001ff00 */
[----:B------:R-:W-:Y:S01]  /*3fd0*/  UIADD3 UR22, UR17, UR23, URZ ;  /* 0x0000001711167290 */ /* 0x000fe2000fffe03f */
[----:B------:R-:W-:Y:S01]  /*3fe0*/  CS2R R118, SRZ ;  /* 0x0000000000767805 */ /* 0x000fe2000001ff00 */
[----:B------:R-:W-:Y:S01]  /*3ff0*/  UIADD3 UR20, UR17, UR26, URZ ;  /* 0x0000001a11147290 */ /* 0x000fe2000fffe03f */
[----:B------:R-:W-:Y:S01]  /*4000*/  CS2R R116, SRZ ;  /* 0x0000000000747805 */ /* 0x000fe2000001ff00 */
[----:B------:R-:W-:Y:S01]  /*4010*/  UIADD3 UR21, UR17, UR22, URZ ;  /* 0x0000001611157290 */ /* 0x000fe2000fffe03f */
        /* <DEDUP_REMOVED lines=40> */
[----:B------:R-:W-:Y:S01]  /*42a0*/  IMAD.SHL.U32 R247, R4, 0x4, RZ ;  /* 0x0000000404f77824 */ /* 0x000fe200078e00ff */
[----:B------:R-:W-:Y:S01]  /*42b0*/  SHF.L.U64.HI R246, R252, 0x2, R27 ;  /* 0x00000002fcf67819 */ /* 0x000fe2000001021b */
[----:B------:R-:W-:Y:S01]  /*42c0*/  UIMAD UR36, UR32, 0x18, URZ ;  /* 0x00000018202478a4 */ /* 0x000fe2000f8e023f */
[----:B------:R-:W-:Y:S01]  /*42d0*/  LEA R3, R0, UR4, 0x1 ;  /* 0x0000000400037c11 */ /* 0x000fe2000f8e08ff */
[----:B------:R-:W-:Y:S02]  /*42e0*/  USHF.L.U32 UR35, UR32, 0x5, URZ ;  /* 0x0000000520237899 */ /* 0x000fe4000800063f */
[----:B------:R-:W-:-:S02]  /*42f0*/  UIMAD UR34, UR32, 0x28, URZ ;  /* 0x00000028202278a4 */ /* 0x000fc4000f8e023f */
[----:B------:R-:W-:Y:S02]  /*4300*/  UIMAD UR33, UR32, 0x30, URZ ;  /* 0x00000030202178a4 */ /* 0x000fe4000f8e023f */
[----:B------:R-:W-:Y:S02]  /*4310*/  UIMAD UR32, UR32, 0x38, URZ ;  /* 0x00000038202078a4 */ /* 0x000fe4000f8e023f */
[----:B------:R-:W-:Y:S02]  /*4320*/  UIADD3 UR37, UR37, -UR10, URZ ;  /* 0x8000000a25257290 */ /* 0x000fe4000fffe03f */
[----:B------:R-:W-:Y:S02]  /*4330*/  UIADD3 UR31, UR17, UR21, URZ ;  /* 0x00000015111f7290 */ /* 0x000fe4000fffe03f */
[----:B------:R-:W-:Y:S01]  /*4340*/  UIADD3 UR30, UR17, UR20, URZ ;  /* 0x00000014111e7290 */ /* 0x000fe2000fffe03f */
[----:B------:R-:W-:Y:S01]  /*4350*/  ULDC UR5, c[0x0][0x39c] ;  /* 0x0000e70000057ab9 */ /* 0x000fe20000000800 */
[----:B-1----:R-:W-:-:S10]  /*4360*/  ULDC UR11, c[0x0][0x2ec] ;  /* 0x0000bb00000b7ab9 */ /* 0x002fd40000000800 */
.L_x_475:
[----:B------:R-:W0:Y:S01]  /*4370*/  LDGDEPBAR ;  /* 0x00000000000079af */ /* 0x000e220000000000 */
[----:B------:R-:W-:Y:S01]  /*4380*/  IADD3 R0, R180, R174, RZ ;  /* 0x000000aeb4007210 */ /* 0x000fe20007ffe0ff */
[----:B------:R-:W-:Y:S01]  /*4390*/  USHF.L.U32 UR9, UR8, 0x6, URZ ;  /* 0x0000000608097899 */ /* 0x000fe2000800063f */
[----:B-----5:R-:W-:Y:S01]  /*43a0*/  FSETP.NEU.FTZ.AND P2, PT, R238, -INF , PT ;  /* 0xff800000ee00780b */ /* 0x020fe20003f5d000 */
[----:B------:R-:W-:Y:S01]  /*43b0*/  USHF.L.U32 UR16, UR39, 0x7, URZ ;  /* 0x0000000727107899 */ /* 0x000fe2000800063f */
[----:B------:R-:W-:Y:S01]  /*43c0*/  MOV R184, 0x8 ;  /* 0x0000000800b87802 */ /* 0x000fe20000000f00 */
[----:B------:R-:W-:Y:S01]  /*43d0*/  UISETP.GE.AND UP0, UPT, UR9, UR37, UPT ;  /* 0x000000250900728c */ /* 0x000fe2000bf06270 */
[----:B------:R-:W-:Y:S01]  /*43e0*/  FSETP.NEU.FTZ.AND P1, PT, R239, -INF , PT ;  /* 0xff800000ef00780b */ /* 0x000fe20003f3d000 */
[----:B------:R-:W-:Y:S01]  /*43f0*/  UIADD3 UR16, UR16, 0x80, URZ ;  /* 0x0000008010107890 */ /* 0x000fe2000fffe03f */
[----:B------:R-:W-:Y:S01]  /*4400*/  MOV R185, 0x20 ;  /* 0x0000002000b97802 */ /* 0x000fe20000000f00 */
[----:B------:R-:W-:Y:S02]  /*4410*/  UISETP.GT.AND UP3, UPT, UR8, UR19, UPT ;  /* 0x000000130800728c */ /* 0x000fe4000bf64270 */
[----:B------:R-:W-:Y:S06]  /*4420*/  UISETP.LT.AND UP0, UPT, UR16, UR10, UP0 ;  /* 0x0000000a1000728c */ /* 0x000fec0008701270 */
[----:B------:R-:W-:Y:S01]  /*4430*/  PLOP3.LUT P0, PT, PT, PT, UP0, 0x80, 0x0 ;  /* 0x000000000000781c */ /* 0x000fe20003f0f008 */
[----:B------:R-:W-:Y:S04]  /*4440*/  DEPBAR.LE SB0, 0x0 ;  /* 0x000080000000791a */ /* 0x000fe80000000000 */
[----:B------:R-:W-:Y:S06]  /*4450*/  BAR.SYNC.DEFER_BLOCKING 0x0 ;  /* 0x0000000000007b1d */ /* 0x000fec0000010000 */
[----:B------:R-:W-:Y:S08]  /*4460*/  LDSM.16.M88.4 R32, [R174] ;  /* 0x00000000ae20783b */ /* 0x000ff00000000200 */
[----:B------:R-:W1:Y:S08]  /*4470*/  LDSM.16.M88.4 R16, [R172+0x9000] ;  /* 0x00900000ac10783b */ /* 0x000e700000000200 */
[----:B------:R-:W2:Y:S08]  /*4480*/  LDSM.16.M88.4 R28, [R174+0x800] ;  /* 0x00080000ae1c783b */ /* 0x000eb00000000200 */
[----:B------:R-:W3:Y:S08]  /*4490*/  LDSM.16.M88.4 R132, [R172+0x9400] ;  /* 0x00940000ac84783b */ /* 0x000ef00000000200 */
[----:B------:R-:W-:Y:S08]  /*44a0*/  LDSM.16.M88.4 R136, [R0] ;  /* 0x000000000088783b */ /* 0x000ff00000000200 */
[----:B------:R-:W4:Y:S01]  /*44b0*/  LDSM.16.M88.4 R140, [R173+0x9000] ;  /* 0x00900000ad8c783b */ /* 0x000f220000000200 */
        /* <DEDUP_REMOVED lines=8> */
[-C--:B---3--:R-:W-:Y:S06]  /*4540*/  HMMA.16816.F32 R20, R32, R132.reuse, RZ ;  /* 0x000000842014723c */ /* 0x088fec00000018ff */
[C---:B------:R-:W-:Y:S01]  /*4550*/  HMMA.16816.F32 R24, R28.reuse, R132, RZ ;  /* 0x000000841c18723c */ /* 0x040fe200000018ff */
[----:B------:R-:W-:Y:S05]  /*4560*/  LDSM.16.M88.4 R160, [R172+0xb400] ;  /* 0x00b40000aca0783b */ /* 0x000fea0000000200 */
[-C--:B------:R-:W-:Y:S03]  /*4570*/  HMMA.16816.F32 R28, R28, R134.reuse, RZ ;  /* 0x000000861c1c723c */ /* 0x080fe600000018ff */
[----:B------:R-:W-:Y:S03]  /*4580*/  LDSM.16.M88.4 R164, [R0+0x1000] ;  /* 0x0010000000a4783b */ /* 0x000fe60000000200 */
[----:B------:R-:W-:Y:S05]  /*4590*/  HMMA.16816.F32 R32, R32, R134, RZ ;  /* 0x000000862020723c */ /* 0x000fea00000018ff */
[----:B------:R-:W3:Y:S01]  /*45a0*/  LDSM.16.M88.4 R132, [R174+0x1800] ;  /* 0x00180000ae84783b */ /* 0x000ee20000000200 */
[-C--:B----4-:R-:W-:Y:S06]  /*45b0*/  HMMA.16816.F32 R4, R136, R140.reuse, R4 ;  /* 0x0000008c8804723c */ /* 0x090fec0000001804 */
        /* <DEDUP_REMOVED lines=12> */
[----:B------:R-:W4:Y:S01]  /*4680*/  LDSM.16.M88.4 R148, [R172+0xd000] ;  /* 0x00d00000ac94783b */ /* 0x000f220000000200 */
[C---:B---3--:R-:W-:Y:S06]  /*4690*/  HMMA.16816.F32 R8, R132.reuse, R156, R8 ;  /* 0x0000009c8408723c */ /* 0x048fec0000001808 */
[-C--:B------:R-:W-:Y:S06]  /*46a0*/  HMMA.16816.F32 R12, R132, R158.reuse, R12 ;  /* 0x0000009e840c723c */ /* 0x080fec000000180c */
[C---:B------:R-:W-:Y:S01]  /*46b0*/  HMMA.16816.F32 R16, R152.reuse, R158, R16 ;  /* 0x0000009e9810723c */ /* 0x040fe20000001810 */
[----:B------:R-:W-:Y:S05]  /*46c0*/  LDSM.16.M88.4 R156, [R0+0x2000] ;  /* 0x00200000009c783b */ /* 0x000fea0000000200 */
[-C--:B------:R-:W-:Y:S06]  /*46d0*/  HMMA.16816.F32 R20, R152, R160.reuse, R20 ;  /* 0x000000a09814723c */ /* 0x080fec0000001814 */
[C---:B------:R-:W-:Y:S06]  /*46e0*/  HMMA.16816.F32 R24, R132.reuse, R160, R24 ;  /* 0x000000a08418723c */ /* 0x040fec0000001818 */
[-C--:B------:R-:W-:Y:S01]  /*46f0*/  HMMA.16816.F32 R28, R132, R162.reuse, R28 ;  /* 0x000000a2841c723c */ /* 0x080fe2000000181c */
[----:B------:R-:W3:Y:S05]  /*4700*/  LDSM.16.M88.4 R132, [R174+0x2800] ;  /* 0x00280000ae84783b */ /* 0x000eea0000000200 */
[----:B------:R-:W-:Y:S03]  /*4710*/  HMMA.16816.F32 R32, R152, R162, R32 ;  /* 0x000000a29820723c */ /* 0x000fe60000001820 */
[----:B------:R-:W3:Y:S03]  /*4720*/  LDSM.16.M88.4 R152, [R172+0xd400] ;  /* 0x00d40000ac98783b */ /* 0x000ee60000000200 */
[-C--:B-1----:R-:W-:Y:S05]  /*4730*/  HMMA.16816.F32 R4, R164, R168.reuse, R4 ;  /* 0x000000a8a404723c */ /* 0x082fea0000001804 */
[----:B------:R-:W1:Y:S01]  /*4740*/  LDSM.16.M88.4 R160, [R173+0xd000] ;  /* 0x00d00000ada0783b */ /* 0x000e620000000200 */
[C---:B--2---:R-:W-:Y:S06]  /*4750*/  HMMA.16816.F32 R8, R136.reuse, R168, R8 ;  /* 0x000000a88808723c */ /* 0x044fec0000001808 */
[-C--:B------:R-:W-:Y:S06]  /*4760*/  HMMA.16816.F32 R12, R136, R170.reuse, R12 ;  /* 0x000000aa880c723c */ /* 0x080fec000000180c */
[C---:B------:R-:W-:Y:S06]  /*4770*/  HMMA.16816.F32 R16, R164.reuse, R170, R16 ;  /* 0x000000aaa410723c */ /* 0x040fec0000001810 */
[-C--:B------:R-:W-:Y:S06]  /*4780*/  HMMA.16816.F32 R20, R164, R140.reuse, R20 ;  /* 0x0000008ca414723c */ /* 0x080fec0000001814 */
[C---:B------:R-:W-:Y:S06]  /*4790*/  HMMA.16816.F32 R24, R136.reuse, R140, R24 ;  /* 0x0000008c8818723c */ /* 0x040fec0000001818 */
[-C--:B------:R-:W-:Y:S01]  /*47a0*/  HMMA.16816.F32 R28, R136, R142.reuse, R28 ;  /* 0x0000008e881c723c */ /* 0x080fe2000000181c */
[----:B------:R2:W1:Y:S05]  /*47b0*/  LDSM.16.M88.4 R136, [R0+0x2800] ;  /* 0x002800000088783b */ /* 0x00046a0000000200 */
[----:B------:R-:W-:Y:S06]  /*47c0*/  HMMA.16816.F32 R32, R164, R142, R32 ;  /* 0x0000008ea420723c */ /* 0x000fec0000001820 */
[-C--:B----4-:R-:W-:Y:S06]  /*47d0*/  HMMA.16816.F32 R4, R144, R148.reuse, R4 ;  /* 0x000000949004723c */ /* 0x090fec0000001804 */
[C---:B---3--:R-:W-:Y:S06]  /*47e0*/  HMMA.16816.F32 R8, R132.reuse, R148, R8 ;  /* 0x000000948408723c */ /* 0x048fec0000001808 */
[-C--:B------:R-:W-:Y:S01]  /*47f0*/  HMMA.16816.F32 R12, R132, R150.reuse, R12 ;  /* 0x00000096840c723c */ /* 0x080fe2000000180c */
[----:B--2---:R-:W-:Y:S04]  /*4800*/  MOV R0, UR39 ;  /* 0x0000002700007c02 */ /* 0x004fe80008000f00 */
[----:B------:R-:W-:Y:S01]  /*4810*/  @!P0 LEA R0, R0, R251, 0x7 ;  /* 0x000000fb00008211 */ /* 0x000fe200078e38ff */
[C---:B------:R-:W-:Y:S06]  /*4820*/  HMMA.16816.F32 R16, R144.reuse, R150, R16 ;  /* 0x000000969010723c */ /* 0x040fec0000001810 */
[-C--:B------:R-:W-:Y:S06]  /*4830*/  HMMA.16816.F32 R20, R144, R152.reuse, R20 ;  /* 0x000000989014723c */ /* 0x080fec0000001814 */
[C---:B------:R-:W-:Y:S06]  /*4840*/  HMMA.16816.F32 R24, R132.reuse, R152, R24 ;  /* 0x000000988418723c */ /* 0x040fec0000001818 */
[-C--:B------:R-:W-:Y:S06]  /*4850*/  HMMA.16816.F32 R28, R132, R154.reuse, R28 ;  /* 0x0000009a841c723c */ /* 0x080fec000000181c */
[----:B------:R-:W-:Y:S06]  /*4860*/  HMMA.16816.F32 R32, R144, R154, R32 ;  /* 0x0000009a9020723c */ /* 0x000fec0000001820 */
[-C--:B-1----:R-:W-:Y:S06]  /*4870*/  HMMA.16816.F32 R4, R156, R160.reuse, R4 ;  /* 0x000000a09c04723c */ /* 0x082fec0000001804 */
        /* <DEDUP_REMOVED lines=26> */
[----:B---3--:R-:W-:Y:S04]  /*4a20*/  @!P0 VIMNMX R13, R8, UR10, PT ;  /* 0x0000000a080d8c48 */ /* 0x008fe8000bfe0100 */
[----:B------:R-:W-:Y:S05]  /*4a30*/  @!P0 ISETP.GE.AND P3, PT, R0, R13, PT ;  /* 0x0000000d0000820c */ /* 0x000fea0003f66270 */
[----:B------:R3:W4:Y:S10]  /*4a40*/  MUFU.TANH R214, R7 ;  /* 0x0000000700d67308 */ /* 0x0007340000002400 */
[----:B------:R2:W-:Y:S01]  /*4a50*/  MUFU.TANH R168, R10 ;  /* 0x0000000a00a87308 */ /* 0x0005e20000002400 */
[----:B-1----:R-:W-:Y:S05]  /*4a60*/  FMUL.FTZ R11, R238, 1.4426950216293334961 ;  /* 0x3fb8aa3bee0b7820 */ /* 0x002fea0000410000 */
[----:B------:R-:W-:Y:S04]  /*4a70*/  FSEL R11, R11, RZ, P2 ;  /* 0x000000ff0b0b7208 */ /* 0x000fe80001000000 */
[----:B------:R-:W-:Y:S01]  /*4a80*/  MUFU.TANH R203, R17 ;  /* 0x0000001100cb7308 */ /* 0x000fe20000002400 */
[----:B---3--:R-:W1:Y:S09]  /*4a90*/  LDSM.16.M88.4 R4, [R173+0xd400] ;  /* 0x00d40000ad04783b */ /* 0x008e720000000200 */
[----:B------:R3:W-:Y:S01]  /*4aa0*/  MUFU.TANH R160, R12 ;  /* 0x0000000c00a07308 */ /* 0x0007e20000002400 */
[----:B--2---:R-:W-:Y:S05]  /*4ab0*/  FMUL.FTZ R10, R239, 1.4426950216293334961 ;  /* 0x3fb8aa3bef0a7820 */ /* 0x004fea0000410000 */
[----:B------:R-:W-:Y:S04]  /*4ac0*/  FSEL R10, R10, RZ, P1 ;  /* 0x000000ff0a0a7208 */ /* 0x000fe80000800000 */
[----:B------:R-:W-:Y:S10]  /*4ad0*/  MUFU.TANH R213, R18 ;  /* 0x0000001200d57308 */ /* 0x000ff40000002400 */
[----:B------:R2:W-:Y:S01]  /*4ae0*/  MUFU.TANH R166, R14 ;  /* 0x0000000e00a67308 */ /* 0x0005e20000002400 */
[----:B---3--:R-:W-:Y:S02]  /*4af0*/  @!P0 VIADDMNMX R12, R8, R184, UR10, PT ;  /* 0x0000000a080c8e46 */ /* 0x008fe4000b8001b8 */
[----:B------:R-:W-:Y:S02]  /*4b00*/  MOV R184, 0x28 ;  /* 0x0000002800b87802 */ /* 0x000fe40000000f00 */
[----:B------:R-:W-:Y:S05]  /*4b10*/  @!P0 ISETP.GE.AND P1, PT, R0, R12, PT ;  /* 0x0000000c0000820c */ /* 0x000fea0003f26270 */
[----:B------:R-:W-:Y:S10]  /*4b20*/  MUFU.TANH R212, R19 ;  /* 0x0000001300d47308 */ /* 0x000ff40000002400 */
[----:B------:R-:W3:Y:S01]  /*4b30*/  MUFU.TANH R164, R9 ;  /* 0x0000000900a47308 */ /* 0x000ee20000002400 */
[-C--:B-1----:R-:W-:Y:S03]  /*4b40*/  HMMA.16816.F32 R20, R156, R4.reuse, R20 ;  /* 0x000000049c14723c */ /* 0x082fe60000001814 */
[----:B--2---:R-:W-:Y:S03]  /*4b50*/  MOV R14, R152 ;  /* 0x00000098000e7202 */ /* 0x004fe60000000f00 */
[C---:B------:R-:W-:Y:S03]  /*4b60*/  HMMA.16816.F32 R24, R136.reuse, R4, R24 ;  /* 0x000000048818723c */ /* 0x040fe60000001818 */
[----:B------:R-:W1:Y:S03]  /*4b70*/  MUFU.TANH R163, R15 ;  /* 0x0000000f00a37308 */ /* 0x000e660000002400 */
[-C--:B------:R-:W-:Y:S07]  /*4b80*/  HMMA.16816.F32 R28, R136, R6.reuse, R28 ;  /* 0x00000006881c723c */ /* 0x080fee000000181c */
[----:B------:R2:W-:Y:S01]  /*4b90*/  MUFU.TANH R205, R16 ;  /* 0x0000001000cd7308 */ /* 0x0005e20000002400 */
[----:B------:R-:W-:Y:S01]  /*4ba0*/  MOV R5, R201 ;  /* 0x000000c900057202 */ /* 0x000fe20000000f00 */
[----:B------:R-:W-:Y:S04]  /*4bb0*/  HMMA.16816.F32 R32, R156, R6, R32 ;  /* 0x000000069c20723c */ /* 0x000fe80000001820 */
        /* <DEDUP_REMOVED lines=9> */
[----:B------:R-:W-:Y:S01]  /*4c50*/  FMUL.FTZ R24, R24, UR5 ;  /* 0x0000000518187c20 */ /* 0x000fe20008410000 */
[----:B------:R-:W-:Y:S01]  /*4c60*/  FMUL.FTZ R25, R25, UR5 ;  /* 0x0000000519197c20 */ /* 0x000fe20008410000 */
[----:B------:R-:W-:Y:S02]  /*4c70*/  @!P0 FSEL R14, R152, -INF , !P2 ;  /* 0xff800000980e8808 */ /* 0x000fe40005000000 */
[----:B------:R3:W-:Y:S01]  /*4c80*/  MUFU.EX2 R144, R5 ;  /* 0x0000000500907308 */ /* 0x0007e20000000800 */
[----:B------:R-:W-:Y:S01]  /*4c90*/  @!P0 ISETP.GE.AND P2, PT, R4, R12, PT ;  /* 0x0000000c0400820c */ /* 0x000fe20003f46270 */
[----:B--2---:R-:W-:Y:S01]  /*4ca0*/  FMUL.FTZ R16, R237, 1.4426950216293334961 ;  /* 0x3fb8aa3bed107820 */ /* 0x004fe20000410000 */
[----:B----4-:R-:W-:Y:S01]  /*4cb0*/  MOV R9, R214 ;  /* 0x000000d600097202 */ /* 0x010fe20000000f00 */
[----:B------:R-:W-:Y:S01]  /*4cc0*/  FFMA.FTZ R14, R14, UR11, -R11 ;  /* 0x0000000b0e0e7c23 */ /* 0x000fe2000801080b */
[----:B------:R-:W-:Y:S01]  /*4cd0*/  @!P0 FSEL R9, R214, -INF , !P2 ;  /* 0xff800000d6098808 */ /* 0x000fe20005000000 */
[----:B------:R-:W-:Y:S01]  /*4ce0*/  FMUL.FTZ R28, R28, UR5 ;  /* 0x000000051c1c7c20 */ /* 0x000fe20008410000 */
[----:B------:R-:W-:Y:S03]  /*4cf0*/  FMUL.FTZ R29, R29, UR5 ;  /* 0x000000051d1d7c20 */ /* 0x000fe60008410000 */
[----:B------:R-:W2:Y:S01]  /*4d00*/  MUFU.TANH R202, R21 ;  /* 0x0000001500ca7308 */ /* 0x000ea20000002400 */
[----:B------:R-:W-:Y:S01]  /*4d10*/  FMUL.FTZ R30, R30, UR5 ;  /* 0x000000051e1e7c20 */ /* 0x000fe20008410000 */
[----:B------:R-:W-:Y:S01]  /*4d20*/  FMUL.FTZ R32, R32, UR5 ;  /* 0x0000000520207c20 */ /* 0x000fe20008410000 */
[----:B------:R-:W-:Y:S01]  /*4d30*/  FMUL.FTZ R33, R33, UR5 ;  /* 0x0000000521217c20 */ /* 0x000fe20008410000 */
[----:B------:R-:W-:Y:S01]  /*4d40*/  FMUL.FTZ R34, R34, UR5 ;  /* 0x0000000522227c20 */ /* 0x000fe20008410000 */
[----:B------:R-:W-:Y:S01]  /*4d50*/  FMUL.FTZ R35, R35, UR5 ;  /* 0x0000000523237c20 */ /* 0x000fe20008410000 */
[----:B------:R-:W-:Y:S01]  /*4d60*/  FMUL.FTZ R31, R31, UR5 ;  /* 0x000000051f1f7c20 */ /* 0x000fe20008410000 */
[----:B------:R-:W-:Y:S03]  /*4d70*/  FMUL.FTZ R26, R26, UR5 ;  /* 0x000000051a1a7c20 */ /* 0x000fe60008410000 */
[----:B------:R4:W-:Y:S01]  /*4d80*/  MUFU.EX2 R226, R14 ;  /* 0x0000000e00e27308 */ /* 0x0009e20000000800 */
[----:B---3--:R-:W-:Y:S01]  /*4d90*/  MOV R5, R215 ;  /* 0x000000d700057202 */ /* 0x008fe20000000f00 */
[----:B------:R-:W-:Y:S01]  /*4da0*/  FMUL.FTZ R27, R27, UR5 ;  /* 0x000000051b1b7c20 */ /* 0x000fe20008410000 */
[----:B------:R-:W-:Y:S02]  /*4db0*/  @!P0 FSEL R5, R215, -INF , !P1 ;  /* 0xff800000d7058808 */ /* 0x000fe40004800000 */
[----:B------:R-:W-:Y:S02]  /*4dc0*/  FSETP.NEU.FTZ.AND P1, PT, R236, -INF , PT ;  /* 0xff800000ec00780b */ /* 0x000fe40003f3d000 */
[----:B------:R-:W-:Y:S03]  /*4dd0*/  MOV R15, R165 ;  /* 0x000000a5000f7202 */ /* 0x000fe60000000f00 */
[----:B------:R-:W3:Y:S01]  /*4de0*/  MUFU.TANH R210, R22 ;  /* 0x0000001600d27308 */ /* 0x000ee20000002400 */
[--C-:B------:R-:W-:Y:S01]  /*4df0*/  FFMA.FTZ R5, R5, UR11, -R10.reuse ;  /* 0x0000000b05057c23 */ /* 0x100fe2000801080a */
[----:B------:R-:W-:Y:S08]  /*4e00*/  MOV R6, R155 ;  /* 0x0000009b00067202 */ /* 0x000ff00000000f00 */
[----:B------:R1:W-:Y:S01]  /*4e10*/  MUFU.EX2 R227, R5 ;  /* 0x0000000500e37308 */ /* 0x0003e20000000800 */
[----:B----4-:R-:W-:Y:S09]  /*4e20*/  MOV R14, R164 ;  /* 0x000000a4000e7202 */ /* 0x010ff20000000f00 */
[----:B------:R-:W4:Y:S10]  /*4e30*/  MUFU.TANH R206, R23 ;  /* 0x0000001700ce7308 */ /* 0x000f340000002400 */
[----:B------:R-:W4:Y:S01]  /*4e40*/  MUFU.TANH R151, R24 ;  /* 0x0000001800977308 */ /* 0x000f220000002400 */
[----:B-1----:R-:W-:Y:S01]  /*4e50*/  FFMA.FTZ R5, R9, UR11, -R10 ;  /* 0x0000000b09057c23 */ /* 0x002fe2000801080a */
[C---:B------:R-:W-:Y:S02]  /*4e60*/  @!P0 VIADDMNMX R9, R8.reuse, R185, UR10, PT ;  /* 0x0000000a08098e46 */ /* 0x040fe4000b8001b9 */
[----:B------:R-:W-:Y:S02]  /*4e70*/  @!P0 VIADDMNMX R8, R8, R184, UR10, PT ;  /* 0x0000000a08088e46 */ /* 0x000fe4000b8001b8 */
[-C--:B------:R-:W-:Y:S04]  /*4e80*/  @!P0 ISETP.GE.AND P3, PT, R0, R9.reuse, PT ;  /* 0x000000090000820c */ /* 0x080fe80003f66270 */
[----:B------:R1:W-:Y:S01]  /*4e90*/  MUFU.EX2 R233, R5 ;  /* 0x0000000500e97308 */ /* 0x0003e20000000800 */
[C---:B------:R-:W-:Y:S02]  /*4ea0*/  @!P0 ISETP.GE.AND P4, PT, R4.reuse, R9, PT ;  /* 0x000000090400820c */ /* 0x040fe40003f86270 */
[----:B------:R-:W-:Y:S02]  /*4eb0*/  @!P0 FSEL R15, R165, -INF , !P3 ;  /* 0xff800000a50f8808 */ /* 0x000fe40005800000 */
[-C--:B------:R-:W-:Y:S02]  /*4ec0*/  @!P0 ISETP.GE.AND P2, PT, R4, R8.reuse, PT ;  /* 0x000000080400820c */ /* 0x080fe40003f46270 */
[----:B------:R-:W-:Y:S03]  /*4ed0*/  @!P0 FSEL R14, R164, -INF , !P4 ;  /* 0xff800000a40e8808 */ /* 0x000fe60006000000 */
[----:B------:R-:W4:Y:S01]  /*4ee0*/  MUFU.TANH R150, R25 ;  /* 0x0000001900967308 */ /* 0x000f220000002400 */
[----:B------:R-:W-:Y:S09]  /*4ef0*/  @!P0 ISETP.GE.AND P3, PT, R0, R8, PT ;  /* 0x000000080000820c */ /* 0x000ff20003f66270 */
[----:B------:R-:W4:Y:S01]  /*4f00*/  MUFU.TANH R162, R26 ;  /* 0x0000001a00a27308 */ /* 0x000f220000002400 */
[----:B-1----:R-:W-:Y:S05]  /*4f10*/  FMUL.FTZ R5, R236, 1.4426950216293334961 ;  /* 0x3fb8aa3bec057820 */ /* 0x002fea0000410000 */
[----:B------:R-:W-:Y:S04]  /*4f20*/  FSEL R5, R5, RZ, P1 ;  /* 0x000000ff05057208 */ /* 0x000fe80000800000 */
[----:B------:R-:W-:Y:S01]  /*4f30*/  MUFU.TANH R161, R27 ;  /* 0x0000001b00a17308 */ /* 0x000fe20000002400 */
[----:B------:R-:W-:Y:S01]  /*4f40*/  FSETP.NEU.FTZ.AND P1, PT, R237, -INF , PT ;  /* 0xff800000ed00780b */ /* 0x000fe20003f3d000 */
[--C-:B------:R-:W-:Y:S01]  /*4f50*/  FFMA.FTZ R4, R15, UR11, -R5.reuse ;  /* 0x0000000b0f047c23 */ /* 0x100fe20008010805 */
[--C-:B------:R-:W-:Y:S01]  /*4f60*/  FFMA.FTZ R14, R14, UR11, -R5.reuse ;  /* 0x0000000b0e0e7c23 */ /* 0x100fe20008010805 */
[----:B------:R-:W-:Y:S02]  /*4f70*/  MOV R15, R168 ;  /* 0x000000a8000f7202 */ /* 0x000fe40000000f00 */
[----:B------:R-:W-:Y:S04]  /*4f80*/  @!P0 FSEL R15, R168, -INF , !P3 ;  /* 0xff800000a80f8808 */ /* 0x000fe80005800000 */
[----:B------:R1:W-:Y:S10]  /*4f90*/  MUFU.EX2 R188, R4 ;  /* 0x0000000400bc7308 */ /* 0x0003f40000000800 */
[----:B------:R2:W-:Y:S10]  /*4fa0*/  MUFU.EX2 R187, R14 ;  /* 0x0000000e00bb7308 */ /* 0x0005f40000000800 */
[----:B------:R-:W4:Y:S01]  /*4fb0*/  MUFU.TANH R149, R28 ;  /* 0x0000001c00957308 */ /* 0x000f220000002400 */
[----:B-1----:R-:W-:Y:S02]  /*4fc0*/  FSEL R4, R16, RZ, P1 ;  /* 0x000000ff10047208 */ /* 0x002fe40000800000 */
[----:B------:R-:W-:Y:S02]  /*4fd0*/  MOV R16, R167 ;  /* 0x000000a700107202 */ /* 0x000fe40000000f00 */
[----:B------:R-:W-:Y:S05]  /*4fe0*/  @!P0 FSEL R16, R167, -INF , !P2 ;  /* 0xff800000a7108808 */ /* 0x000fea0005000000 */
[----:B------:R-:W1:Y:S01]  /*4ff0*/  MUFU.TANH R148, R29 ;  /* 0x0000001d00947308 */ /* 0x000e620000002400 */
[--C-:B--2---:R-:W-:Y:S01]  /*5000*/  FFMA.FTZ R14, R15, UR11, -R4.reuse ;  /* 0x0000000b0f0e7c23 */ /* 0x104fe20008010804 */
[----:B------:R-:W-:Y:S04]  /*5010*/  @!P0 IADD3 R15, R0, 0x8, RZ ;  /* 0x00000008000f8810 */ /* 0x000fe80007ffe0ff */
[C---:B------:R-:W-:Y:S04]  /*5020*/  @!P0 ISETP.GE.AND P1, PT, R15.reuse, R9, PT ;  /* 0x000000090f00820c */ /* 0x040fe80003f26270 */
[----:B------:R2:W-:Y:S01]  /*5030*/  MUFU.EX2 R192, R14 ;  /* 0x0000000e00c07308 */ /* 0x0005e20000000800 */
[----:B------:R-:W-:Y:S09]  /*5040*/  @!P0 ISETP.GE.AND P2, PT, R15, R8, PT ;  /* 0x000000080f00820c */ /* 0x000ff20003f46270 */
[----:B------:R-:W1:Y:S10]  /*5050*/  MUFU.TANH R154, R30 ;  /* 0x0000001e009a7308 */ /* 0x000e740000002400 */
[----:B------:R-:W1:Y:S01]  /*5060*/  MUFU.TANH R197, R32 ;  /* 0x0000002000c57308 */ /* 0x000e620000002400 */
[--C-:B--2---:R-:W-:Y:S01]  /*5070*/  FFMA.FTZ R14, R16, UR11, -R4.reuse ;  /* 0x0000000b100e7c23 */ /* 0x104fe20008010804 */
[----:B------:R-:W-:Y:S02]  /*5080*/  MOV R16, R160 ;  /* 0x000000a000107202 */ /* 0x000fe40000000f00 */
[----:B------:R-:W-:Y:S06]  /*5090*/  @!P0 FSEL R16, R160, -INF , !P1 ;  /* 0xff800000a0108808 */ /* 0x000fec0004800000 */
[----:B------:R2:W-:Y:S01]  /*50a0*/  MUFU.EX2 R191, R14 ;  /* 0x0000000e00bf7308 */ /* 0x0005e20000000800 */
[--C-:B------:R-:W-:Y:S01]  /*50b0*/  FFMA.FTZ R7, R16, UR11, -R5.reuse ;  /* 0x0000000b10077c23 */ /* 0x100fe20008010805 */
[----:B------:R-:W-:Y:S08]  /*50c0*/  MOV R16, R163 ;  /* 0x000000a300107202 */ /* 0x000ff00000000f00 */
[----:B------:R3:W-:Y:S10]  /*50d0*/  MUFU.EX2 R171, R7 ;  /* 0x0000000700ab7308 */ /* 0x0007f40000000800 */
[----:B------:R-:W1:Y:S01]  /*50e0*/  MUFU.TANH R198, R33 ;  /* 0x0000002100c67308 */ /* 0x000e620000002400 */
[----:B--2---:R-:W-:Y:S04]  /*50f0*/  @!P0 IADD3 R14, R0, 0x9, RZ ;  /* 0x00000009000e8810 */ /* 0x004fe80007ffe0ff */
[----:B------:R-:W-:Y:S05]  /*5100*/  @!P0 ISETP.GE.AND P1, PT, R14, R9, PT ;  /* 0x000000090e00820c */ /* 0x000fea0003f26270 */
[----:B------:R-:W-:Y:S01]  /*5110*/  MUFU.TANH R200, R34 ;  /* 0x0000002200c87308 */ /* 0x000fe20000002400 */
[----:B------:R-:W-:Y:S02]  /*5120*/  @!P0 FSEL R6, R155, -INF , !P1 ;  /* 0xff8000009b068808 */ /* 0x000fe40004800000 */
[----:B---3--:R-:W-:Y:S02]  /*5130*/  MOV R7, R166 ;  /* 0x000000a600077202 */ /* 0x008fe40000000f00 */
[----:B------:R-:W-:Y:S01]  /*5140*/  @!P0 FSEL R7, R166, -INF , !P2 ;  /* 0xff800000a6078808 */ /* 0x000fe20005000000 */
[----:B------:R-:W-:Y:S01]  /*5150*/  FFMA.FTZ R6, R6, UR11, -R5 ;  /* 0x0000000b06067c23 */ /* 0x000fe20008010805 */
[----:B------:R-:W-:Y:S03]  /*5160*/  @!P0 ISETP.GE.AND P1, PT, R14, R8, PT ;  /* 0x000000080e00820c */ /* 0x000fe60003f26270 */
[----:B------:R-:W2:Y:S01]  /*5170*/  MUFU.TANH R199, R35 ;  /* 0x0000002300c77308 */ /* 0x000ea20000002400 */
[----:B------:R-:W-:Y:S02]  /*5180*/  @!P0 FSEL R16, R163, -INF , !P1 ;  /* 0xff800000a3108808 */ /* 0x000fe40004800000 */
[----:B------:R-:W-:Y:S07]  /*5190*/  @!P0 ISETP.GE.AND P1, PT, R15, R13, PT ;  /* 0x0000000d0f00820c */ /* 0x000fee0003f26270 */
[----:B------:R3:W-:Y:S10]  /*51a0*/  MUFU.EX2 R170, R6 ;  /* 0x0000000600aa7308 */ /* 0x0007f40000000800 */
[----:B------:R-:W-:Y:S01]  /*51b0*/  MUFU.TANH R153, R31 ;  /* 0x0000001f00997308 */ /* 0x000fe20000002400 */
[--C-:B---3--:R-:W-:Y:S01]  /*51c0*/  FFMA.FTZ R6, R7, UR11, -R4.reuse ;  /* 0x0000000b07067c23 */ /* 0x108fe20008010804 */
[----:B------:R-:W-:Y:S08]  /*51d0*/  MOV R7, R203 ;  /* 0x000000cb00077202 */ /* 0x000ff00000000f00 */
        /* <DEDUP_REMOVED lines=34> */
[----:B---3--:R-:W-:Y:S02]  /*5400*/  MOV R14, R210 ;  /* 0x000000d2000e7202 */ /* 0x008fe40000000f00 */
[----:B------:R-:W-:Y:S02]  /*5410*/  @!P0 FSEL R14, R210, -INF , !P1 ;  /* 0xff800000d20e8808 */ /* 0x000fe40004800000 */
[----:B------:R-:W-:Y:S03]  /*5420*/  @!P0 ISETP.GE.AND P1, PT, R6, R12, PT ;  /* 0x0000000c0600820c */ /* 0x000fe60003f26270 */
[--C-:B------:R-:W-:Y:S01]  /*5430*/  FFMA.FTZ R14, R14, UR11, -R10.reuse ;  /* 0x0000000b0e0e7c23 */ /* 0x100fe2000801080a */
[----:B----4-:R-:W-:Y:S02]  /*5440*/  MOV R15, R206 ;  /* 0x000000ce000f7202 */ /* 0x010fe40000000f00 */
[----:B------:R-:W-:Y:S01]  /*5450*/  @!P0 FSEL R15, R206, -INF , !P1 ;  /* 0xff800000ce0f8808 */ /* 0x000fe20004800000 */
[----:B------:R3:W-:Y:S01]  /*5460*/  MUFU.EX2 R228, R14 ;  /* 0x0000000e00e47308 */ /* 0x0007e20000000800 */
[----:B------:R-:W-:Y:S03]  /*5470*/  @!P0 ISETP.GE.AND P1, PT, R7, R9, PT ;  /* 0x000000090700820c */ /* 0x000fe60003f26270 */
[----:B------:R-:W-:Y:S06]  /*5480*/  FFMA.FTZ R15, R15, UR11, -R10 ;  /* 0x0000000b0f0f7c23 */ /* 0x000fec000801080a */
[----:B------:R4:W2:Y:S01]  /*5490*/  MUFU.EX2 R229, R15 ;  /* 0x0000000f00e57308 */ /* 0x0008a20000000800 */
[----:B---3--:R-:W-:Y:S02]  /*54a0*/  MOV R14, R151 ;  /* 0x00000097000e7202 */ /* 0x008fe40000000f00 */
[----:B------:R-:W-:Y:S02]  /*54b0*/  @!P0 FSEL R14, R151, -INF , !P1 ;  /* 0xff800000970e8808 */ /* 0x000fe40004800000 */
[----:B------:R-:W-:Y:S03]  /*54c0*/  @!P0 ISETP.GE.AND P1, PT, R6, R9, PT ;  /* 0x000000090600820c */ /* 0x000fe60003f26270 */
[--C-:B------:R-:W-:Y:S01]  /*54d0*/  FFMA.FTZ R14, R14, UR11, -R5.reuse ;  /* 0x0000000b0e0e7c23 */ /* 0x100fe20008010805 */
[----:B----4-:R-:W-:Y:S02]  /*54e0*/  MOV R15, R150 ;  /* 0x00000096000f7202 */ /* 0x010fe40000000f00 */
[----:B------:R-:W-:Y:S01]  /*54f0*/  @!P0 FSEL R15, R150, -INF , !P1 ;  /* 0xff800000960f8808 */ /* 0x000fe20004800000 */
[----:B------:R3:W-:Y:S01]  /*5500*/  MUFU.EX2 R159, R14 ;  /* 0x0000000e009f7308 */ /* 0x0007e20000000800 */
[----:B------:R-:W-:Y:S02]  /*5510*/  @!P0 ISETP.GE.AND P1, PT, R7, R8, PT ;  /* 0x000000080700820c */ /* 0x000fe40003f26270 */
        /* <DEDUP_REMOVED lines=8> */
[--C-:B---3--:R-:W-:Y:S01]  /*55a0*/  FFMA.FTZ R14, R15, UR11, -R5.reuse ;  /* 0x0000000b0f0e7c23 */ /* 0x108fe20008010805 */
[----:B------:R-:W-:Y:S07]  /*55b0*/  MOV R15, R149 ;  /* 0x00000095000f7202 */ /* 0x000fee0000000f00 */
[----:B------:R3:W-:Y:S02]  /*55c0*/  MUFU.EX2 R158, R14 ;  /* 0x0000000e009e7308 */ /* 0x0007e40000000800 */
[----:B---3--:R-:W-:Y:S02]  /*55d0*/  MOV R14, R161 ;  /* 0x000000a1000e7202 */ /* 0x008fe40000000f00 */
        /* <DEDUP_REMOVED lines=15> */
[----:B------:R-:W-:Y:S03]  /*56d0*/  @!P0 ISETP.GE.AND P1, PT, R6, R13, PT ;  /* 0x0000000d0600820c */ /* 0x000fe60003f26270 */
[----:B------:R-:W-:Y:S06]  /*56e0*/  FFMA.FTZ R7, R9, UR11, -R4 ;  /* 0x0000000b09077c23 */ /* 0x000fec0008010804 */
        /* <DEDUP_REMOVED lines=8> */
[----:B------:R-:W-:Y:S02]  /*5770*/  @!P0 ISETP.GE.AND P1, PT, R6, R12, PT ;  /* 0x0000000c0600820c */ /* 0x000fe40003f26270 */
[----:B--2---:R-:W-:Y:S01]  /*5780*/  MOV R6, R199 ;  /* 0x000000c700067202 */ /* 0x004fe20000000f00 */
        /* <DEDUP_REMOVED lines=26> */
[----:B---3--:R-:W-:Y:S02]  /*5930*/  F2FP.F16.F32.PACK_AB R0, R191, R192 ;  /* 0x000000c0bf00723e */ /* 0x008fe400000000ff */
[----:B----4-:R-:W-:Y:S03]  /*5940*/  F2FP.F16.F32.PACK_AB R5, R187, R188 ;  /* 0x000000bcbb05723e */ /* 0x010fe600000000ff */
        /* <DEDUP_REMOVED lines=11> */
[----:B----4-:R-:W-:Y:S03]  /*5a00*/  F2FP.F16.F32.PACK_AB R6, R185, R186 ;  /* 0x000000bab906723e */ /* 0x010fe600000000ff */
[----:B------:R4:W-:Y:S01]  /*5a10*/  STS [R193+0x19000], R0 ;  /* 0x01900000c1007388 */ /* 0x0009e20000000800 */
[----:B-1----:R-:W-:Y:S02]  /*5a20*/  F2FP.F16.F32.PACK_AB R7, R158, R159 ;  /* 0x0000009f9e07723e */ /* 0x002fe400000000ff */
[----:B---3--:R-:W-:Y:S02]  /*5a30*/  F2FP.F16.F32.PACK_AB R4, R156, R157 ;  /* 0x0000009d9c04723e */ /* 0x008fe400000000ff */
[----:B--2---:R-:W-:Y:S02]  /*5a40*/  F2FP.F16.F32.PACK_AB R5, R224, R225 ;  /* 0x000000e1e005723e */ /* 0x004fe400000000ff */
[----:B----4-:R-:W-:Y:S03]  /*5a50*/  F2FP.F16.F32.PACK_AB R0, R169, R184 ;  /* 0x000000b8a900723e */ /* 0x010fe600000000ff */
[----:B------:R-:W-:Y:S04]  /*5a60*/  STS [R193+0x19400], R5 ;  /* 0x01940005c1007388 */ /* 0x000fe80000000800 */
[----:B------:R-:W-:Y:S04]  /*5a70*/  STS [R194+0x1a000], R7 ;  /* 0x01a00007c2007388 */ /* 0x000fe80000000800 */
[----:B------:R-:W-:Y:S04]  /*5a80*/  STS [R194+0x1a400], R6 ;  /* 0x01a40006c2007388 */ /* 0x000fe80000000800 */
[----:B------:R-:W-:Y:S04]  /*5a90*/  STS [R193+0x1a000], R4 ;  /* 0x01a00004c1007388 */ /* 0x000fe80000000800 */
[----:B------:R1:W-:Y:S04]  /*5aa0*/  STS [R193+0x1a400], R0 ;  /* 0x01a40000c1007388 */ /* 0x0003e80000000800 */
[----:B------:R-:W-:Y:S08]  /*5ab0*/  LDSM.16.M88.4 R32, [R175+UR4+0x6000] ;  /* 0x00600004af20783b */ /* 0x000ff00008000200 */
[----:B------:R-:W2:Y:S08]  /*5ac0*/  LDSM.16.M88.4 R16, [R172+0xf000] ;  /* 0x00f00000ac10783b */ /* 0x000eb00000000200 */
[----:B------:R-:W3:Y:S01]  /*5ad0*/  LDSM.16.M88.4 R28, [R175+UR4+0x6800] ;  /* 0x00680004af1c783b */ /* 0x000ee20008000200 */
[----:B-1----:R-:W-:Y:S07]  /*5ae0*/  MOV R0, UR4 ;  /* 0x0000000400007c02 */ /* 0x002fee0008000f00 */
[----:B------:R-:W1:Y:S01]  /*5af0*/  LDSM.16.M88.4 R132, [R172+0xf400] ;  /* 0x00f40000ac84783b */ /* 0x000e620000000200 */
[----:B------:R-:W-:Y:S04]  /*5b00*/  IADD3 R0, R175, 0x6000, R0 ;  /* 0x00006000af007810 */ /* 0x000fe80007ffe000 */
[----:B------:R-:W-:Y:S03]  /*5b10*/  IADD3 R0, R0, R180, RZ ;  /* 0x000000b400007210 */ /* 0x000fe60007ffe0ff */
[----:B------:R-:W-:Y:S08]  /*5b20*/  LDSM.16.M88.4 R140, [R173+0xf000] ;  /* 0x00f00000ad8c783b */ /* 0x000ff00000000200 */
[----:B------:R-:W4:Y:S01]  /*5b30*/  LDSM.16.M88.4 R136, [R0] ;  /* 0x000000000088783b */ /* 0x000f220000000200 */
[-C--:B--2---:R-:W-:Y:S06]  /*5b40*/  HMMA.16816.F32 R4, R32, R16.reuse, RZ ;  /* 0x000000102004723c */ /* 0x084fec00000018ff */
[C---:B---3--:R-:W-:Y:S06]  /*5b50*/  HMMA.16816.F32 R8, R28.reuse, R16, RZ ;  /* 0x000000101c08723c */ /* 0x048fec00000018ff */
[-C--:B------:R-:W-:Y:S06]  /*5b60*/  HMMA.16816.F32 R12, R28, R18.reuse, RZ ;  /* 0x000000121c0c723c */ /* 0x080fec00000018ff */
[C---:B------:R-:W-:Y:S06]  /*5b70*/  HMMA.16816.F32 R16, R32.reuse, R18, RZ ;  /* 0x000000122010723c */ /* 0x040fec00000018ff */
[-C--:B-1----:R-:W-:Y:S06]  /*5b80*/  HMMA.16816.F32 R20, R32, R132.reuse, RZ ;  /* 0x000000842014723c */ /* 0x082fec00000018ff */
[C---:B------:R-:W-:Y:S06]  /*5b90*/  HMMA.16816.F32 R24, R28.reuse, R132, RZ ;  /* 0x000000841c18723c */ /* 0x040fec00000018ff */
[-C--:B------:R-:W-:Y:S06]  /*5ba0*/  HMMA.16816.F32 R28, R28, R134.reuse, RZ ;  /* 0x000000861c1c723c */ /* 0x080fec00000018ff */
[----:B------:R-:W-:Y:S01]  /*5bb0*/  HMMA.16816.F32 R32, R32, R134, RZ ;  /* 0x000000862020723c */ /* 0x000fe200000018ff */
[----:B------:R-:W1:Y:S05]  /*5bc0*/  LDSM.16.M88.4 R132, [R0+0x800] ;  /* 0x000800000084783b */ /* 0x000e6a0000000200 */
[-C--:B----4-:R-:W-:Y:S06]  /*5bd0*/  HMMA.16816.F32 R4, R136, R140.reuse, R4 ;  /* 0x0000008c8804723c */ /* 0x090fec0000001804 */
[C---:B-1----:R-:W-:Y:S06]  /*5be0*/  HMMA.16816.F32 R8, R132.reuse, R140, R8 ;  /* 0x0000008c8408723c */ /* 0x042fec0000001808 */
[-C--:B------:R-:W-:Y:S06]  /*5bf0*/  HMMA.16816.F32 R12, R132, R142.reuse, R12 ;  /* 0x0000008e840c723c */ /* 0x080fec000000180c */
[C---:B------:R-:W-:Y:S01]  /*5c00*/  HMMA.16816.F32 R16, R136.reuse, R142, R16 ;  /* 0x0000008e8810723c */ /* 0x040fe20000001810 */
[----:B------:R-:W1:Y:S05]  /*5c10*/  LDSM.16.M88.4 R140, [R173+0xf400] ;  /* 0x00f40000ad8c783b */ /* 0x000e6a0000000200 */
[-C--:B-1----:R-:W-:Y:S06]  /*5c20*/  HMMA.16816.F32 R20, R136, R140.reuse, R20 ;  /* 0x0000008c8814723c */ /* 0x082fec0000001814 */
[C---:B------:R-:W-:Y:S06]  /*5c30*/  HMMA.16816.F32 R24, R132.reuse, R140, R24 ;  /* 0x0000008c8418723c */ /* 0x040fec0000001818 */
[-C--:B------:R-:W-:Y:S01]  /*5c40*/  HMMA.16816.F32 R28, R132, R142.reuse, R28 ;  /* 0x0000008e841c723c */ /* 0x080fe2000000181c */
[----:B------:R-:W-:Y:S05]  /*5c50*/  LDSM.16.M88.4 R132, [R175+UR4+0x7000] ;  /* 0x00700004af84783b */ /* 0x000fea0008000200 */
[----:B------:R-:W-:Y:S03]  /*5c60*/  HMMA.16816.F32 R32, R136, R142, R32 ;  /* 0x0000008e8820723c */ /* 0x000fe60000001820 */
[----:B------:R-:W1:Y:S08]  /*5c70*/  LDSM.16.M88.4 R136, [R172+0x11000] ;  /* 0x01100000ac88783b */ /* 0x000e700000000200 */
[----:B------:R-:W2:Y:S01]  /*5c80*/  LDSM.16.M88.4 R140, [R175+UR4+0x7800] ;  /* 0x00780004af8c783b */ /* 0x000ea20008000200 */
[-C--:B-1----:R-:W-:Y:S06]  /*5c90*/  HMMA.16816.F32 R4, R132, R136.reuse, R4 ;  /* 0x000000888404723c */ /* 0x082fec0000001804 */
[C---:B--2---:R-:W-:Y:S06]  /*5ca0*/  HMMA.16816.F32 R8, R140.reuse, R136, R8 ;  /* 0x000000888c08723c */ /* 0x044fec0000001808 */
[-C--:B------:R-:W-:Y:S06]  /*5cb0*/  HMMA.16816.F32 R12, R140, R138.reuse, R12 ;  /* 0x0000008a8c0c723c */ /* 0x080fec000000180c */
[C---:B------:R-:W-:Y:S01]  /*5cc0*/  HMMA.16816.F32 R16, R132.reuse, R138, R16 ;  /* 0x0000008a8410723c */ /* 0x040fe20000001810 */
[----:B------:R-:W1:Y:S05]  /*5cd0*/  LDSM.16.M88.4 R136, [R172+0x11400] ;  /* 0x01140000ac88783b */ /* 0x000e6a0000000200 */
[-C--:B-1----:R-:W-:Y:S06]  /*5ce0*/  HMMA.16816.F32 R20, R132, R136.reuse, R20 ;  /* 0x000000888414723c */ /* 0x082fec0000001814 */
[C---:B------:R-:W-:Y:S06]  /*5cf0*/  HMMA.16816.F32 R24, R140.reuse, R136, R24 ;  /* 0x000000888c18723c */ /* 0x040fec0000001818 */
[-C--:B------:R-:W-:Y:S01]  /*5d00*/  HMMA.16816.F32 R28, R140, R138.reuse, R28 ;  /* 0x0000008a8c1c723c */ /* 0x080fe2000000181c */
[----:B------:R-:W-:Y:S05]  /*5d10*/  LDSM.16.M88.4 R140, [R0+0x1000] ;  /* 0x00100000008c783b */ /* 0x000fea0000000200 */
[----:B------:R-:W-:Y:S03]  /*5d20*/  HMMA.16816.F32 R32, R132, R138, R32 ;  /* 0x0000008a8420723c */ /* 0x000fe60000001820 */
[----:B------:R-:W1:Y:S08]  /*5d30*/  LDSM.16.M88.4 R132, [R173+0x11000] ;  /* 0x01100000ad84783b */ /* 0x000e700000000200 */
[----:B------:R-:W2:Y:S01]  /*5d40*/  LDSM.16.M88.4 R136, [R0+0x1800] ;  /* 0x001800000088783b */ /* 0x000ea20000000200 */
        /* <DEDUP_REMOVED lines=19> */
[-C--:B------:R-:W-:Y:S06]  /*5e80*/  HMMA.16816.F32 R28, R140, R134.reuse, R28 ;  /* 0x000000868c1c723c */ /* 0x080fec000000181c */
[----:B------:R-:W-:Y:S01]  /*5e90*/  HMMA.16816.F32 R32, R136, R134, R32 ;  /* 0x000000868820723c */ /* 0x000fe20000001820 */
[----:B------:R-:W-:Y:S08]  /*5ea0*/  LDSM.16.M88.4 R132, [R0+0x2000] ;  /* 0x002000000084783b */ /* 0x000ff00000000200 */
[----:B------:R-:W1:Y:S02]  /*5eb0*/  LDSM.16.M88.4 R136, [R173+0x13000] ;  /* 0x01300000ad88783b */ /* 0x000e640000000200 */
[-C--:B-1----:R-:W-:Y:S11]  /*5ec0*/  HMMA.16816.F32 R4, R132, R136.reuse, R4 ;  /* 0x000000888404723c */ /* 0x082ff60000001804 */
[----:B------:R-:W-:Y:S11]  /*5ed0*/  @!UPT UIADD3 URZ, URZ, URZ, URZ ;  /* 0x0000003f3f3ff290 */ /* 0x000ff6000fffe03f */
[----:B------:R-:W-:Y:S02]  /*5ee0*/  @!UPT UIADD3 URZ, URZ, URZ, URZ ;  /* 0x0000003f3f3ff290 */ /* 0x000fe4000fffe03f */
[C---:B------:R-:W-:Y:S01]  /*5ef0*/  FADD.FTZ R4, -R145.reuse, R4 ;  /* 0x0000000491047221 */ /* 0x040fe20000010100 */
[----:B------:R-:W-:Y:S03]  /*5f00*/  FADD.FTZ R5, -R145, R5 ;  /* 0x0000000591057221 */ /* 0x000fe60000010100 */
[----:B------:R-:W-:Y:S01]  /*5f10*/  FMUL.FTZ R141, R144, R4 ;  /* 0x00000004908d7220 */ /* 0x000fe20000410000 */
[----:B------:R-:W-:Y:S01]  /*5f20*/  FMUL.FTZ R140, R226, R5 ;  /* 0x00000005e28c7220 */ /* 0x000fe20000410000 */
[----:B------:R-:W2:Y:S01]  /*5f30*/  LDG.E R144, desc[UR6][R146.64+0x20] ;  /* 0x0000200692907981 */ /* 0x000ea2000c1e1900 */
[----:B------:R-:W-:Y:S01]  /*5f40*/  FFMA.FTZ R4, -R152, R152, 1 ;  /* 0x3f80000098047423 */ /* 0x000fe20000010198 */
[----:B------:R-:W-:Y:S03]  /*5f50*/  FFMA.FTZ R5, -R201, R201, 1 ;  /* 0x3f800000c9057423 */ /* 0x000fe600000101c9 */
[----:B------:R-:W-:Y:S01]  /*5f60*/  FMUL.FTZ R4, R4, UR5 ;  /* 0x0000000504047c20 */ /* 0x000fe20008410000 */
[----:B------:R-:W-:Y:S01]  /*5f70*/  FMUL.FTZ R5, R5, UR5 ;  /* 0x0000000505057c20 */ /* 0x000fe20008410000 */
[----:B--2---:R-:W-:Y:S03]  /*5f80*/  FADD.FTZ R142, -R144, R6 ;  /* 0x00000006908e7221 */ /* 0x004fe60000010100 */
[----:B------:R-:W-:Y:S01]  /*5f90*/  FMUL.FTZ R6, R141, R5 ;  /* 0x000000058d067220 */ /* 0x000fe20000410000 */
[----:B------:R-:W-:Y:S01]  /*5fa0*/  FMUL.FTZ R5, R140, R4 ;  /* 0x000000048c057220 */ /* 0x000fe20000410000 */
[----:B------:R-:W-:Y:S01]  /*5fb0*/  FADD.FTZ R7, -R144, R7 ;  /* 0x0000000790077221 */ /* 0x000fe20000010100 */
[----:B------:R1:W5:Y:S01]  /*5fc0*/  LDG.E R4, desc[UR6][R146.64+0x80] ;  /* 0x0000800692047981 */ /* 0x000362000c1e1900 */
[----:B------:R-:W-:Y:S03]  /*5fd0*/  FMUL.FTZ R152, R227, R142 ;  /* 0x0000008ee3987220 */ /* 0x000fe60000410000 */
[----:B------:R2:W3:Y:S08]  /*5fe0*/  LDSM.16.M88.4 R140, [R0+0x2800] ;  /* 0x00280000008c783b */ /* 0x0004f00000000200 */
[----:B--2---:R1:W5:Y:S01]  /*5ff0*/  LDG.E R0, desc[UR6][R146.64+0xa0] ;  /* 0x0000a00692007981 */ /* 0x004362000c1e1900 */
[C---:B---3--:R-:W-:Y:S06]  /*6000*/  HMMA.16816.F32 R8, R140.reuse, R136, R8 ;  /* 0x000000888c08723c */ /* 0x048fec0000001808 */
[-C--:B------:R-:W-:Y:S06]  /*6010*/  HMMA.16816.F32 R12, R140, R138.reuse, R12 ;  /* 0x0000008a8c0c723c */ /* 0x080fec000000180c */
[C---:B------:R-:W-:Y:S01]  /*6020*/  HMMA.16816.F32 R16, R132.reuse, R138, R16 ;  /* 0x0000008a8410723c */ /* 0x040fe20000001810 */
[----:B------:R-:W2:Y:S11]  /*6030*/  LDSM.16.M88.4 R136, [R173+0x13400] ;  /* 0x01340000ad88783b */ /* 0x000eb60000000200 */
[----:B------:R-:W-:Y:S11]  /*6040*/  @!UPT UIADD3 URZ, URZ, URZ, URZ ;  /* 0x0000003f3f3ff290 */ /* 0x000ff6000fffe03f */
[----:B------:R-:W-:Y:S01]  /*6050*/  @!UPT UIADD3 URZ, URZ, URZ, URZ ;  /* 0x0000003f3f3ff290 */ /* 0x000fe2000fffe03f */
[C---:B------:R-:W-:Y:S01]  /*6060*/  FADD.FTZ R17, -R145.reuse, R17 ;  /* 0x0000001191117221 */ /* 0x040fe20000010100 */
[-C--:B--2---:R-:W-:Y:S06]  /*6070*/  HMMA.16816.F32 R20, R132, R136.reuse, R20 ;  /* 0x000000888414723c */ /* 0x084fec0000001814 */
[C---:B------:R-:W-:Y:S06]  /*6080*/  HMMA.16816.F32 R24, R140.reuse, R136, R24 ;  /* 0x000000888c18723c */ /* 0x040fec0000001818 */
[-C--:B------:R-:W-:Y:S06]  /*6090*/  HMMA.16816.F32 R28, R140, R138.reuse, R28 ;  /* 0x0000008a8c1c723c */ /* 0x080fec000000181c */
[----:B------:R-:W-:Y:S06]  /*60a0*/  HMMA.16816.F32 R32, R132, R138, R32 ;  /* 0x0000008a8420723c */ /* 0x000fec0000001820 */
[C---:B------:R-:W-:Y:S01]  /*60b0*/  FADD.FTZ R21, -R145.reuse, R21 ;  /* 0x0000001591157221 */ /* 0x040fe20000010100 */
[----:B------:R-:W-:Y:S01]  /*60c0*/  FADD.FTZ R132, -R145, R16 ;  /* 0x0000001091847221 */ /* 0x000fe20000010100 */
[----:B------:R-:W-:Y:S03]  /*60d0*/  F2FP.F16.F32.PACK_AB R16, R5, R6 ;  /* 0x000000060510723e */ /* 0x000fe600000000ff */
[----:B------:R-:W-:Y:S01]  /*60e0*/  FMUL.FTZ R5, R223, R132 ;  /* 0x00000084df057220 */ /* 0x000fe20000410000 */
[----:B------:R-:W-:Y:S01]  /*60f0*/  FMUL.FTZ R132, R222, R17 ;  /* 0x00000011de847220 */ /* 0x000fe20000410000 */
[----:B------:R-:W-:Y:S01]  /*6100*/  FFMA.FTZ R17, -R205, R205, 1 ;  /* 0x3f800000cd117423 */ /* 0x000fe200000101cd */
[----:B------:R-:W-:Y:S01]  /*6110*/  FADD.FTZ R20, -R145, R20 ;  /* 0x0000001491147221 */ /* 0x000fe20000010100 */
[----:B------:R-:W-:Y:S01]  /*6120*/  FMUL.FTZ R134, R220, R21 ;  /* 0x00000015dc867220 */ /* 0x000fe20000410000 */
[----:B------:R-:W-:Y:S01]  /*6130*/  FFMA.FTZ R21, -R202, R202, 1 ;  /* 0x3f800000ca157423 */ /* 0x000fe200000101ca */
[----:B------:R-:W-:Y:S01]  /*6140*/  FMUL.FTZ R17, R17, UR5 ;  /* 0x0000000511117c20 */ /* 0x000fe20008410000 */
[----:B------:R-:W-:Y:S01]  /*6150*/  FMUL.FTZ R133, R221, R20 ;  /* 0x00000014dd857220 */ /* 0x000fe20000410000 */
[----:B------:R-:W-:Y:S01]  /*6160*/  FFMA.FTZ R6, -R203, R203, 1 ;  /* 0x3f800000cb067423 */ /* 0x000fe200000101cb */
[----:B------:R-:W-:Y:S01]  /*6170*/  FFMA.FTZ R20, -R197, R197, 1 ;  /* 0x3f800000c5147423 */ /* 0x000fe200000101c5 */
[----:B------:R-:W-:Y:S01]  /*6180*/  FMUL.FTZ R17, R5, R17 ;  /* 0x0000001105117220 */ /* 0x000fe20000410000 */
[----:B------:R-:W-:Y:S01]  /*6190*/  FFMA.FTZ R5, -R204, R204, 1 ;  /* 0x3f800000cc057423 */ /* 0x000fe200000101cc */
[----:B------:R-:W-:Y:S01]  /*61a0*/  FMUL.FTZ R6, R6, UR5 ;  /* 0x0000000506067c20 */ /* 0x000fe20008410000 */
[C---:B------:R-:W-:Y:S01]  /*61b0*/  FADD.FTZ R32, -R145.reuse, R32 ;  /* 0x0000002091207221 */ /* 0x040fe20000010100 */
[----:B------:R-:W-:Y:S01]  /*61c0*/  FADD.FTZ R145, -R145, R33 ;  /* 0x0000002191917221 */ /* 0x000fe20000010100 */
[----:B------:R-:W-:Y:S01]  /*61d0*/  FMUL.FTZ R33, R21, UR5 ;  /* 0x0000000515217c20 */ /* 0x000fe20008410000 */
[----:B------:R-:W-:Y:S01]  /*61e0*/  FMUL.FTZ R20, R20, UR5 ;  /* 0x0000000514147c20 */ /* 0x000fe20008410000 */
[----:B------:R-:W-:Y:S01]  /*61f0*/  FMUL.FTZ R21, R219, R32 ;  /* 0x00000020db157220 */ /* 0x000fe20000410000 */
[----:B------:R-:W-:Y:S01]  /*6200*/  FMUL.FTZ R6, R132, R6 ;  /* 0x0000000684067220 */ /* 0x000fe20000410000 */
[----:B------:R-:W-:Y:S01]  /*6210*/  FMUL.FTZ R5, R5, UR5 ;  /* 0x0000000505057c20 */ /* 0x000fe20008410000 */
[----:B------:R-:W-:Y:S01]  /*6220*/  FFMA.FTZ R132, -R214, R214, 1 ;  /* 0x3f800000d6847423 */ /* 0x000fe200000101d6 */
[----:B------:R-:W-:Y:S01]  /*6230*/  FMUL.FTZ R20, R21, R20 ;  /* 0x0000001415147220 */ /* 0x000fe20000410000 */
[----:B------:R-:W-:Y:S01]  /*6240*/  FFMA.FTZ R21, -R215, R215, 1 ;  /* 0x3f800000d7157423 */ /* 0x000fe200000101d7 */
[----:B------:R-:W-:Y:S01]  /*6250*/  FMUL.FTZ R5, R133, R5 ;  /* 0x0000000585057220 */ /* 0x000fe20000410000 */
[----:B------:R-:W-:Y:S01]  /*6260*/  FMUL.FTZ R33, R134, R33 ;  /* 0x0000002186217220 */ /* 0x000fe20000410000 */
[----:B------:R-:W-:Y:S01]  /*6270*/  FMUL.FTZ R133, R233, R7 ;  /* 0x00000007e9857220 */ /* 0x000fe20000410000 */
[----:B------:R-:W-:Y:S01]  /*6280*/  FMUL.FTZ R21, R21, UR5 ;  /* 0x0000000515157c20 */ /* 0x000fe20008410000 */
[----:B------:R-:W-:Y:S01]  /*6290*/  FMUL.FTZ R132, R132, UR5 ;  /* 0x0000000584847c20 */ /* 0x000fe20008410000 */
[----:B------:R-:W-:Y:S01]  /*62a0*/  F2FP.F16.F32.PACK_AB R7, R6, R17 ;  /* 0x000000110607723e */ /* 0x000fe200000000ff */
[----:B------:R-:W-:Y:S01]  /*62b0*/  FFMA.FTZ R32, -R198, R198, 1 ;  /* 0x3f800000c6207423 */ /* 0x000fe200000101c6 */
[----:B------:R-:W-:Y:S01]  /*62c0*/  FMUL.FTZ R17, R152, R21 ;  /* 0x0000001598117220 */ /* 0x000fe20000410000 */
[----:B------:R-:W-:Y:S01]  /*62d0*/  FMUL.FTZ R6, R133, R132 ;  /* 0x0000008485067220 */ /* 0x000fe20000410000 */
[----:B------:R-:W-:Y:S01]  /*62e0*/  F2FP.F16.F32.PACK_AB R33, R33, R5 ;  /* 0x000000052121723e */ /* 0x000fe200000000ff */
[----:B------:R-:W-:Y:S01]  /*62f0*/  FADD.FTZ R5, -R144, R18 ;  /* 0x0000001290057221 */ /* 0x000fe20000010100 */
[----:B------:R-:W-:Y:S01]  /*6300*/  FMUL.FTZ R134, R218, R145 ;  /* 0x00000091da867220 */ /* 0x000fe20000410000 */
[----:B------:R-:W-:Y:S01]  /*6310*/  FMUL.FTZ R32, R32, UR5 ;  /* 0x0000000520207c20 */ /* 0x000fe20008410000 */
[----:B------:R-:W-:Y:S01]  /*6320*/  F2FP.F16.F32.PACK_AB R6, R6, R17 ;  /* 0x000000110606723e */ /* 0x000fe200000000ff */
[----:B------:R-:W-:Y:S01]  /*6330*/  FMUL.FTZ R17, R231, R5 ;  /* 0x00000005e7117220 */ /* 0x000fe20000410000 */
[----:B------:R-:W-:Y:S01]  /*6340*/  FFMA.FTZ R5, -R213, R213, 1 ;  /* 0x3f800000d5057423 */ /* 0x000fe200000101d5 */
[----:B------:R-:W-:Y:S01]  /*6350*/  FMUL.FTZ R32, R134, R32 ;  /* 0x0000002086207220 */ /* 0x000fe20000410000 */
[C---:B------:R-:W-:Y:S01]  /*6360*/  FADD.FTZ R35, -R144.reuse, R35 ;  /* 0x0000002390237221 */ /* 0x040fe20000010100 */
[C---:B------:R-:W-:Y:S01]  /*6370*/  FADD.FTZ R21, -R144.reuse, R34 ;  /* 0x0000002290157221 */ /* 0x040fe20000010100 */
[----:B------:R-:W-:Y:S01]  /*6380*/  FMUL.FTZ R5, R5, UR5 ;  /* 0x0000000505057c20 */ /* 0x000fe20008410000 */
[----:B------:R-:W-:Y:S01]  /*6390*/  FADD.FTZ R18, -R144, R19 ;  /* 0x0000001390127221 */ /* 0x000fe20000010100 */
[----:B------:R-:W-:Y:S01]  /*63a0*/  F2FP.F16.F32.PACK_AB R32, R32, R20 ;  /* 0x000000142020723e */ /* 0x000fe200000000ff */
[----:B------:R-:W-:Y:S01]  /*63b0*/  FADD.FTZ R20, -R144, R23 ;  /* 0x0000001790147221 */ /* 0x000fe20000010100 */
[----:B------:R-:W-:Y:S01]  /*63c0*/  FMUL.FTZ R34, R17, R5 ;  /* 0x0000000511227220 */ /* 0x000fe20000410000 */
[----:B------:R-:W-:Y:S01]  /*63d0*/  FMUL.FTZ R17, R224, R35 ;  /* 0x00000023e0117220 */ /* 0x000fe20000410000 */
[----:B------:R-:W-:Y:S01]  /*63e0*/  FADD.FTZ R19, -R144, R22 ;  /* 0x0000001690137221 */ /* 0x000fe20000010100 */
[----:B------:R-:W-:Y:S01]  /*63f0*/  FFMA.FTZ R23, -R212, R212, 1 ;  /* 0x3f800000d4177423 */ /* 0x000fe200000101d4 */
[----:B------:R-:W-:Y:S01]  /*6400*/  FFMA.FTZ R132, -R210, R210, 1 ;  /* 0x3f800000d2847423 */ /* 0x000fe200000101d2 */
[----:B------:R-:W-:Y:S01]  /*6410*/  FFMA.FTZ R35, -R206, R206, 1 ;  /* 0x3f800000ce237423 */ /* 0x000fe200000101ce */
[----:B------:R-:W-:Y:S01]  /*6420*/  FFMA.FTZ R134, -R200, R200, 1 ;  /* 0x3f800000c8867423 */ /* 0x000fe200000101c8 */
[----:B------:R-:W-:Y:S01]  /*6430*/  FFMA.FTZ R133, -R199, R199, 1 ;  /* 0x3f800000c7857423 */ /* 0x000fe200000101c7 */
[----:B------:R-:W-:Y:S01]  /*6440*/  FMUL.FTZ R18, R230, R18 ;  /* 0x00000012e6127220 */ /* 0x000fe20000410000 */
[----:B------:R-:W-:Y:S01]  /*6450*/  FMUL.FTZ R19, R228, R19 ;  /* 0x00000013e4137220 */ /* 0x000fe20000410000 */
[----:B------:R-:W-:Y:S01]  /*6460*/  FMUL.FTZ R20, R229, R20 ;  /* 0x00000014e5147220 */ /* 0x000fe20000410000 */
[----:B------:R-:W-:Y:S01]  /*6470*/  FMUL.FTZ R23, R23, UR5 ;  /* 0x0000000517177c20 */ /* 0x000fe20008410000 */
[----:B------:R-:W-:Y:S01]  /*6480*/  FMUL.FTZ R5, R225, R21 ;  /* 0x00000015e1057220 */ /* 0x000fe20000410000 */
[----:B------:R-:W-:Y:S01]  /*6490*/  FMUL.FTZ R132, R132, UR5 ;  /* 0x0000000584847c20 */ /* 0x000fe20008410000 */
[----:B------:R-:W-:Y:S01]  /*64a0*/  FMUL.FTZ R35, R35, UR5 ;  /* 0x0000000523237c20 */ /* 0x000fe20008410000 */
[----:B------:R-:W-:Y:S01]  /*64b0*/  FMUL.FTZ R134, R134, UR5 ;  /* 0x0000000586867c20 */ /* 0x000fe20008410000 */
[----:B------:R-:W-:Y:S01]  /*64c0*/  FMUL.FTZ R133, R133, UR5 ;  /* 0x0000000585857c20 */ /* 0x000fe20008410000 */
[----:B------:R-:W-:Y:S01]  /*64d0*/  FMUL.FTZ R23, R18, R23 ;  /* 0x0000001712177220 */ /* 0x000fe20000410000 */
[----:B------:R-:W-:Y:S01]  /*64e0*/  FMUL.FTZ R132, R19, R132 ;  /* 0x0000008413847220 */ /* 0x000fe20000410000 */
[----:B------:R-:W-:Y:S01]  /*64f0*/  FMUL.FTZ R35, R20, R35 ;  /* 0x0000002314237220 */ /* 0x000fe20000410000 */
[----:B------:R-:W-:Y:S01]  /*6500*/  FMUL.FTZ R134, R5, R134 ;  /* 0x0000008605867220 */ /* 0x000fe20000410000 */
[----:B------:R-:W-:Y:S01]  /*6510*/  FMUL.FTZ R133, R17, R133 ;  /* 0x0000008511857220 */ /* 0x000fe20000410000 */
[----:B-1----:R-:W-:Y:S06]  /*6520*/  @!P0 BRA `(.L_x_473) ;  /* 0x0000000000c48947 */ /* 0x002fec0003800000 */
[----:B------:R-:W1:Y:S01]  /*6530*/  LDC R5, c[0x0][0x240] ;  /* 0x00009000ff057b82 */ /* 0x000e620000000800 */
[----:B------:R-:W-:Y:S01]  /*6540*/  ULOP3.LUT UR9, UR8, 0x1, URZ, 0xc0, !UPT ;  /* 0x0000000108097892 */ /* 0x000fe2000f8ec03f */
[----:B------:R-:W-:Y:S01]  /*6550*/  ISETP.GE.AND P3, PT, R234, UR38, PT ;  /* 0x00000026ea007c0c */ /* 0x000fe2000bf66270 */
[----:B------:R-:W-:Y:S01]  /*6560*/  UMOV UR16, 0xffffd000 ;  /* 0xffffd00000107882 */ /* 0x000fe20000000000 */
[----:B------:R-:W-:Y:S01]  /*6570*/  ISETP.GE.AND P2, PT, R240, UR38, PT ;  /* 0x00000026f0007c0c */ /* 0x000fe2000bf46270 */
[----:B------:R-:W-:Y:S01]  /*6580*/  UISETP.NE.U32.AND UP0, UPT, UR9, 0x1, UPT ;  /* 0x000000010900788c */ /* 0x000fe2000bf05070 */
[----:B------:R-:W-:Y:S03]  /*6590*/  ISETP.GE.AND P1, PT, R241, UR38, PT ;  /* 0x00000026f1007c0c */ /* 0x000fe6000bf26270 */
[----:B------:R-:W-:Y:S06]  /*65a0*/  USEL UR9, UR16, 0x3000, !UP0 ;  /* 0x0000300010097887 */ /* 0x000fec000c000000 */
[----:B------:R-:W-:Y:S02]  /*65b0*/  VIADD R183, R183, UR9 ;  /* 0x00000009b7b77c36 */ /* 0x000fe40008000000 */
[----:B------:R-:W-:Y:S02]  /*65c0*/  @!P2 VIADD R22, R232, UR9 ;  /* 0x00000009e816ac36 */ /* 0x000fe40008000000 */
[----:B------:R-:W-:Y:S01]  /*65d0*/  VIADD R174, R174, UR9 ;  /* 0x00000009aeae7c36 */ /* 0x000fe20008000000 */
[----:B------:R2:W-:Y:S04]  /*65e0*/  @P3 STS [R183], RZ ;  /* 0x000000ffb7003388 */ /* 0x0005e80000000800 */
[----:B------:R2:W-:Y:S01]  /*65f0*/  @P3 STS [R183+0x4], RZ ;  /* 0x000004ffb7003388 */ /* 0x0005e20000000800 */
[----:B-1----:R-:W-:Y:S03]  /*6600*/  IMAD.U32 R5, R5, -0x40, RZ ;  /* 0xffffffc005057824 */ /* 0x002fe600078e00ff */
[----:B------:R2:W-:Y:S02]  /*6610*/  @P3 STS [R183+0x8], RZ ;  /* 0x000008ffb7003388 */ /* 0x0005e40000000800 */
[C---:B------:R-:W-:Y:S02]  /*6620*/  LEA R208, P4, R5.reuse, R208, 0x1 ;  /* 0x000000d005d07211 */ /* 0x040fe400078808ff */
[----:B------:R2:W-:Y:S01]  /*6630*/  @P3 STS [R183+0xc], RZ ;  /* 0x00000cffb7003388 */ /* 0x0005e20000000800 */
[----:B------:R-:W-:Y:S02]  /*6640*/  SHF.R.S32.HI R17, RZ, 0x1f, R5 ;  /* 0x0000001fff117819 */ /* 0x000fe40000011405 */
[----:B------:R-:W-:Y:S01]  /*6650*/  @!P3 MOV R18, R208 ;  /* 0x000000d00012b202 */ /* 0x000fe20000000f00 */
[--C-:B------:R-:W-:Y:S01]  /*6660*/  @!P2 IMAD.MOV.U32 R20, RZ, RZ, R208.reuse ;  /* 0x000000ffff14a224 */ /* 0x100fe200078e00d0 */
[----:B------:R-:W-:Y:S01]  /*6670*/  LEA.HI.X R207, R5, R207, R17, 0x1, P4 ;  /* 0x000000cf05cf7211 */ /* 0x000fe200020f0c11 */
[C---:B------:R-:W-:Y:S01]  /*6680*/  @!P1 VIADD R17, R232.reuse, UR9 ;  /* 0x00000009e8119c36 */ /* 0x040fe20008000000 */
[----:B------:R-:W-:Y:S02]  /*6690*/  IADD3 R5, R232, UR9, RZ ;  /* 0x00000009e8057c10 */ /* 0x000fe4000fffe0ff */
[----:B------:R-:W-:Y:S01]  /*66a0*/  @!P2 MOV R21, R207 ;  /* 0x000000cf0015a202 */ /* 0x000fe20000000f00 */
        /* <DEDUP_REMOVED lines=25> */
.L_x_473:
[----:B------:R-:W-:Y:S01]  /*6840*/  STS [R196+0x15000], R16 ;  /* 0x01500010c4007388 */ /* 0x000fe20000000800 */
[----:B------:R-:W-:Y:S01]  /*6850*/  F2FP.F16.F32.PACK_AB R5, R23, R34 ;  /* 0x000000221705723e */ /* 0x000fe200000000ff */
[C---:B-----5:R-:W-:Y:S01]  /*6860*/  FADD.FTZ R8, -R4.reuse, R8 ;  /* 0x0000000804087221 */ /* 0x060fe20000010100 */
[C---:B------:R-:W-:Y:S01]  /*6870*/  FADD.FTZ R9, -R4.reuse, R9 ;  /* 0x0000000904097221 */ /* 0x040fe20000010100 */
[----:B------:R1:W-:Y:S01]  /*6880*/  STS [R196+0x15400], R6 ;  /* 0x01540006c4007388 */ /* 0x0003e20000000800 */
[----:B------:R-:W-:Y:S01]  /*6890*/  FADD.FTZ R25, -R4, R25 ;  /* 0x0000001904197221 */ /* 0x000fe20000010100 */
[----:B--2---:R-:W-:Y:S01]  /*68a0*/  FMUL.FTZ R19, R188, R8 ;  /* 0x00000008bc137220 */ /* 0x004fe20000410000 */
        /* <DEDUP_REMOVED lines=26> */
[----:B--2---:R-:W-:Y:S01]  /*6a50*/  FFMA.FTZ R7, -R160, R160, 1 ;  /* 0x3f800000a0077423 */ /* 0x004fe200000101a0 */
        /* <DEDUP_REMOVED lines=8> */
[----:B---3--:R-:W-:Y:S01]  /*6ae0*/  FFMA.FTZ R5, -R163, R163, 1 ;  /* 0x3f800000a3057423 */ /* 0x008fe200000101a3 */
        /* <DEDUP_REMOVED lines=143> */
[----:B------:R-:W-:Y:S02]  /*73e0*/  LEA R4, R243, UR4, 0x1 ;  /* 0x00000004f3047c11 */ /* 0x000fe4000f8e08ff */
        /* <DEDUP_REMOVED lines=29> */
.L_x_474:
        /* <DEDUP_REMOVED lines=8> */
[----:B------:R-:W-:Y:S01]  /*7640*/  UIADD3 UR8, UR8, -0x1, URZ ;  /* 0xffffffff08087890 */ /* 0x000fe2000fffe03f */
[----:B------:R-:W3:Y:S04]  /*7650*/  LDSM.16.MT88.4 R28, [R0+0xd000] ;  /* 0x00d00000001c783b */ /* 0x000ee80000004200 */
        /* <DEDUP_REMOVED lines=17> */
[----:B------:R-:W-:Y:S05]  /*7770*/  LDSM.16.M88.4 R132, [R178] ;  /* 0x00000000b284783b */ /* 0x000fea0000000200 */
[C---:B------:R-:W-:Y:S06]  /*7780*/  HMMA.16816.F32 R12, R32.reuse, R136, R12 ;  /* 0x00000088200c723c */ /* 0x040fec000000180c */
[C---:B------:R-:W-:Y:S01]  /*7790*/  HMMA.16816.F32 R16, R32.reuse, R138, R16 ;  /* 0x0000008a2010723c */ /* 0x040fe20000001810 */
[----:B------:R-:W2:Y:S05]  /*77a0*/  LDSM.16.MT88.4 R136, [R0+0x9c00] ;  /* 0x009c00000088783b */ /* 0x000eaa0000004200 */
[C---:B------:R-:W-:Y:S06]  /*77b0*/  HMMA.16816.F32 R20, R32.reuse, R140, R20 ;  /* 0x0000008c2014723c */ /* 0x040fec0000001814 */
[----:B------:R-:W-:Y:S01]  /*77c0*/  HMMA.16816.F32 R24, R32, R142, R24 ;  /* 0x0000008e2018723c */ /* 0x000fe20000001818 */
[----:B------:R-:W3:Y:S04]  /*77d0*/  LDSM.16.MT88.4 R32, [R0+0xdc00] ;  /* 0x00dc00000020783b */ /* 0x000ee80000004200 */
        /* <DEDUP_REMOVED lines=11> */
[C---:B--2---:R-:W-:Y:S06]  /*7890*/  HMMA.16816.F32 R4, R132.reuse, R136, R4 ;  /* 0x000000888404723c */ /* 0x044fec0000001804 */
[C---:B------:R-:W-:Y:S01]  /*78a0*/  HMMA.16816.F32 R8, R132.reuse, R138, R8 ;  /* 0x0000008a8408723c */ /* 0x040fe20000001808 */
[----:B------:R-:W2:Y:S05]  /*78b0*/  LDSM.16.M88.4 R136, [R177+0x2000] ;  /* 0x00200000b188783b */ /* 0x000eaa0000000200 */
[C---:B------:R-:W-:Y:S06]  /*78c0*/  HMMA.16816.F32 R12, R132.reuse, R156, R12 ;  /* 0x0000009c840c723c */ /* 0x040fec000000180c */
[C---:B------:R-:W-:Y:S01]  /*78d0*/  HMMA.16816.F32 R16, R132.reuse, R158, R16 ;  /* 0x0000009e8410723c */ /* 0x040fe20000001810 */
[----:B------:R-:W2:Y:S05]  /*78e0*/  LDSM.16.MT88.4 R156, [R0+0xc400] ;  /* 0x00c40000009c783b */ /* 0x000eaa0000004200 */
[C---:B---3--:R-:W-:Y:S06]  /*78f0*/  HMMA.16816.F32 R20, R132.reuse, R32, R20 ;  /* 0x000000208414723c */ /* 0x048fec0000001814 */
[----:B------:R-:W-:Y:S01]  /*7900*/  HMMA.16816.F32 R24, R132, R34, R24 ;  /* 0x000000228418723c */ /* 0x000fe20000001818 */
[----:B------:R-:W3:Y:S04]  /*7910*/  LDSM.16.MT88.4 R32, [R0+0xe400] ;  /* 0x00e400000020783b */ /* 0x000ee80000004200 */
[----:B------:R-:W-:Y:S01]  /*7920*/  LDSM.16.M88.4 R132, [R179+0x2000] ;  /* 0x00200000b384783b */ /* 0x000fe20000000200 */
[C---:B----4-:R-:W-:Y:S06]  /*7930*/  HMMA.16816.F32 R4, R140.reuse, R148, R4 ;  /* 0x000000948c04723c */ /* 0x050fec0000001804 */
        /* <DEDUP_REMOVED lines=12> */
[C---:B------:R-:W-:Y:S06]  /*7a00*/  HMMA.16816.F32 R12, R136.reuse, R156, R12 ;  /* 0x0000009c880c723c */ /* 0x040fec000000180c */
[C---:B------:R-:W-:Y:S01]  /*7a10*/  HMMA.16816.F32 R16, R136.reuse, R158, R16 ;  /* 0x0000009e8810723c */ /* 0x040fe20000001810 */
[----:B------:R-:W2:Y:S05]  /*7a20*/  LDSM.16.MT88.4 R156, [R0+0xcc00] ;  /* 0x00cc0000009c783b */ /* 0x000eaa0000004200 */
[C---:B---3--:R-:W-:Y:S06]  /*7a30*/  HMMA.16816.F32 R20, R136.reuse, R32, R20 ;  /* 0x000000208814723c */ /* 0x048fec0000001814 */
[----:B------:R-:W-:Y:S01]  /*7a40*/  HMMA.16816.F32 R24, R136, R34, R24 ;  /* 0x000000228818723c */ /* 0x000fe20000001818 */
[----:B------:R3:W2:Y:S04]  /*7a50*/  LDSM.16.MT88.4 R32, [R0+0xec00] ;  /* 0x00ec00000020783b */ /* 0x0006a80000004200 */
[----:B------:R-:W-:Y:S01]  /*7a60*/  LDSM.16.MT88.4 R136, [R3+0x2400] ;  /* 0x002400000388783b */ /* 0x000fe20000004200 */
[C---:B----4-:R-:W-:Y:S06]  /*7a70*/  HMMA.16816.F32 R4, R132.reuse, R148, R4 ;  /* 0x000000948404723c */ /* 0x050fec0000001804 */
[C---:B------:R-:W-:Y:S06]  /*7a80*/  HMMA.16816.F32 R8, R132.reuse, R150, R8 ;  /* 0x000000968408723c */ /* 0x040fec0000001808 */
[C---:B------:R-:W-:Y:S06]  /*7a90*/  HMMA.16816.F32 R12, R132.reuse, R152, R12 ;  /* 0x00000098840c723c */ /* 0x040fec000000180c */
[C---:B------:R-:W-:Y:S01]  /*7aa0*/  HMMA.16816.F32 R16, R132.reuse, R154, R16 ;  /* 0x0000009a8410723c */ /* 0x040fe20000001810 */
[----:B---3--:R-:W-:Y:S05]  /*7ab0*/  IMAD.U32 R0, RZ, RZ, UR17 ;  /* 0x00000011ff007e24 */ /* 0x008fea000f8e00ff */
[C---:B-1----:R-:W-:Y:S06]  /*7ac0*/  HMMA.16816.F32 R20, R132.reuse, R28, R20 ;  /* 0x0000001c8414723c */ /* 0x042fec0000001814 */
[----:B------:R-:W-:Y:S05]  /*7ad0*/  HMMA.16816.F32 R24, R132, R30, R24 ;  /* 0x0000001e8418723c */ /* 0x000fea0000001818 */
[----:B------:R-:W-:Y:S01]  /*7ae0*/  IMAD.MOV.U32 R28, RZ, RZ, R217 ;  /* 0x000000ffff1c7224 */ /* 0x000fe200078e00d9 */
[C---:B--2---:R-:W-:Y:S01]  /*7af0*/  HMMA.16816.F32 R4, R140.reuse, R144, R4 ;  /* 0x000000908c04723c */ /* 0x044fe20000001804 */
[----:B------:R-:W-:Y:S04]  /*7b00*/  IMAD.U32 R132, RZ, RZ, UR17 ;  /* 0x00000011ff847e24 */ /* 0x000fe8000f8e00ff */
[----:B------:R-:W-:Y:S01]  /*7b10*/  @P0 IADD3 R30, P2, R247, UR13, RZ ;  /* 0x0000000df71e0c10 */ /* 0x000fe2000ff5e0ff */
[C---:B------:R-:W-:Y:S01]  /*7b20*/  HMMA.16816.F32 R8, R140.reuse, R146, R8 ;  /* 0x000000928c08723c */ /* 0x040fe20000001808 */
[----:B------:R-:W-:Y:S01]  /*7b30*/  LDSM.16.MT88.4 R144, [R3+0x1c00] ;  /* 0x001c00000390783b */ /* 0x000fe20000004200 */
[----:B------:R-:W-:Y:S03]  /*7b40*/  @UP3 UIADD3 UR13, UP1, UR13, -0x100, URZ ;  /* 0xffffff000d0d3890 */ /* 0x000fe6000ff3e03f */
[----:B------:R-:W-:Y:S01]  /*7b50*/  @P0 IADD3.X R31, R250, UR12, RZ, P2, !PT ;  /* 0x0000000cfa1f0c10 */ /* 0x000fe200097fe4ff */
[C---:B------:R-:W-:Y:S01]  /*7b60*/  HMMA.16816.F32 R12, R140.reuse, R156, R12 ;  /* 0x0000009c8c0c723c */ /* 0x040fe2000000180c */
[----:B------:R-:W-:Y:S03]  /*7b70*/  @UP3 UIADD3.X UR12, UR12, -0x1, URZ, UP1, !UPT ;  /* 0xffffffff0c0c3890 */ /* 0x000fe60008ffe43f */
[----:B------:R-:W5:Y:S01]  /*7b80*/  @P0 LDG.E R238, desc[UR6][R30.64] ;  /* 0x000000061eee0981 */ /* 0x000f62000c1e1900 */
[----:B------:R-:W-:Y:S01]  /*7b90*/  IMAD.MOV.U32 R29, RZ, RZ, R216 ;  /* 0x000000ffff1d7224 */ /* 0x000fe200078e00d8 */
[C---:B------:R-:W-:Y:S02]  /*7ba0*/  HMMA.16816.F32 R16, R140.reuse, R158, R16 ;  /* 0x0000009e8c10723c */ /* 0x040fe40000001810 */
[----:B------:R-:W5:Y:S04]  /*7bb0*/  @P0 LDG.E R239, desc[UR6][R30.64+0x20] ;  /* 0x000020061eef0981 */ /* 0x000f68000c1e1900 */
[C---:B------:R-:W-:Y:S01]  /*7bc0*/  HMMA.16816.F32 R20, R140.reuse, R32, R20 ;  /* 0x000000208c14723c */ /* 0x040fe20000001814 */
[----:B------:R-:W5:Y:S04]  /*7bd0*/  @P0 LDG.E R236, desc[UR6][R30.64+0x80] ;  /* 0x000080061eec0981 */ /* 0x000f68000c1e1900 */
[----:B------:R1:W5:Y:S01]  /*7be0*/  @P0 LDG.E R237, desc[UR6][R30.64+0xa0] ;  /* 0x0000a0061eed0981 */ /* 0x000362000c1e1900 */
[----:B------:R-:W-:Y:S03]  /*7bf0*/  HMMA.16816.F32 R24, R140, R34, R24 ;  /* 0x000000228c18723c */ /* 0x000fe60000001818 */
[----:B------:R2:W-:Y:S02]  /*7c00*/  REDG.E.ADD.F32.FTZ.RN.STRONG.GPU desc[UR6][R28.64], R4 ;  /* 0x000000041c0079a6 */ /* 0x0005e4000c10f386 */
[-C--:B------:R-:W-:Y:S01]  /*7c10*/  LEA R32, P1, R132, R28.reuse, 0x2 ;  /* 0x0000001c84207211 */ /* 0x080fe200078210ff */
[----:B------:R-:W-:Y:S01]  /*7c20*/  IMAD.U32 R132, RZ, RZ, UR18 ;  /* 0x00000012ff847e24 */ /* 0x000fe2000f8e00ff */
[----:B------:R-:W-:Y:S01]  /*7c30*/  LDSM.16.MT88.4 R140, [R3+0x1800] ;  /* 0x00180000038c783b */ /* 0x000fe20000004200 */
[----:B------:R-:W-:Y:S03]  /*7c40*/  IMAD.U32 R34, RZ, RZ, UR36 ;  /* 0x00000024ff227e24 */ /* 0x000fe6000f8e00ff */
[-C--:B------:R-:W-:Y:S01]  /*7c50*/  LEA.HI.X.SX32 R33, R0, R29.reuse, 0x2, P1 ;  /* 0x0000001d00217211 */ /* 0x080fe200008f16ff */
[----:B------:R-:W-:Y:S01]  /*7c60*/  IMAD.U32 R0, RZ, RZ, UR18 ;  /* 0x00000012ff007e24 */ /* 0x000fe2000f8e00ff */
[-C--:B------:R-:W-:Y:S02]  /*7c70*/  LEA R132, P0, R132, R28.reuse, 0x2 ;  /* 0x0000001c84847211 */ /* 0x080fe400078010ff */
[-C--:B------:R-:W-:Y:S01]  /*7c80*/  LEA R34, P2, R34, R28.reuse, 0x2 ;  /* 0x0000001c22227211 */ /* 0x080fe200078410ff */
[----:B------:R3:W-:Y:S01]  /*7c90*/  REDG.E.ADD.F32.FTZ.RN.STRONG.GPU desc[UR6][R32.64], R5 ;  /* 0x00000005200079a6 */ /* 0x0007e2000c10f386 */
[-C--:B------:R-:W-:Y:S01]  /*7ca0*/  LEA.HI.X.SX32 R133, R0, R29.reuse, 0x2, P0 ;  /* 0x0000001d00857211 */ /* 0x080fe200000f16ff */
[----:B------:R-:W-:Y:S04]  /*7cb0*/  IMAD.U32 R0, RZ, RZ, UR34 ;  /* 0x00000022ff007e24 */ /* 0x000fe8000f8e00ff */
[----:B------:R4:W-:Y:S01]  /*7cc0*/  REDG.E.ADD.F32.FTZ.RN.STRONG.GPU desc[UR6][R132.64], R6 ;  /* 0x00000006840079a6 */ /* 0x0009e2000c10f386 */
[----:B-1----:R-:W-:Y:S02]  /*7cd0*/  IMAD.U32 R30, RZ, RZ, UR35 ;  /* 0x00000023ff1e7e24 */ /* 0x002fe4000f8e00ff */
[----:B------:R-:W-:Y:S01]  /*7ce0*/  IMAD.U32 R31, RZ, RZ, UR36 ;  /* 0x00000024ff1f7e24 */ /* 0x000fe2000f8e00ff */
[----:B------:R-:W-:Y:S02]  /*7cf0*/  LDSM.16.MT88.4 R132, [R2+0x17800] ;  /* 0x017800000284783b */ /* 0x000fe40000004200 */
[-C--:B------:R-:W-:Y:S01]  /*7d00*/  LEA R30, P1, R30, R28.reuse, 0x2 ;  /* 0x0000001c1e1e7211 */ /* 0x080fe200078210ff */
[----:B--2---:R-:W-:Y:S01]  /*7d10*/  IMAD.U32 R4, RZ, RZ, UR34 ;  /* 0x00000022ff047e24 */ /* 0x004fe2000f8e00ff */
[-C--:B------:R-:W-:Y:S04]  /*7d20*/  LEA.HI.X.SX32 R35, R31, R29.reuse, 0x2, P2 ;  /* 0x0000001d1f237211 */ /* 0x080fe800010f16ff */
[-C--:B------:R-:W-:Y:S01]  /*7d30*/  LEA R4, P0, R4, R28.reuse, 0x2 ;  /* 0x0000001c04047211 */ /* 0x080fe200078010ff */
[----:B------:R1:W-:Y:S01]  /*7d40*/  REDG.E.ADD.F32.FTZ.RN.STRONG.GPU desc[UR6][R34.64], R7 ;  /* 0x00000007220079a6 */ /* 0x0003e2000c10f386 */
[----:B---3--:R-:W-:Y:S05]  /*7d50*/  IMAD.U32 R5, RZ, RZ, UR35 ;  /* 0x00000023ff057e24 */ /* 0x008fea000f8e00ff */
[-C--:B------:R-:W-:Y:S01]  /*7d60*/  LEA.HI.X.SX32 R31, R5, R29.reuse, 0x2, P1 ;  /* 0x0000001d051f7211 */ /* 0x080fe200008f16ff */
[----:B----4-:R-:W-:Y:S01]  /*7d70*/  IMAD.U32 R6, RZ, RZ, UR29 ;  /* 0x0000001dff067e24 */ /* 0x010fe2000f8e00ff */
[-C--:B------:R-:W-:Y:S01]  /*7d80*/  LEA.HI.X.SX32 R5, R0, R29.reuse, 0x2, P0 ;  /* 0x0000001d00057211 */ /* 0x080fe200000f16ff */
[----:B------:R-:W-:Y:S02]  /*7d90*/  IMAD.U32 R0, RZ, RZ, UR33 ;  /* 0x00000021ff007e24 */ /* 0x000fe4000f8e00ff */
[----:B------:R2:W-:Y:S04]  /*7da0*/  REDG.E.ADD.F32.FTZ.RN.STRONG.GPU desc[UR6][R30.64], R8 ;  /* 0x000000081e0079a6 */ /* 0x0005e8000c10f386 */
[----:B------:R3:W-:Y:S01]  /*7db0*/  REDG.E.ADD.F32.FTZ.RN.STRONG.GPU desc[UR6][R4.64], R9 ;  /* 0x00000009040079a6 */ /* 0x0007e2000c10f386 */
[----:B-1----:R-:W-:Y:S02]  /*7dc0*/  IMAD.U32 R7, RZ, RZ, UR28 ;  /* 0x0000001cff077e24 */ /* 0x002fe4000f8e00ff */
[----:B--2---:R-:W-:Y:S02]  /*7dd0*/  IMAD.U32 R8, RZ, RZ, UR32 ;  /* 0x00000020ff087e24 */ /* 0x004fe4000f8e00ff */
        /* <DEDUP_REMOVED lines=145> */
[----:B------:R-:W-:Y:S01]  /*86f0*/  F2FP.F16.F32.PACK_AB R36, R37, R36 ;  /* 0x000000242524723e */ /* 0x000fe200000000ff */
[----:B------:R-:W-:Y:S01]  /*8700*/  UISETP.NE.AND UP0, UPT, UR41, -0x1, UPT ;  /* 0xffffffff2900788c */ /* 0x000fe2000bf05270 */
[----:B------:R-:W-:Y:S02]  /*8710*/  F2FP.F16.F32.PACK_AB R38, R39, R38 ;  /* 0x000000262726723e */ /* 0x000fe400000000ff */
[----:B------:R-:W-:Y:S01]  /*8720*/  F2FP.F16.F32.PACK_AB R48, R49, R48 ;  /* 0x000000303130723e */ /* 0x000fe200000000ff */
[----:B------:R-:W-:Y:S01]  /*8730*/  ULDC UR5, c[0x0][0x390] ;  /* 0x0000e40000057ab9 */ /* 0x000fe20000000800 */
        /* <DEDUP_REMOVED lines=66> */
[----:B------:R-:W-:Y:S01]  /*8b60*/  @UP0 UIADD3 UR5, UR40, UR41, URZ ;  /* 0x0000002928050290 */ /* 0x000fe2000fffe03f */
[----:B------:R-:W-:Y:S01]  /*8b70*/  F2FP.F16.F32.PACK_AB R11, R11, R108 ;  /* 0x0000006c0b0b723e */ /* 0x000fe200000000ff */
        /* <DEDUP_REMOVED lines=22> */
[----:B------:R-:W-:Y:S01]  /*8ce0*/  F2FP.F16.F32.PACK_AB R44, R45, R44 ;  /* 0x0000002c2d2c723e */ /* 0x000fe200000000ff */
[----:B------:R-:W-:Y:S01]  /*8cf0*/  STS [R244+0x2200], R16 ;  /* 0x00220010f4007388 */ /* 0x000fe20000000800 */
[----:B------:R-:W-:Y:S02]  /*8d00*/  F2FP.F16.F32.PACK_AB R46, R47, R46 ;  /* 0x0000002e2f2e723e */ /* 0x000fe400000000ff */
[----:B------:R-:W-:Y:S01]  /*8d10*/  F2FP.F16.F32.PACK_AB R52, R53, R52 ;  /* 0x000000343534723e */ /* 0x000fe200000000ff */
[----:B------:R-:W-:Y:S01]  /*8d20*/  STS [R245+0x2000], R13 ;  /* 0x0020000df5007388 */ /* 0x000fe20000000800 */
[----:B------:R-:W-:Y:S02]  /*8d30*/  F2FP.F16.F32.PACK_AB R54, R55, R54 ;  /* 0x000000363736723e */ /* 0x000fe400000000ff */
        /* <DEDUP_REMOVED lines=19> */
[----:B------:R1:W-:Y:S01]  /*8e70*/  STS [R244+0x4200], R8 ;  /* 0x00420008f4007388 */ /* 0x0003e20000000800 */
[----:B------:R-:W-:-:S02]  /*8e80*/  F2FP.F16.F32.PACK_AB R78, R79, R78 ;  /* 0x0000004e4f4e723e */ /* 0x000fc400000000ff */
[----:B------:R-:W-:Y:S01]  /*8e90*/  PLOP3.LUT P0, PT, PT, PT, UP0, 0x80, 0x0 ;  /* 0x000000000000781c */ /* 0x000fe20003f0f008 */
        /* <DEDUP_REMOVED lines=45> */
.L_x_476:
[----:B------:R-:W-:Y:S01]  /*9170*/  @UP0 UIADD3 UR11, UR40, UR41, URZ ;  /* 0x00000029280b0290 */ /* 0x000fe2000fffe03f */
[----:B--2---:R-:W-:Y:S01]  /*9180*/  LEA R0, R243, UR4, 0x1 ;  /* 0x00000004f3007c11 */ /* 0x004fe2000f8e08ff */
        /* <DEDUP_REMOVED lines=18> */
.L_x_477:
        /* <DEDUP_REMOVED lines=37> */
[----:B------:R-:W-:Y:S01]  /*9500*/  IMAD.MOV.U32 R4, RZ, RZ, R8 ;  /* 0x000000ffff047224 */ /* 0x000fe200078e0008 */
[----:B------:R-:W-:Y:S01]  /*9510*/  MOV R5, R24 ;  /* 0x0000001800057202 */ /* 0x000fe20000000f00 */
[----:B------:R-:W3:Y:S01]  /*9520*/  LDS.128 R16, [R0+0xd000] ;  /* 0x00d0000000107984 */ /* 0x000ee20000000c00 */
[----:B------:R-:W-:Y:S01]  /*9530*/  IMAD R25, R26, UR8, RZ ;  /* 0x000000081a197c24 */ /* 0x000fe2000f8e02ff */
[----:B------:R-:W-:Y:S01]  /*9540*/  ISETP.GE.AND P1, PT, R240, UR15, PT ;  /* 0x0000000ff0007c0c */ /* 0x000fe2000bf26270 */
[----:B------:R-:W-:Y:S01]  /*9550*/  ULDC.64 UR16, c[0x0][0x3f0] ;  /* 0x0000fc0000107ab9 */ /* 0x000fe20000000a00 */
[----:B------:R-:W-:Y:S01]  /*9560*/  IMAD.WIDE.U32 R10, R3, UR8, R4 ;  /* 0x00000008030a7c25 */ /* 0x000fe2000f8e0004 */
[----:B------:R-:W-:-:S03]  /*9570*/  ISETP.GE.AND P0, PT, R241, UR15, PT ;  /* 0x0000000ff1007c0c */ /* 0x000fc6000bf06270 */
[----:B------:R-:W-:Y:S02]  /*9580*/  IMAD R4, R3, UR9, R25 ;  /* 0x0000000903047c24 */ /* 0x000fe4000f8e0219 */
[----:B------:R-:W4:Y:S02]  /*9590*/  @!P2 LDS.128 R12, [R0+0x9000] ;  /* 0x00900000000ca984 */ /* 0x000f240000000c00 */
[----:B------:R-:W-:Y:S01]  /*95a0*/  IMAD.IADD R5, R4, 0x1, R11 ;  /* 0x0000000104057824 */ /* 0x000fe200078e020b */
[----:B------:R-:W-:-:S04]  /*95b0*/  LEA R4, P5, R10, UR16, 0x1 ;  /* 0x000000100a047c11 */ /* 0x000fc8000f8a08ff */
[----:B------:R-:W-:-:S05]  /*95c0*/  LEA.HI.X R5, R10, UR17, R5, 0x1, P5 ;  /* 0x000000110a057c11 */ /* 0x000fca000a8f0c05 */
[----:B--2---:R2:W-:Y:S04]  /*95d0*/  @!P1 STG.E.128 desc[UR6][R4.64+0x40], R20 ;  /* 0x0000401404009986 */ /* 0x0045e8000c101d06 */
[----:B---3--:R2:W-:Y:S04]  /*95e0*/  @!P0 STG.E.128 desc[UR6][R4.64+0x80], R16 ;  /* 0x0000801004008986 */ /* 0x0085e8000c101d06 */
[----:B----4-:R2:W-:Y:S02]  /*95f0*/  @!P2 STG.E.128 desc[UR6][R4.64], R12 ;  /* 0x0000000c0400a986 */ /* 0x0105e4000c101d06 */
.L_x_479:
[----:B------:R-:W-:Y:S05]  /*9600*/  BSYNC B0 ;  /* 0x0000000000007941 */ /* 0x000fea0003800000 */
.L_x_478:
[----:B------:R-:W-:Y:S04]  /*9610*/  BSSY B0, `(.L_x_480) ;  /* 0x0000013000007945 */ /* 0x000fe80003800000 */
[----:B------:R-:W-:Y:S05]  /*9620*/  @P3 BRA `(.L_x_481) ;  /* 0x0000000000443947 */ /* 0x000fea0003800000 */
[----:B--2---:R-:W-:Y:S01]  /*9630*/  IADD3 R4, P0, R3, 0x40, RZ ;  /* 0x0000004003047810 */ /* 0x004fe20007f1e0ff */
        /* <DEDUP_REMOVED lines=16> */
.L_x_481:
[----:B------:R-:W-:Y:S05]  /*9740*/  BSYNC B0 ;  /* 0x0000000000007941 */ /* 0x000fea0003800000 */
.L_x_480:
[----:B--2---:R-:W-:Y:S01]  /*9750*/  IMAD.U32 R4, RZ, RZ, UR12 ;  /* 0x0000000cff047e24 */ /* 0x004fe2000f8e00ff */
[----:B------:R-:W-:Y:S01]  /*9760*/  UIMAD UR11, UR11, UR12, URZ ;  /* 0x0000000c0b0b72a4 */ /* 0x000fe2000f8e023f */
[----:B------:R-:W2:Y:S01]  /*9770*/  LDS.128 R20, [R0+0xf000] ;  /* 0x00f0000000147984 */ /* 0x000ea20000000c00 */
        /* <DEDUP_REMOVED lines=8> */
[----:B-1----:R-:W-:Y:S01]  /*9800*/  IMAD.U32 R0, RZ, RZ, UR5 ;  /* 0x00000005ff007e24 */ /* 0x002fe2000f8e00ff */
[----:B------:R-:W-:-:S04]  /*9810*/  UIMAD UR5, UR10, UR8, URZ ;  /* 0x000000080a0572a4 */ /* 0x000fc8000f8e023f */
[----:B------:R-:W-:Y:S01]  /*9820*/  IADD3.X R7, R7, UR18, R0, P0, !PT ;  /* 0x0000001207077c10 */ /* 0x000fe200087fe400 */
[----:B------:R-:W-:Y:S01]  /*9830*/  UIMAD UR9, UR60, UR9, UR5 ;  /* 0x000000093c0972a4 */ /* 0x000fe2000f8e0205 */
[----:B------:R-:W-:-:S05]  /*9840*/  MOV R0, UR8 ;  /* 0x0000000800007c02 */ /* 0x000fca0008000f00 */
[----:B------:R-:W-:-:S05]  /*9850*/  IMAD.WIDE.U32 R6, R0, UR60, R6 ;  /* 0x0000003c00067c25 */ /* 0x000fca000f8e0006 */
[----:B------:R-:W-:Y:S01]  /*9860*/  IADD3 R0, R7, UR9, RZ ;  /* 0x0000000907007c10 */ /* 0x000fe2000fffe0ff */
[----:B--2---:R-:W-:Y:S06]  /*9870*/  @P4 BRA `(.L_x_483) ;  /* 0x0000000000404947 */ /* 0x004fec0003800000 */
        /* <DEDUP_REMOVED lines=16> */
.L_x_483:
[----:B------:R-:W-:Y:S05]  /*9980*/  BSYNC B0 ;  /* 0x0000000000007941 */ /* 0x000fea0003800000 */
.L_x_482:
        /* <DEDUP_REMOVED lines=18> */
.L_x_459:
[----:B------:R-:W-:Y:S05]  /*9ab0*/  BSYNC B1 ;  /* 0x0000000000017941 */ /* 0x000fea0003800000 */
.L_x_445:
[----:B------:R-:W3:Y:S01]  /*9ac0*/  LDL R3, [R1] ;  /* 0x0000000001037983 */ /* 0x000ee20000100800 */
[----:B------:R-:W-:Y:S02]  /*9ad0*/  ULDC UR5, c[0x0][0xc] ;  /* 0x0000030000057ab9 */ /* 0x000fe40000000800 */
[----:B------:R-:W-:Y:S01]  /*9ae0*/  UIADD3 UR39, UR5, UR39, URZ ;  /* 0x0000002705277290 */ /* 0x000fe2000fffe03f */
[----:B---3--:R-:W-:-:S13]  /*9af0*/  R2UR UR8, R3 ;  /* 0x00000000030872ca */ /* 0x008fda00000e0000 */
[----:B------:R-:W-:-:S06]  /*9b00*/  UISETP.GE.AND UP0, UPT, UR39, UR8, UPT ;  /* 0x000000082700728c */ /* 0x000fcc000bf06270 */
[----:B------:R-:W-:-:S13]  /*9b10*/  PLOP3.LUT P0, PT, PT, PT, UP0, 0x80, 0x0 ;  /* 0x000000000000781c */ /* 0x000fda0003f0f008 */
[----:B------:R-:W-:Y:S05]  /*9b20*/  @P0 BRA `(.L_x_484) ;  /* 0x0000000000040947 */ /* 0x000fea0003800000 */
[----:B------:R-:W-:Y:S05]  /*9b30*/  BRA `(.L_x_485) ;  /* 0xffffff7000307947 */ /* 0x000fea000383ffff */
.L_x_484:
[----:B------:R-:W-:Y:S05]  /*9b40*/  EXIT ;  /* 0x000000000000794d */ /* 0x000fea0003800000 */
.L_x_486:
        /* <DEDUP_REMOVED lines=11> */
.L_x_685:


//--------------------- .text._ZN5flash44flash_bwd_dq_dk_dv_loop_seqk_parallel_kernelI23Flash_bwd_kernel_traitsILi96ELi64ELi128ELi8ELi2ELi4ELi4ELb0ELb0EN7cutlass6half_tE19Flash_kernel_traitsILi96ELi64ELi128ELi8ES3_EELb1ELb1ELb0ELb0ELb1ELb1ELb0EEEvNS_16Flash_bwd_paramsE --------------------------
	.section	.text._ZN5flash44flash_bwd_dq_dk_dv_loop_seqk_parallel_kernelI23Flash_bwd_kernel_traitsILi96ELi64ELi128ELi8ELi2ELi4ELi4ELb0ELb0EN7cutlass6half_tE19Flash_kernel_traitsILi96ELi64ELi128ELi8ES3_EELb1ELb1ELb0ELb0ELb1ELb1ELb0EEEvNS_16Flash_bwd_paramsE,"ax",@progbits
	.align	128
        .global         _ZN5flash44flash_bwd_dq_dk_dv_loop_seqk_parallel_kernelI23Flash_bwd_kernel_traitsILi96ELi64ELi128ELi8ELi2ELi4ELi4ELb0ELb0EN7cutlass6half_tE19Flash_kernel_traitsILi96ELi64ELi128ELi8ES3_EELb1ELb1ELb0ELb0ELb1ELb1ELb0EEEvNS_16Flash_bwd_paramsE
        .type           _ZN5flash44flash_bwd_dq_dk_dv_loop_seqk_parallel_kernelI23Flash_bwd_kernel_traitsILi96ELi64ELi128ELi8ELi2ELi4ELi4ELb0ELb0EN7cutlass6half_tE19Flash_kernel_traitsILi96ELi64ELi128ELi8ES3_EELb1ELb1ELb0ELb0ELb1ELb1ELb0EEEvNS_16Flash_bwd_paramsE,@function
        .size           _ZN5flash44flash_bwd_dq_dk_dv_loop_seqk_parallel_kernelI23Flash_bwd_kernel_traitsILi96ELi64ELi128ELi8ELi2ELi4ELi4ELb0ELb0EN7cutlass6half_tE19Flash_kernel_traitsILi96ELi64ELi128ELi8ES3_EELb1ELb1ELb0ELb0ELb1ELb1ELb0EEEvNS_16Flash_bwd_paramsE,(.L_x_686 - _ZN5flash44flash_bwd_dq_dk_dv_loop_seqk_parallel_kernelI23Flash_bwd_kernel_traitsILi96ELi64ELi128ELi8ELi2ELi4ELi4ELb0ELb0EN7cutlass6half_tE19Flash_kernel_traitsILi96ELi64ELi128ELi8ES3_EELb1ELb1ELb0ELb0ELb1ELb1ELb0EEEvNS_16Flash_bwd_paramsE)
        .other          _ZN5flash44flash_bwd_dq_dk_dv_loop_seqk_parallel_kernelI23Flash_bwd_kernel_traitsILi96ELi64ELi128ELi8ELi2ELi4ELi4ELb0ELb0EN7cutlass6half_tE19Flash_kernel_traitsILi96ELi64ELi128ELi8ES3_EELb1ELb1ELb0ELb0ELb1ELb1ELb0EEEvNS_16Flash_bwd_paramsE,@"STO_CUDA_ENTRY STV_DEFAULT"
_ZN5flash44flash_bwd_dq_dk_dv_loop_seqk_parallel_kernelI23Flash_bwd_kernel_traitsILi96ELi64ELi128ELi8ELi2ELi4ELi4ELb0ELb0EN7cutlass6half_tE19Flash_kernel_traitsILi96ELi64ELi128ELi8ES3_EELb1ELb1ELb0ELb0ELb1ELb1ELb0EEEvNS_16Flash_bwd_paramsE:
.text._ZN5flash44flash_bwd_dq_dk_dv_loop_seqk_parallel_kernelI23Flash_bwd_kernel_traitsILi96ELi64ELi128ELi8ELi2ELi4ELi4ELb0ELb0EN7cutlass6half_tE19Flash_kernel_traitsILi96ELi64ELi128ELi8ES3_EELb1ELb1ELb0ELb0ELb1ELb1ELb0EEEvNS_16Flash_bwd_paramsE:
[----:B------:R-:W-:Y:S08]  /*0000*/  LDC R1, c[0x0][0x28] ;  /* 0x00000a00ff017b82 */ /* 0x000ff00000000800 */
[----:B------:R-:W1:Y:S01]  /*0010*/  S2UR UR18, SR_CTAID.X ;  /* 0x00000000001279c3 */ /* 0x000e620000002500 */
[----:B------:R-:W-:Y:S02]  /*0020*/  ULDC UR4, c[0x0][0x2c8] ;  /* 0x0000b20000047ab9 */ /* 0x000fe40000000800 */
[----:B------:R-:W-:-:S04]  /*0030*/  UIADD3 UR5, UR4, 0x7f, URZ ;  /* 0x0000007f04057890 */ /* 0x000fc8000fffe03f */
[----:B------:R-:W-:-:S04]  /*0040*/  USHF.R.S32.HI UR4, URZ, 0x1f, UR5 ;  /* 0x0000001f3f047899 */ /* 0x000fc80008011405 */
[----:B------:R-:W-:-:S04]  /*0050*/  ULEA.HI UR4, UR4, UR5, URZ, 0x7 ;  /* 0x0000000504047291 */ /* 0x000fc8000f8f383f */
[----:B------:R-:W-:-:S04]  /*0060*/  USHF.R.S32.HI UR4, URZ, 0x7, UR4 ;  /* 0x000000073f047899 */ /* 0x000fc80008011404 */
[----:B-1----:R-:W-:-:S06]  /*0070*/  UISETP.GE.AND UP0, UPT, UR18, UR4, UPT ;  /* 0x000000041200728c */ /* 0x002fcc000bf06270 */
[----:B------:R-:W-:-:S13]  /*0080*/  PLOP3.LUT P0, PT, PT, PT, UP0, 0x80, 0x0 ;  /* 0x000000000000781c */ /* 0x000fda0003f0f008 */
[----:B------:R-:W-:Y:S05]  /*0090*/  @P0 EXIT ;  /* 0x000000000000094d */ /* 0x000fea0003800000 */
[----:B------:R-:W1:Y:S01]  /*00a0*/  S2R R11, SR_TID.X ;  /* 0x00000000000b7919 */ /* 0x000e620000002100 */
[----:B------:R-:W2:Y:S01]  /*00b0*/  S2UR UR4, SR_CgaCtaId ;  /* 0x00000000000479c3 */ /* 0x000ea20000008800 */
[----:B------:R-:W-:Y:S01]  /*00c0*/  UMOV UR5, 0x400 ;  /* 0x0000040000057882 */ /* 0x000fe20000000000 */
[----:B------:R-:W-:Y:S01]  /*00d0*/  IMAD.MOV.U32 R184, RZ, RZ, 0x20 ;  /* 0x00000020ffb87424 */ /* 0x000fe200078e00ff */
[----:B------:R-:W-:Y:S01]  /*00e0*/  UMOV UR56, 0xffffd000 ;  /* 0xffffd00000387882 */ /* 0x000fe20000000000 */
[----:B------:R-:W-:Y:S02]  /*00f0*/  IMAD.MOV.U32 R221, RZ, RZ, -0x10 ;  /* 0xfffffff0ffdd7424 */ /* 0x000fe400078e00ff */
[----:B------:R-:W-:Y:S02]  /*0100*/  IMAD.MOV.U32 R182, RZ, RZ, 0x40 ;  /* 0x00000040ffb67424 */ /* 0x000fe400078e00ff */
[----:B------:R-:W3:Y:S08]  /*0110*/  S2UR UR57, SR_CTAID.Z ;  /* 0x00000000003979c3 */ /* 0x000ef00000002700 */
[----:B------:R-:W4:Y:S08]  /*0120*/  S2UR UR55, SR_CTAID.Y ;  /* 0x00000000003779c3 */ /* 0x000f300000002600 */
[----:B------:R-:W-:Y:S01]  /*0130*/  S2UR UR59, SR_CTAID.Z ;  /* 0x00000000003b79c3 */ /* 0x000fe20000002700 */
[----:B--2---:R-:W-:Y:S01]  /*0140*/  ULEA UR4, UR4, UR5, 0x18 ;  /* 0x0000000504047291 */ /* 0x004fe2000f8ec03f */
[----:B-1----:R-:W-:Y:S01]  /*0150*/  SHF.R.S32.HI R2, RZ, 0x1f, R11 ;  /* 0x0000001fff027819 */ /* 0x002fe2000001140b */
[----:B---3--:R-:W-:-:S05]  /*0160*/  USHF.R.S32.HI UR5, URZ, 0x1f, UR57 ;  /* 0x0000001f3f057899 */ /* 0x008fca0008011439 */
[----:B------:R-:W1:Y:S01]  /*0170*/  S2UR UR58, SR_CTAID.Y ;  /* 0x00000000003a79c3 */ /* 0x000e620000002600 */
[CC--:B------:R-:W-:Y:S02]  /*0180*/  LEA.HI R9, R2.reuse, R11.reuse, RZ, 0x5 ;  /* 0x0000000b02097211 */ /* 0x0c0fe400078f28ff */
[CC--:B------:R-:W-:Y:S02]  /*0190*/  LEA.HI R0, R2.reuse, R11.reuse, RZ, 0x4 ;  /* 0x0000000b02007211 */ /* 0x0c0fe400078f20ff */
[CC--:B------:R-:W-:Y:S01]  /*01a0*/  LEA.HI R19, R2.reuse, R11.reuse, RZ, 0x3 ;  /* 0x0000000b02137211 */ /* 0x0c0fe200078f18ff */
[----:B----4-:R-:W-:Y:S01]  /*01b0*/  UIMAD.WIDE UR6, UR55, 0x80, URZ ;  /* 0x00000080370678a5 */ /* 0x010fe2000f8e023f */
[----:B------:R-:W-:Y:S01]  /*01c0*/  SHF.R.S32.HI R3, RZ, 0x4, R0 ;  /* 0x00000004ff037819 */ /* 0x000fe20000011400 */
[----:B------:R-:W-:Y:S01]  /*01d0*/  USHF.R.S32.HI UR60, URZ, 0x1f, UR55 ;  /* 0x0000001f3f3c7899 */ /* 0x000fe20008011437 */
        /* <DEDUP_REMOVED lines=23> */
[----:B------:R-:W-:Y:S02]  /*0350*/  SHF.R.S32.HI R241, RZ, 0x6, R7 ;  /* 0x00000006fff17819 */ /* 0x000fe40000011407 */
[----:B------:R-:W-:Y:S01]  /*0360*/  SHF.R.U32.HI R7, RZ, 0x3, R0 ;  /* 0x00000003ff077819 */ /* 0x000fe20000011600 */
[----:B------:R-:W-:Y:S01]  /*0370*/  IMAD.IADD R3, R10, 0x1, -R2 ;  /* 0x000000010a037824 */ /* 0x000fe200078e0a02 */
[----:B------:R-:W-:Y:S01]  /*0380*/  LOP3.LUT R4, R0, 0x18, R244, 0xf8, !PT ;  /* 0x0000001800047812 */ /* 0x000fe200078ef8f4 */
[----:B------:R-:W-:Y:S01]  /*0390*/  IMAD R0, R241, 0x4, R15 ;  /* 0x00000004f1007824 */ /* 0x000fe200078e020f */
[--C-:B------:R-:W-:Y:S02]  /*03a0*/  SHF.R.S32.HI R243, RZ, 0x2, R5.reuse ;  /* 0x00000002fff37819 */ /* 0x100fe40000011405 */
        /* <DEDUP_REMOVED lines=14> */
[----:B------:R-:W-:Y:S02]  /*0490*/  LOP3.LUT R7, R0, 0x7fffffe, RZ, 0xc0, !PT ;  /* 0x07fffffe00077812 */ /* 0x000fe400078ec0ff */
[----:B------:R-:W-:Y:S02]  /*04a0*/  LEA.HI R2, R3, R8, RZ, 0x2 ;  /* 0x0000000803027211 */ /* 0x000fe400078f10ff */
[----:B------:R-:W-:Y:S01]  /*04b0*/  LOP3.LUT R0, R11, 0xfffffff8, RZ, 0xc0, !PT ;  /* 0xfffffff80b007812 */ /* 0x000fe200078ec0ff */
[----:B------:R-:W-:Y:S01]  /*04c0*/  IMAD.IADD R20, R6, 0x1, -R7 ;  /* 0x0000000106147824 */ /* 0x000fe200078e0a07 */
[----:B------:R-:W-:-:S02]  /*04d0*/  SHF.R.S32.HI R248, RZ, 0x5, R9 ;  /* 0x00000005fff87819 */ /* 0x000fc40000011409 */
[----:B------:R-:W-:Y:S01]  /*04e0*/  LOP3.LUT R2, R2, 0xfffffffc, RZ, 0xc0, !PT ;  /* 0xfffffffc02027812 */ /* 0x000fe200078ec0ff */
[----:B------:R-:W-:Y:S01]  /*04f0*/  IMAD.IADD R18, R6, 0x1, -R0 ;  /* 0x0000000106127824 */ /* 0x000fe200078e0a00 */
[----:B------:R-:W-:Y:S01]  /*0500*/  SHF.R.S32.HI R0, RZ, 0x1f, R9 ;  /* 0x0000001fff007819 */ /* 0x000fe20000011409 */
[----:B------:R-:W-:Y:S01]  /*0510*/  IMAD R3, R248, 0x8, R5 ;  /* 0x00000008f8037824 */ /* 0x000fe200078e0205 */
[----:B------:R-:W-:Y:S01]  /*0520*/  LOP3.LUT R5, R4, 0x1, RZ, 0xc0, !PT ;  /* 0x0000000104057812 */ /* 0x000fe200078ec0ff */
[----:B------:R-:W-:Y:S01]  /*0530*/  IMAD.IADD R16, R8, 0x1, -R2 ;  /* 0x0000000108107824 */ /* 0x000fe200078e0a02 */
[-C--:B------:R-:W-:Y:S01]  /*0540*/  LEA.HI R2, R9, R248.reuse, RZ, 0x1 ;  /* 0x000000f809027211 */ /* 0x080fe200078f08ff */
[----:B------:R-:W-:Y:S01]  /*0550*/  IMAD.U32 R240, R3, 0x20, R240 ;  /* 0x0000002003f07824 */ /* 0x000fe200078e00f0 */
[----:B------:R-:W-:Y:S01]  /*0560*/  LEA.HI R0, R0, R248, RZ, 0x2 ;  /* 0x000000f800007211 */ /* 0x000fe200078f10ff */
[----:B------:R-:W-:Y:S01]  /*0570*/  IMAD.SHL.U32 R8, R14, 0x2, RZ ;  /* 0x000000020e087824 */ /* 0x000fe200078e00ff */
[----:B------:R-:W-:-:S02]  /*0580*/  LOP3.LUT R3, R2, 0xfffffffe, RZ, 0xc0, !PT ;  /* 0xfffffffe02037812 */ /* 0x000fc400078ec0ff */
[----:B------:R-:W-:Y:S02]  /*0590*/  LOP3.LUT R0, R0, 0xfffffffc, RZ, 0xc0, !PT ;  /* 0xfffffffc00007812 */ /* 0x000fe400078ec0ff */
[----:B------:R-:W-:Y:S01]  /*05a0*/  SHF.R.S32.HI R2, RZ, 0x1, R12 ;  /* 0x00000001ff027819 */ /* 0x000fe2000001140c */
[----:B------:R-:W-:Y:S01]  /*05b0*/  IMAD.IADD R242, R248, 0x1, -R3 ;  /* 0x00000001f8f27824 */ /* 0x000fe200078e0a03 */
[----:B------:R-:W-:Y:S01]  /*05c0*/  ISETP.NE.U32.AND P5, PT, R5, 0x1, PT ;  /* 0x000000010500780c */ /* 0x000fe20003fa5070 */
[----:B------:R-:W-:Y:S01]  /*05d0*/  IMAD.SHL.U32 R5, R10, 0x40, RZ ;  /* 0x000000400a057824 */ /* 0x000fe200078e00ff */
[----:B------:R-:W-:Y:S01]  /*05e0*/  LEA.HI R12, R4, R4, RZ, 0x1 ;  /* 0x00000004040c7211 */ /* 0x000fe200078f08ff */
[----:B------:R-:W-:Y:S01]  /*05f0*/  IMAD.IADD R0, R248, 0x1, -R0 ;  /* 0x00000001f8007824 */ /* 0x000fe200078e0a00 */
[----:B------:R-:W-:Y:S02]  /*0600*/  LOP3.LUT P6, RZ, R2, 0x2, RZ, 0xc0, !PT ;  /* 0x0000000202ff7812 */ /* 0x000fe400078cc0ff */
[----:B------:R-:W-:Y:S01]  /*0610*/  LOP3.LUT R3, R12, 0x3fffffe, RZ, 0xc0, !PT ;  /* 0x03fffffe0c037812 */ /* 0x000fe200078ec0ff */
[----:B------:R-:W-:Y:S01]  /*0620*/  IMAD.SHL.U32 R6, R0, 0x10, RZ ;  /* 0x0000001000067824 */ /* 0x000fe200078e00ff */
[----:B------:R-:W-:Y:S01]  /*0630*/  LOP3.LUT R7, R5, 0x1c0, RZ, 0xc0, !PT ;  /* 0x000001c005077812 */ /* 0x000fe200078ec0ff */
[----:B------:R-:W-:Y:S01]  /*0640*/  IMAD.SHL.U32 R5, R2, 0x40, RZ ;  /* 0x0000004002057824 */ /* 0x000fe200078e00ff */
[----:B------:R-:W-:Y:S01]  /*0650*/  SHF.R.S32.HI R2, RZ, 0x3, R11 ;  /* 0x00000003ff027819 */ /* 0x000fe2000001140b */
[C---:B------:R-:W-:Y:S01]  /*0660*/  IMAD.IADD R11, R4.reuse, 0x1, -R3 ;  /* 0x00000001040b7824 */ /* 0x040fe200078e0a03 */
[C---:B------:R-:W-:Y:S01]  /*0670*/  LOP3.LUT P4, RZ, R4.reuse, 0x2, RZ, 0xc0, !PT ;  /* 0x0000000204ff7812 */ /* 0x040fe2000788c0ff */
[----:B------:R-:W-:Y:S01]  /*0680*/  IMAD.SHL.U32 R4, R4, 0x40, RZ ;  /* 0x0000004004047824 */ /* 0x000fe200078e00ff */
[----:B------:R-:W-:Y:S01]  /*0690*/  LOP3.LUT R3, R5, 0xc0, RZ, 0xc0, !PT ;  /* 0x000000c005037812 */ /* 0x000fe200078ec0ff */
[C---:B------:R-:W-:Y:S01]  /*06a0*/  IMAD R14, R0.reuse, 0x2, R2 ;  /* 0x00000002000e7824 */ /* 0x040fe200078e0202 */
[----:B------:R-:W-:Y:S01]  /*06b0*/  SHF.R.S32.HI R13, RZ, 0x7, R17 ;  /* 0x00000007ff0d7819 */ /* 0x000fe20000011411 */
[----:B------:R-:W-:Y:S01]  /*06c0*/  IMAD.SHL.U32 R17, R241, 0x20, RZ ;  /* 0x00000020f1117824 */ /* 0x000fe200078e00ff */
[----:B------:R-:W-:Y:S01]  /*06d0*/  LOP3.LUT R5, R7, 0x30, R6, 0xf8, !PT ;  /* 0x0000003007057812 */ /* 0x000fe200078ef806 */
[----:B------:R-:W-:Y:S01]  /*06e0*/  IMAD R10, R0, 0x200, R8 ;  /* 0x00000200000a7824 */ /* 0x000fe200078e0208 */
[----:B------:R-:W-:Y:S01]  /*06f0*/  LOP3.LUT R0, R4, 0x1c0, RZ, 0xc0, !PT ;  /* 0x000001c004007812 */ /* 0x000fe200078ec0ff */
[----:B------:R-:W-:Y:S01]  /*0700*/  IMAD R20, R2, 0x8, R20 ;  /* 0x0000000802147824 */ /* 0x000fe200078e0214 */
[--C-:B------:R-:W-:Y:S01]  /*0710*/  LOP3.LUT R9, R5, 0x8, R19.reuse, 0xf8, !PT ;  /* 0x0000000805097812 */ /* 0x100fe200078ef813 */
[----:B------:R-:W-:Y:S01]  /*0720*/  IMAD R10, R11, 0x20, R10 ;  /* 0x000000200b0a7824 */ /* 0x000fe200078e020a */
[----:B------:R-:W-:-:S02]  /*0730*/  LOP3.LUT R5, R3, 0x8, R19, 0xf8, !PT ;  /* 0x0000000803057812 */ /* 0x000fc400078ef813 */
[----:B------:R-:W-:Y:S02]  /*0740*/  SHF.R.U32.HI R4, RZ, 0x3, R3 ;  /* 0x00000003ff047819 */ /* 0x000fe40000011603 */
[----:B------:R-:W-:Y:S02]  /*0750*/  LOP3.LUT R3, R0, 0x20, R17, 0xf8, !PT ;  /* 0x0000002000037812 */ /* 0x000fe400078ef811 */
[----:B------:R-:W-:Y:S01]  /*0760*/  SHF.R.U32.HI R2, RZ, 0x3, R0 ;  /* 0x00000003ff027819 */ /* 0x000fe20000011600 */
[----:B------:R-:W-:Y:S01]  /*0770*/  IMAD R0, R13, 0x1000, R8 ;  /* 0x000010000d007824 */ /* 0x000fe200078e0208 */
[----:B------:R-:W-:Y:S02]  /*0780*/  SHF.R.U32.HI R6, RZ, 0x3, R7 ;  /* 0x00000003ff067819 */ /* 0x000fe40000011607 */
[----:B------:R-:W-:Y:S01]  /*0790*/  LOP3.LUT R2, R3, R2, RZ, 0x3c, !PT ;  /* 0x0000000203027212 */ /* 0x000fe200078e3cff */
[----:B------:R-:W-:Y:S01]  /*07a0*/  IMAD R0, R242, 0x400, R0 ;  /* 0x00000400f2007824 */ /* 0x000fe200078e0200 */
[----:B------:R-:W-:Y:S01]  /*07b0*/  LOP3.LUT R4, R5, R4, RZ, 0x3c, !PT ;  /* 0x0000000405047212 */ /* 0x000fe200078e3cff */
[C---:B------:R-:W-:Y:S01]  /*07c0*/  IMAD.SHL.U32 R3, R18.reuse, 0x40, RZ ;  /* 0x0000004012037824 */ /* 0x040fe200078e00ff */
[----:B------:R-:W-:Y:S01]  /*07d0*/  R2P PR, R18, 0x6 ;  /* 0x0000000612007804 */ /* 0x000fe20000000000 */
[----:B------:R-:W-:Y:S01]  /*07e0*/  IMAD.IADD R224, R2, 0x1, R0 ;  /* 0x0000000102e07824 */ /* 0x000fe200078e0200 */
[----:B------:R-:W-:Y:S01]  /*07f0*/  LOP3.LUT R5, R9, R6, RZ, 0x3c, !PT ;  /* 0x0000000609057212 */ /* 0x000fe200078e3cff */
        /* <DEDUP_REMOVED lines=8> */
[C---:B------:R-:W-:Y:S01]  /*0880*/  IMAD.SHL.U32 R9, R15.reuse, 0x10, RZ ;  /* 0x000000100f097824 */ /* 0x040fe200078e00ff */
        /* <DEDUP_REMOVED lines=8> */
[----:B------:R-:W-:-:S02]  /*0910*/  LOP3.LUT R0, R0, 0xc0, RZ, 0xc0, !PT ;  /* 0x000000c000007812 */ /* 0x000fc400078ec0ff */
[----:B------:R-:W-:Y:S02]  /*0920*/  SHF.R.U32.HI R6, RZ, 0x3, R2 ;  /* 0x00000003ff067819 */ /* 0x000fe40000011602 */
[----:B------:R-:W-:Y:S02]  /*0930*/  SHF.R.U32.HI R8, RZ, 0x3, R0 ;  /* 0x00000003ff087819 */ /* 0x000fe40000011600 */
        /* <DEDUP_REMOVED lines=15> */
[----:B------:R-:W-:Y:S01]  /*0a30*/  UIADD3 UR6, UR4, 0x15000, URZ ;  /* 0x0001500004067890 */ /* 0x000fe2000fffe03f */
[----:B------:R-:W-:Y:S01]  /*0a40*/  IMAD.IADD R8, R8, 0x1, R10 ;  /* 0x0000000108087824 */ /* 0x000fe200078e020a */
[----:B------:R-:W-:Y:S01]  /*0a50*/  SHF.R.S32.HI R230, RZ, 0x2, R230 ;  /* 0x00000002ffe67819 */ /* 0x000fe200000114e6 */
[----:B------:R-:W-:Y:S01]  /*0a60*/  IMAD.IADD R186, R4, 0x1, R3 ;  /* 0x0000000104ba7824 */ /* 0x000fe200078e0203 */
[----:B------:R-:W-:Y:S01]  /*0a70*/  SEL R178, R184, 0xffffffe0, !P6 ;  /* 0xffffffe0b8b27807 */ /* 0x000fe20007000000 */
[----:B------:R-:W-:Y:S01]  /*0a80*/  IMAD.U32 R0, RZ, RZ, UR5 ;  /* 0x00000005ff007e24 */ /* 0x000fe2000f8e00ff */
[----:B------:R-:W-:Y:S01]  /*0a90*/  UIADD3 UR5, UR4, 0x9000, URZ ;  /* 0x0000900004057890 */ /* 0x000fe2000fffe03f */
[----:B------:R-:W-:Y:S01]  /*0aa0*/  LEA R180, R180, UR6, 0x1 ;  /* 0x00000006b4b47c11 */ /* 0x000fe2000f8e08ff */
[----:B------:R-:W-:Y:S01]  /*0ab0*/  IMAD.U32 R3, RZ, RZ, UR7 ;  /* 0x00000007ff037e24 */ /* 0x000fe2000f8e00ff */
[----:B------:R-:W-:Y:S01]  /*0ac0*/  LOP3.LUT P0, RZ, R16, 0x2, RZ, 0xc0, !PT ;  /* 0x0000000210ff7812 */ /* 0x000fe2000780c0ff */
[----:B------:R-:W-:Y:S01]  /*0ad0*/  IMAD.IADD R223, R224, 0x1, R221 ;  /* 0x00000001e0df7824 */ /* 0x000fe200078e02dd */
[----:B------:R-:W-:Y:S01]  /*0ae0*/  LEA R3, R5, UR4, 0x1 ;  /* 0x0000000405037c11 */ /* 0x000fe2000f8e08ff */
[----:B------:R-:W-:Y:S01]  /*0af0*/  IMAD.IADD R181, R180, 0x1, R181 ;  /* 0x00000001b4b57824 */ /* 0x000fe200078e02b5 */
[----:B------:R-:W-:Y:S01]  /*0b00*/  LEA R238, R8, UR5, 0x1 ;  /* 0x0000000508ee7c11 */ /* 0x000fe2000f8e08ff */
[----:B------:R-:W-:Y:S01]  /*0b10*/  IMAD.IADD R183, R180, 0x1, R182 ;  /* 0x00000001b4b77824 */ /* 0x000fe200078e02b6 */
[----:B------:R-:W-:Y:S01]  /*0b20*/  LEA R177, R177, UR5, 0x1 ;  /* 0x00000005b1b17c11 */ /* 0x000fe2000f8e08ff */
[----:B------:R-:W-:Y:S01]  /*0b30*/  IMAD R230, R242, 0x10, R230 ;  /* 0x00000010f2e67824 */ /* 0x000fe200078e02e6 */
[----:B------:R-:W-:Y:S01]  /*0b40*/  SEL R184, R184, 0xffffffe0, !P0 ;  /* 0xffffffe0b8b87807 */ /* 0x000fe20004000000 */
[----:B------:R-:W-:Y:S01]  /*0b50*/  VIADD R239, R238, 0x20 ;  /* 0x00000020eeef7836 */ /* 0x000fe20000000000 */
[----:B------:R-:W-:Y:S01]  /*0b60*/  ULDC.64 UR6, c[0x0][0x208] ;  /* 0x0000820000067ab9 */ /* 0x000fe20000000a00 */
[----:B------:R-:W-:-:S02]  /*0b70*/  IMAD.IADD R178, R177, 0x1, R178 ;  /* 0x00000001b1b27824 */ /* 0x000fc400078e02b2 */
[----:B------:R-:W-:Y:S02]  /*0b80*/  IMAD.IADD R221, R221, 0x1, R222 ;  /* 0x00000001dddd7824 */ /* 0x000fe400078e02de */
[----:B------:R-:W-:Y:S02]  /*0b90*/  IMAD.IADD R182, R181, 0x1, R182 ;  /* 0x00000001b5b67824 */ /* 0x000fe400078e02b6 */
[----:B------:R-:W-:-:S07]  /*0ba0*/  @P3 VIADD R239, R238, 0xffffffe0 ;  /* 0xffffffe0eeef3836 */ /* 0x000fce0000000000 */
.L_x_495:
        /* <DEDUP_REMOVED lines=8> */
[----:B------:R-:W1:Y:S02]  /*0c30*/  @P0 S2R R0, SR_CTAID.Y ;  /* 0x0000000000000919 */ /* 0x000e640000002600 */
        /* <DEDUP_REMOVED lines=34> */
[----:B------:R-:W-:Y:S02]  /*0e60*/  USHF.R.S32.HI UR8, URZ, 0x1f, UR13 ;  /* 0x0000001f3f087899 */ /* 0x000fe4000801140d */
[----:B------:R-:W-:Y:S02]  /*0e70*/  UIMAD.WIDE UR22, UR55, 0x80, URZ ;  /* 0x00000080371678a5 */ /* 0x000fe4000f8e023f */
[----:B------:R-:W-:Y:S02]  /*0e80*/  ULEA.HI UR8, UR8, UR13, URZ, 0x6 ;  /* 0x0000000d08087291 */ /* 0x000fe4000f8f303f */
[----:B------:R-:W-:Y:S01]  /*0e90*/  USEL UR19, UR22, URZ, UP1 ;  /* 0x0000003f16137287 */ /* 0x000fe20008800000 */
[----:B------:R-:W-:Y:S02]  /*0ea0*/  ULDC UR26, c[0x0][0x270] ;  /* 0x00009c00001a7ab9 */ /* 0x000fe40000000800 */
[----:B------:R-:W-:Y:S01]  /*0eb0*/  @UP0 UIMAD UR11, UR55, UR27, URZ ;  /* 0x0000001b370b02a4 */ /* 0x000fe2000f8e023f */
[----:B-1----:R-:W-:Y:S01]  /*0ec0*/  IABS R8, R9 ;  /* 0x0000000900087213 */ /* 0x002fe20000000000 */
[----:B------:R-:W-:Y:S01]  /*0ed0*/  @UP0 ULDC UR9, c[0x0][0x2e4] ;  /* 0x0000b90000090ab9 */ /* 0x000fe20000000800 */
[----:B------:R-:W-:Y:S01]  /*0ee0*/  ISETP.NE.AND P1, PT, R9, RZ, PT ;  /* 0x000000ff0900720c */ /* 0x000fe20003f25270 */
[----:B------:R-:W-:Y:S01]  /*0ef0*/  @UP0 UIMAD UR22, UR57, UR9, UR11 ;  /* 0x00000009391602a4 */ /* 0x000fe2000f8e020b */
[----:B------:R-:W1:Y:S01]  /*0f00*/  I2F.RP R4, R8 ;  /* 0x0000000800047306 */ /* 0x000e620000209400 */
[----:B------:R-:W-:Y:S01]  /*0f10*/  ULOP3.LUT UR9, UR8, 0xffffffc0, URZ, 0xc0, !UPT ;  /* 0xffffffc008097892 */ /* 0x000fe2000f8ec03f */
[----:B------:R-:W-:Y:S01]  /*0f20*/  ULDC UR24, c[0x0][0x2dc] ;  /* 0x0000b70000187ab9 */ /* 0x000fe20000000800 */
[----:B------:R-:W-:Y:S01]  /*0f30*/  USEL UR21, UR23, URZ, UP1 ;  /* 0x0000003f17157287 */ /* 0x000fe20008800000 */
[----:B--2---:R-:W-:Y:S01]  /*0f40*/  IABS R2, R2 ;  /* 0x0000000200027213 */ /* 0x004fe20000000000 */
[----:B------:R-:W-:-:S02]  /*0f50*/  USHF.R.S32.HI UR23, URZ, 0x6, UR8 ;  /* 0x000000063f177899 */ /* 0x000fc40008011408 */
[----:B------:R-:W-:Y:S02]  /*0f60*/  UIMAD UR16, UR57, UR24, URZ ;  /* 0x00000018391072a4 */ /* 0x000fe4000f8e023f */
[----:B------:R-:W-:Y:S02]  /*0f70*/  @!UP0 UIMAD UR12, UR55, UR26, UR57 ;  /* 0x0000001a370c82a4 */ /* 0x000fe4000f8e0239 */
[----:B------:R-:W-:Y:S01]  /*0f80*/  UIADD3 UR8, UR9, -0x40, URZ ;  /* 0xffffffc009087890 */ /* 0x000fe2000fffe03f */
[----:B------:R-:W-:Y:S01]  /*0f90*/  ULDC.U8 UR20, c[0x0][0x480] ;  /* 0x0001200000147ab9 */ /* 0x000fe20000000000 */
[----:B-1----:R-:W1:Y:S01]  /*0fa0*/  MUFU.RCP R4, R4 ;  /* 0x0000000400047308 */ /* 0x002e620000001000 */
[----:B------:R-:W-:Y:S01]  /*0fb0*/  ISETP.NE.AND P4, PT, RZ, UR20, PT ;  /* 0x00000014ff007c0c */ /* 0x000fe2000bf85270 */
[----:B------:R-:W-:Y:S02]  /*0fc0*/  USHF.R.S32.HI UR15, URZ, 0x1f, UR5 ;  /* 0x0000001f3f0f7899 */ /* 0x000fe40008011405 */
[----:B------:R-:W-:-:S02]  /*0fd0*/  USHF.R.S32.HI UR14, URZ, 0x1f, UR49 ;  /* 0x0000001f3f0e7899 */ /* 0x000fc40008011431 */
[----:B------:R-:W-:Y:S02]  /*0fe0*/  USHF.R.S32.HI UR25, URZ, 0x1f, UR26 ;  /* 0x0000001f3f197899 */ /* 0x000fe4000801141a */
        /* <DEDUP_REMOVED lines=8> */
[----:B------:R-:W-:Y:S01]  /*1070*/  IMAD.HI.U32 R0, R5, R0, R4 ;  /* 0x0000000005007227 */ /* 0x000fe200078e0004 */
[----:B------:R-:W-:-:S05]  /*1080*/  MOV R4, R2 ;  /* 0x0000000200047202 */ /* 0x000fca0000000f00 */
[----:B------:R-:W-:-:S04]  /*1090*/  IMAD.HI.U32 R0, R0, R4, RZ ;  /* 0x0000000400007227 */ /* 0x000fc800078e00ff */
[----:B------:R-:W-:-:S04]  /*10a0*/  IMAD.MOV R2, RZ, RZ, -R0 ;  /* 0x000000ffff027224 */ /* 0x000fc800078e0a00 */
[----:B------:R-:W-:Y:S02]  /*10b0*/  IMAD R2, R8, R2, R4 ;  /* 0x0000000208027224 */ /* 0x000fe400078e0204 */
[----:B---3--:R-:W-:-:S03]  /*10c0*/  IMAD.WIDE.U32 R4, R10, R6, RZ ;  /* 0x000000060a047225 */ /* 0x008fc600078e00ff */
[----:B------:R-:W-:Y:S01]  /*10d0*/  ISETP.GT.U32.AND P2, PT, R8, R2, PT ;  /* 0x000000020800720c */ /* 0x000fe20003f44070 */
[----:B------:R-:W-:Y:S01]  /*10e0*/  IMAD R7, R10, R7, R5 ;  /* 0x000000070a077224 */ /* 0x000fe200078e0205 */
[----:B------:R-:W-:-:S04]  /*10f0*/  SEL R11, R4, RZ, P4 ;  /* 0x000000ff040b7207 */ /* 0x000fc80002000000 */
[----:B------:R-:W-:-:S07]  /*1100*/  SEL R16, R7, RZ, P4 ;  /* 0x000000ff07107207 */ /* 0x000fce0002000000 */
[----:B------:R-:W-:Y:S01]  /*1110*/  @!P2 IMAD.IADD R2, R2, 0x1, -R8 ;  /* 0x000000010202a824 */ /* 0x000fe200078e0a08 */
[----:B------:R-:W-:-:S04]  /*1120*/  @!P2 IADD3 R0, R0, 0x1, RZ ;  /* 0x000000010000a810 */ /* 0x000fc80007ffe0ff */
[----:B------:R-:W-:Y:S02]  /*1130*/  ISETP.GE.U32.AND P3, PT, R2, R8, PT ;  /* 0x000000080200720c */ /* 0x000fe40003f66070 */
[----:B------:R-:W-:-:S04]  /*1140*/  LOP3.LUT R2, R9, UR57, RZ, 0x3c, !PT ;  /* 0x0000003909027c12 */ /* 0x000fc8000f8e3cff */
[----:B------:R-:W-:-:S07]  /*1150*/  ISETP.GE.AND P0, PT, R2, RZ, PT ;  /* 0x000000ff0200720c */ /* 0x000fce0003f06270 */
[----:B------:R-:W-:-:S04]  /*1160*/  @P3 VIADD R0, R0, 0x1 ;  /* 0x0000000100003836 */ /* 0x000fc80000000000 */
[----:B------:R-:W-:-:S05]  /*1170*/  IMAD.MOV.U32 R2, RZ, RZ, R0 ;  /* 0x000000ffff027224 */ /* 0x000fca00078e0000 */
[----:B------:R-:W-:Y:S02]  /*1180*/  @!P0 IADD3 R2, -R2, RZ, RZ ;  /* 0x000000ff02028210 */ /* 0x000fe40007ffe1ff */
        /* <DEDUP_REMOVED lines=12> */
.L_x_488:
[----:B------:R-:W-:Y:S01]  /*1250*/  UIMAD UR12, UR55, UR26, UR57 ;  /* 0x0000001a370c72a4 */ /* 0x000fe2000f8e0239 */
[----:B------:R-:W-:-:S03]  /*1260*/  ULDC UR11, c[0x0][0x2d4] ;  /* 0x0000b500000b7ab9 */ /* 0x000fc60000000800 */
[----:B------:R-:W-:-:S12]  /*1270*/  UIMAD UR20, UR12, UR11, URZ ;  /* 0x0000000b0c1472a4 */ /* 0x000fd8000f8e023f */
.L_x_489:
[----:B------:R-:W1:Y:S01]  /*1280*/  LDC.64 R14, c[0x0][0x248] ;  /* 0x00009200ff0e7b82 */ /* 0x000e620000000a00 */
[----:B------:R-:W2:Y:S01]  /*1290*/  S2R R28, SR_TID.X ;  /* 0x00000000001c7919 */ /* 0x000ea20000002100 */
[----:B------:R-:W-:Y:S01]  /*12a0*/  UIADD3 UR52, UP0, UR49, UR5, URZ ;  /* 0x0000000531347290 */ /* 0x000fe2000ff1e03f */
[----:B------:R-:W-:Y:S01]  /*12b0*/  SHF.R.S32.HI R245, RZ, 0x1f, R244 ;  /* 0x0000001ffff57819 */ /* 0x000fe200000114f4 */
[----:B------:R-:W-:Y:S01]  /*12c0*/  UIMAD UR33, UR26, UR24, URZ ;  /* 0x000000181a2172a4 */ /* 0x000fe2000f8e023f */
[----:B------:R-:W-:Y:S01]  /*12d0*/  SHF.R.S32.HI R29, RZ, 0x1f, R243 ;  /* 0x0000001fff1d7819 */ /* 0x000fe200000114f3 */
[----:B------:R-:W-:Y:S01]  /*12e0*/  UIADD3.X UR53, UR15, UR14, URZ, UP0, !UPT ;  /* 0x0000000e0f357290 */ /* 0x000fe200087fe43f */
[----:B------:R-:W-:Y:S01]  /*12f0*/  IADD3 R18, P0, R243, UR8, RZ ;  /* 0x00000008f3127c10 */ /* 0x000fe2000ff1e0ff */
[----:B------:R-:W3:Y:S01]  /*1300*/  LDC.64 R6, c[0x0][0x230] ;  /* 0x00008c00ff067b82 */ /* 0x000ee20000000a00 */
[----:B------:R-:W-:Y:S01]  /*1310*/  USHF.L.U32 UR5, UR33, 0x6, URZ ;  /* 0x0000000621057899 */ /* 0x000fe2000800063f */
[----:B------:R-:W-:Y:S01]  /*1320*/  IMAD.U32 R10, RZ, RZ, UR16 ;  /* 0x00000010ff0a7e24 */ /* 0x000fe2000f8e00ff */
[----:B------:R-:W-:Y:S01]  /*1330*/  IADD3.X R24, R29, UR9, RZ, P0, !PT ;  /* 0x000000091d187c10 */ /* 0x000fe200087fe4ff */
[----:B------:R-:W-:Y:S01]  /*1340*/  ULDC.64 UR12, c[0x0][0x240] ;  /* 0x00009000000c7ab9 */ /* 0x000fe20000000a00 */
[----:B------:R-:W-:Y:S01]  /*1350*/  IMAD.U32 R17, RZ, RZ, UR17 ;  /* 0x00000011ff117e24 */ /* 0x000fe2000f8e00ff */
[----:B------:R-:W-:Y:S01]  /*1360*/  ULDC.64 UR14, c[0x0][0x260] ;  /* 0x00009800000e7ab9 */ /* 0x000fe20000000a00 */
[----:B------:R-:W-:Y:S01]  /*1370*/  ULDC.64 UR16, c[0x0][0x218] ;  /* 0x0000860000107ab9 */ /* 0x000fe20000000a00 */
[----:B------:R-:W4:Y:S01]  /*1380*/  LDC.64 R20, c[0x0][0x418] ;  /* 0x00010600ff147b82 */ /* 0x000f220000000a00 */
[----:B------:R-:W-:Y:S01]  /*1390*/  USHF.R.S32.HI UR28, URZ, 0x1f, UR57 ;  /* 0x0000001f3f1c7899 */ /* 0x000fe20008011439 */
[----:B------:R-:W-:-:S02]  /*13a0*/  CS2R R126, SRZ ;  /* 0x00000000007e7805 */ /* 0x000fc4000001ff00 */
[----:B------:R-:W-:Y:S02]  /*13b0*/  CS2R R124, SRZ ;  /* 0x00000000007c7805 */ /* 0x000fe4000001ff00 */
[----:B------:R-:W-:Y:S02]  /*13c0*/  CS2R R130, SRZ ;  /* 0x0000000000827805 */ /* 0x000fe4000001ff00 */
[----:B------:R-:W-:Y:S02]  /*13d0*/  CS2R R128, SRZ ;  /* 0x0000000000807805 */ /* 0x000fe4000001ff00 */
[----:B------:R-:W-:Y:S02]  /*13e0*/  CS2R R122, SRZ ;  /* 0x00000000007a7805 */ /* 0x000fe4000001ff00 */
[----:B------:R-:W-:Y:S01]  /*13f0*/  CS2R R120, SRZ ;  /* 0x0000000000787805 */ /* 0x000fe2000001ff00 */
[C---:B-1----:R-:W-:Y:S01]  /*1400*/  IMAD R0, R14.reuse, UR53, RZ ;  /* 0x000000350e007c24 */ /* 0x042fe2000f8e02ff */
[----:B------:R-:W1:Y:S01]  /*1410*/  LDC.64 R12, c[0x0][0x228] ;  /* 0x00008a00ff0c7b82 */ /* 0x000e620000000a00 */
[----:B------:R-:W-:Y:S01]  /*1420*/  IMAD.WIDE.U32 R4, R14, UR52, R244 ;  /* 0x000000340e047c25 */ /* 0x000fe2000f8e00f4 */
[----:B------:R-:W-:-:S02]  /*1430*/  CS2R R118, SRZ ;  /* 0x0000000000767805 */ /* 0x000fc4000001ff00 */
[----:B------:R-:W-:Y:S02]  /*1440*/  CS2R R116, SRZ ;  /* 0x0000000000747805 */ /* 0x000fe4000001ff00 */
[----:B------:R-:W-:Y:S01]  /*1450*/  CS2R R110, SRZ ;  /* 0x00000000006e7805 */ /* 0x000fe2000001ff00 */
[----:B------:R-:W-:Y:S01]  /*1460*/  IMAD R0, R15, UR52, R0 ;  /* 0x000000340f007c24 */ /* 0x000fe2000f8e0200 */
[----:B------:R-:W-:Y:S01]  /*1470*/  CS2R R108, SRZ ;  /* 0x00000000006c7805 */ /* 0x000fe2000001ff00 */
[C---:B---3--:R-:W-:Y:S01]  /*1480*/  IMAD R8, R6.reuse, UR60, RZ ;  /* 0x0000003c06087c24 */ /* 0x048fe2000f8e02ff */
[----:B------:R-:W3:Y:S01]  /*1490*/  LDC.64 R22, c[0x0][0x238] ;  /* 0x00008e00ff167b82 */ /* 0x000ee20000000a00 */
[----:B------:R-:W-:Y:S01]  /*14a0*/  IMAD.IADD R5, R5, 0x1, R0 ;  /* 0x0000000105057824 */ /* 0x000fe200078e0200 */
[----:B--2---:R-:W-:Y:S01]  /*14b0*/  SHF.R.S32.HI R0, RZ, 0x1f, R28 ;  /* 0x0000001fff007819 */ /* 0x004fe2000001141c */
[----:B------:R-:W-:Y:S01]  /*14c0*/  IMAD R7, R7, UR55, R8 ;  /* 0x0000003707077c24 */ /* 0x000fe2000f8e0208 */
[----:B------:R-:W-:Y:S01]  /*14d0*/  CS2R R114, SRZ ;  /* 0x0000000000727805 */ /* 0x000fe2000001ff00 */
[----:B------:R-:W-:Y:S01]  /*14e0*/  IMAD.WIDE.U32 R4, R6, UR55, R4 ;  /* 0x0000003706047c25 */ /* 0x000fe2000f8e0004 */
[----:B------:R-:W-:-:S02]  /*14f0*/  LEA.HI R0, R0, R28, RZ, 0x5 ;  /* 0x0000001c00007211 */ /* 0x000fc400078f28ff */
[----:B------:R-:W-:Y:S02]  /*1500*/  CS2R R112, SRZ ;  /* 0x0000000000707805 */ /* 0x000fe4000001ff00 */
[----:B------:R-:W-:Y:S01]  /*1510*/  CS2R R106, SRZ ;  /* 0x00000000006a7805 */ /* 0x000fe2000001ff00 */
[----:B------:R-:W-:Y:S01]  /*1520*/  IMAD R6, R24, UR12, RZ ;  /* 0x0000000c18067c24 */ /* 0x000fe2000f8e02ff */
[----:B------:R-:W-:Y:S01]  /*1530*/  LOP3.LUT R0, R0, 0xffffffe0, RZ, 0xc0, !PT ;  /* 0xffffffe000007812 */ /* 0x000fe200078ec0ff */
[----:B------:R-:W-:Y:S01]  /*1540*/  IMAD.WIDE.U32 R8, R18, UR12, R244 ;  /* 0x0000000c12087c25 */ /* 0x000fe2000f8e00f4 */
[----:B------:R-:W-:Y:S01]  /*1550*/  USHF.R.S32.HI UR12, URZ, 0x1f, UR5 ;  /* 0x0000001f3f0c7899 */ /* 0x000fe20008011405 */
[----:B------:R-:W-:Y:S02]  /*1560*/  CS2R R104, SRZ ;  /* 0x0000000000687805 */ /* 0x000fe4000001ff00 */
[----:B------:R-:W-:Y:S01]  /*1570*/  CS2R R102, SRZ ;  /* 0x0000000000667805 */ /* 0x000fe2000001ff00 */
[----:B------:R-:W-:Y:S01]  /*1580*/  IMAD.IADD R28, R28, 0x1, -R0 ;  /* 0x000000011c1c7824 */ /* 0x000fe200078e0a00 */
[----:B------:R-:W-:Y:S01]  /*1590*/  CS2R R100, SRZ ;  /* 0x0000000000647805 */ /* 0x000fe2000001ff00 */
[----:B------:R-:W-:Y:S01]  /*15a0*/  IMAD.IADD R5, R5, 0x1, R7 ;  /* 0x0000000105057824 */ /* 0x000fe200078e0207 */
[----:B------:R-:W-:Y:S01]  /*15b0*/  CS2R R94, SRZ ;  /* 0x00000000005e7805 */ /* 0x000fe2000001ff00 */
[----:B------:R-:W-:Y:S01]  /*15c0*/  IMAD R0, R248, UR33, R28 ;  /* 0x00000021f8007c24 */ /* 0x000fe2000f8e021c */
[----:B------:R-:W-:Y:S01]  /*15d0*/  CS2R R92, SRZ ;  /* 0x00000000005c7805 */ /* 0x000fe2000001ff00 */
[----:B------:R-:W-:Y:S01]  /*15e0*/  IMAD R7, R18, UR13, R6 ;  /* 0x0000000d12077c24 */ /* 0x000fe2000f8e0206 */
[----:B------:R-:W-:Y:S01]  /*15f0*/  CS2R R98, SRZ ;  /* 0x0000000000627805 */ /* 0x000fe2000001ff00 */
[----:B------:R-:W-:Y:S01]  /*1600*/  IMAD R6, R25, UR14, RZ ;  /* 0x0000000e19067c24 */ /* 0x000fe2000f8e02ff */
[----:B------:R-:W-:Y:S01]  /*1610*/  IADD3 R10, P1, P0, R0, UR5, R10 ;  /* 0x00000005000a7c10 */ /* 0x000fe2000f83e00a */
[----:B------:R-:W-:Y:S01]  /*1620*/  USHF.R.S32.HI UR5, URZ, 0x1f, UR24 ;  /* 0x0000001f3f057899 */ /* 0x000fe20008011418 */
[----:B------:R-:W-:Y:S01]  /*1630*/  SHF.R.S32.HI R0, RZ, 0x1f, R0 ;  /* 0x0000001fff007819 */ /* 0x000fe20000011400 */
[C---:B------:R-:W-:Y:S01]  /*1640*/  IMAD R6, R2.reuse, UR15, R6 ;  /* 0x0000000f02067c24 */ /* 0x040fe2000f8e0206 */
[----:B------:R-:W-:Y:S01]  /*1650*/  CS2R R96, SRZ ;  /* 0x0000000000607805 */ /* 0x000fe2000001ff00 */
[----:B------:R-:W-:Y:S01]  /*1660*/  IMAD.WIDE.U32 R4, R2, UR14, R4 ;  /* 0x0000000e02047c25 */ /* 0x000fe2000f8e0004 */
[----:B------:R-:W-:Y:S01]  /*1670*/  IADD3.X R0, R0, UR12, R17, P1, P0 ;  /* 0x0000000c00007c10 */ /* 0x000fe20008fe0411 */
[----:B------:R-:W-:Y:S01]  /*1680*/  UIMAD.WIDE UR14, UR55, UR11, UR8 ;  /* 0x0000000b370e72a5 */ /* 0x000fe2000f8e0208 */
[----:B------:R-:W-:Y:S01]  /*1690*/  IADD3 R10, P0, R10, R11, RZ ;  /* 0x0000000b0a0a7210 */ /* 0x000fe20007f1e0ff */
[----:B------:R-:W-:Y:S01]  /*16a0*/  UIMAD UR9, UR5, UR26, URZ ;  /* 0x0000001a050972a4 */ /* 0x000fe2000f8e023f */
[----:B------:R-:W-:Y:S01]  /*16b0*/  IMAD.IADD R5, R5, 0x1, R6 ;  /* 0x0000000105057824 */ /* 0x000fe200078e0206 */
[----:B------:R-:W-:Y:S01]  /*16c0*/  UIMAD.WIDE.U32 UR12, UR24, UR26, URZ ;  /* 0x0000001a180c72a5 */ /* 0x000fe2000f8e003f */
[----:B------:R-:W-:Y:S01]  /*16d0*/  IMAD.IADD R9, R9, 0x1, R7 ;  /* 0x0000000109097824 */ /* 0x000fe200078e0207 */
[----:B------:R-:W-:Y:S01]  /*16e0*/  UIMAD UR9, UR25, UR24, UR9 ;  /* 0x00000018190972a4 */ /* 0x000fe2000f8e0209 */
[----:B------:R-:W-:Y:S01]  /*16f0*/  IMAD.X R11, R0, 0x1, R16, P0 ;  /* 0x00000001000b7824 */ /* 0x000fe200000e0610 */
[----:B------:R-:W-:Y:S01]  /*1700*/  UIADD3 UR5, UP0, UR14, UR19, URZ ;  /* 0x000000130e057290 */ /* 0x000fe2000ff1e03f */
[----:B------:R-:W2:Y:S01]  /*1710*/  LDC.64 R16, c[0x0][0x250] ;  /* 0x00009400ff107b82 */ /* 0x000ea20000000a00 */
[----:B------:R-:W-:Y:S01]  /*1720*/  UIADD3 UR9, UR13, UR9, URZ ;  /* 0x000000090d097290 */ /* 0x000fe2000fffe03f */
[-C--:B------:R-:W-:Y:S01]  /*1730*/  IMAD R0, R29, R14.reuse, RZ ;  /* 0x0000000e1d007224 */ /* 0x080fe200078e02ff */
[----:B------:R-:W-:Y:S01]  /*1740*/  UIADD3.X UR14, UR15, UR21, URZ, UP0, !UPT ;  /* 0x000000150f0e7290 */ /* 0x000fe200087fe43f */
[----:B------:R-:W-:Y:S01]  /*1750*/  IMAD.U32 R26, RZ, RZ, UR12 ;  /* 0x0000000cff1a7e24 */ /* 0x000fe2000f8e00ff */
[----:B------:R-:W-:Y:S01]  /*1760*/  UIMAD UR9, UR9, UR5, URZ ;  /* 0x00000005090972a4 */ /* 0x000fe2000f8e023f */
[C---:B------:R-:W-:Y:S01]  /*1770*/  IMAD R0, R243.reuse, R15, R0 ;  /* 0x0000000ff3007224 */ /* 0x040fe200078e0200 */
[----:B------:R-:W-:Y:S01]  /*1780*/  CS2R R90, SRZ ;  /* 0x00000000005a7805 */ /* 0x000fe2000001ff00 */
[----:B------:R-:W-:Y:S01]  /*1790*/  IMAD.WIDE.U32 R4, R243, R14, R4 ;  /* 0x0000000ef3047225 */ /* 0x000fe200078e0004 */
[----:B------:R-:W-:-:S02]  /*17a0*/  CS2R R88, SRZ ;  /* 0x0000000000587805 */ /* 0x000fc4000001ff00 */
[----:B------:R-:W-:Y:S02]  /*17b0*/  CS2R R86, SRZ ;  /* 0x0000000000567805 */ /* 0x000fe4000001ff00 */
[----:B------:R-:W-:Y:S01]  /*17c0*/  CS2R R84, SRZ ;  /* 0x0000000000547805 */ /* 0x000fe2000001ff00 */
[----:B------:R-:W-:Y:S01]  /*17d0*/  IMAD.WIDE.U32 R10, R26, UR5, R10 ;  /* 0x000000051a0a7c25 */ /* 0x000fe2000f8e000a */
[----:B------:R-:W-:Y:S01]  /*17e0*/  UIMAD UR5, UR14, UR12, UR9 ;  /* 0x0000000c0e0572a4 */ /* 0x000fe2000f8e0209 */
[C---:B------:R-:W-:Y:S02]  /*17f0*/  LEA R6, P0, R4.reuse, UR16, 0x1 ;  /* 0x0000001004067c11 */ /* 0x040fe4000f8008ff */
[----:B------:R-:W-:Y:S01]  /*1800*/  CS2R R78, SRZ ;  /* 0x00000000004e7805 */ /* 0x000fe2000001ff00 */
[----:B------:R-:W-:Y:S01]  /*1810*/  IMAD.IADD R0, R5, 0x1, R0 ;  /* 0x0000000105007824 */ /* 0x000fe200078e0200 */
[----:B------:R-:W-:Y:S01]  /*1820*/  ULDC.64 UR14, c[0x0][0x258] ;  /* 0x00009600000e7ab9 */ /* 0x000fe20000000a00 */
[----:B------:R-:W-:Y:S01]  /*1830*/  IMAD.U32 R27, RZ, RZ, UR13 ;  /* 0x0000000dff1b7e24 */ /* 0x000fe2000f8e00ff */
[----:B------:R-:W-:Y:S01]  /*1840*/  ULDC.64 UR12, c[0x0][0x400] ;  /* 0x00010000000c7ab9 */ /* 0x000fe20000000a00 */
[----:B------:R-:W-:Y:S01]  /*1850*/  VIADD R11, R11, UR5 ;  /* 0x000000050b0b7c36 */ /* 0x000fe20008000000 */
[----:B------:R-:W-:Y:S01]  /*1860*/  LEA.HI.X R7, R4, UR17, R0, 0x1, P0 ;  /* 0x0000001104077c11 */ /* 0x000fe200080f0c00 */
[----:B-1----:R-:W-:Y:S01]  /*1870*/  IMAD R19, R12, UR60, RZ ;  /* 0x0000003c0c137c24 */ /* 0x002fe2000f8e02ff */
[----:B------:R-:W-:Y:S01]  /*1880*/  LEA R188, P1, R10, UR12, 0x2 ;  /* 0x0000000c0abc7c11 */ /* 0x000fe2000f8210ff */
[C---:B--2---:R-:W-:Y:S01]  /*1890*/  IMAD R0, R16.reuse, UR53, RZ ;  /* 0x0000003510007c24 */ /* 0x044fe2000f8e02ff */
[----:B------:R-:W-:Y:S01]  /*18a0*/  ULDC.64 UR16, c[0x0][0x268] ;  /* 0x00009a0000107ab9 */ /* 0x000fe20000000a00 */
[----:B------:R-:W-:Y:S01]  /*18b0*/  IMAD.WIDE.U32 R4, R16, UR52, R244 ;  /* 0x0000003410047c25 */ /* 0x000fe2000f8e00f4 */
[----:B------:R-:W-:Y:S01]  /*18c0*/  LEA.HI.X R189, R10, UR13, R11, 0x2, P1 ;  /* 0x0000000d0abd7c11 */ /* 0x000fe200088f140b */
[----:B------:R-:W-:Y:S01]  /*18d0*/  ULDC.64 UR12, c[0x0][0x420] ;  /* 0x00010800000c7ab9 */ /* 0x000fe20000000a00 */
[----:B------:R-:W-:Y:S01]  /*18e0*/  UIADD3 UR5, UR23, -0x1, URZ ;  /* 0xffffffff17057890 */ /* 0x000fe2000fffe03f */
[----:B------:R-:W-:Y:S01]  /*18f0*/  IMAD R0, R17, UR52, R0 ;  /* 0x0000003411007c24 */ /* 0x000fe2000f8e0200 */
[----:B------:R-:W-:Y:S01]  /*1900*/  CS2R R76, SRZ ;  /* 0x00000000004c7805 */ /* 0x000fe2000001ff00 */
[C---:B----4-:R-:W-:Y:S01]  /*1910*/  IMAD R10, R20.reuse, UR60, RZ ;  /* 0x0000003c140a7c24 */ /* 0x050fe2000f8e02ff */
[----:B------:R-:W-:Y:S01]  /*1920*/  ULEA.HI UR9, UR5, UR5, URZ, 0x1 ;  /* 0x0000000505097291 */ /* 0x000fe2000f8f083f */
[----:B------:R-:W-:Y:S01]  /*1930*/  IMAD.IADD R5, R5, 0x1, R0 ;  /* 0x0000000105057824 */ /* 0x000fe200078e0200 */
[----:B------:R-:W-:Y:S01]  /*1940*/  CS2R R82, SRZ ;  /* 0x0000000000527805 */ /* 0x000fe2000001ff00 */
[----:B------:R-:W-:Y:S01]  /*1950*/  IMAD R0, R21, UR55, R10 ;  /* 0x0000003715007c24 */ /* 0x000fe2000f8e020a */
[----:B------:R-:W-:Y:S01]  /*1960*/  ULOP3.LUT UR9, UR9, 0xfffffffe, URZ, 0xc0, !UPT ;  /* 0xfffffffe09097892 */ /* 0x000fe2000f8ec03f */
[----:B------:R-:W-:Y:S01]  /*1970*/  IMAD.WIDE.U32 R10, R20, UR55, R244 ;  /* 0x00000037140a7c25 */ /* 0x000fe2000f8e00f4 */
[----:B------:R-:W-:-:S02]  /*1980*/  CS2R R80, SRZ ;  /* 0x0000000000507805 */ /* 0x000fc4000001ff00 */
[----:B------:R-:W-:Y:S01]  /*1990*/  CS2R R74, SRZ ;  /* 0x00000000004a7805 */ /* 0x000fe2000001ff00 */
[----:B------:R-:W-:Y:S01]  /*19a0*/  UIADD3 UR9, UR5, -UR9, URZ ;  /* 0x8000000905097290 */ /* 0x000fe2000fffe03f */
[----:B------:R-:W-:Y:S01]  /*19b0*/  IMAD R13, R13, UR55, R19 ;  /* 0x000000370d0d7c24 */ /* 0x000fe2000f8e0213 */
[----:B------:R-:W-:Y:S01]  /*19c0*/  CS2R R72, SRZ ;  /* 0x0000000000487805 */ /* 0x000fe2000001ff00 */
[----:B------:R-:W-:Y:S01]  /*19d0*/  IMAD.WIDE.U32 R8, R12, UR55, R8 ;  /* 0x000000370c087c25 */ /* 0x000fe2000f8e0008 */
[----:B------:R-:W-:Y:S01]  /*19e0*/  LEA R12, P0, R14, R6, 0x7 ;  /* 0x000000060e0c7211 */ /* 0x000fe200078038ff */
[----:B------:R-:W-:Y:S01]  /*19f0*/  UISETP.NE.AND UP0, UPT, UR9, 0x1, UPT ;  /* 0x000000010900788c */ /* 0x000fe2000bf05270 */
[----:B------:R-:W-:Y:S01]  /*1a00*/  CS2R R70, SRZ ;  /* 0x0000000000467805 */ /* 0x000fe2000001ff00 */
[----:B---3--:R-:W-:Y:S01]  /*1a10*/  IMAD R19, R22, UR60, RZ ;  /* 0x0000003c16137c24 */ /* 0x008fe2000f8e02ff */
[----:B------:R-:W-:Y:S01]  /*1a20*/  UIADD3 UR9, UR8, UR22, URZ ;  /* 0x0000001608097290 */ /* 0x000fe2000fffe03f */
[----:B------:R-:W-:Y:S01]  /*1a30*/  IMAD.IADD R11, R11, 0x1, R0 ;  /* 0x000000010b0b7824 */ /* 0x000fe200078e0200 */
[----:B------:R-:W-:Y:S01]  /*1a40*/  CS2R R68, SRZ ;  /* 0x0000000000447805 */ /* 0x000fe2000001ff00 */
[----:B------:R-:W-:Y:S01]  /*1a50*/  IMAD R0, R24, UR12, RZ ;  /* 0x0000000c18007c24 */ /* 0x000fe2000f8e02ff */
[----:B------:R-:W-:Y:S01]  /*1a60*/  CS2R R62, SRZ ;  /* 0x00000000003e7805 */ /* 0x000fe2000001ff00 */
[----:B------:R-:W-:Y:S01]  /*1a70*/  IMAD.IADD R9, R9, 0x1, R13 ;  /* 0x0000000109097824 */ /* 0x000fe200078e020d */
[----:B------:R-:W-:Y:S01]  /*1a80*/  LEA.HI.X R13, R14, R7, R15, 0x7, P0 ;  /* 0x000000070e0d7211 */ /* 0x000fe200000f3c0f */
[----:B------:R-:W-:Y:S01]  /*1a90*/  IMAD R19, R23, UR55, R19 ;  /* 0x0000003717137c24 */ /* 0x000fe2000f8e0213 */
[----:B------:R-:W-:Y:S01]  /*1aa0*/  PLOP3.LUT P0, PT, PT, PT, UP0, 0x80, 0x0 ;  /* 0x000000000000781c */ /* 0x000fe20003f0f008 */
[----:B------:R-:W-:Y:S01]  /*1ab0*/  IMAD.WIDE.U32 R4, R22, UR55, R4 ;  /* 0x0000003716047c25 */ /* 0x000fe2000f8e0004 */
[----:B------:R-:W-:-:S02]  /*1ac0*/  CS2R R60, SRZ ;  /* 0x00000000003c7805 */ /* 0x000fc4000001ff00 */
[----:B------:R-:W-:Y:S02]  /*1ad0*/  CS2R R66, SRZ ;  /* 0x0000000000427805 */ /* 0x000fe4000001ff00 */
[----:B------:R-:W-:Y:S01]  /*1ae0*/  CS2R R64, SRZ ;  /* 0x0000000000407805 */ /* 0x000fe2000001ff00 */
[----:B------:R-:W-:Y:S01]  /*1af0*/  IMAD.U32 R14, RZ, RZ, UR14 ;  /* 0x0000000eff0e7e24 */ /* 0x000fe2000f8e00ff */
[----:B------:R-:W-:Y:S01]  /*1b00*/  UIMAD UR14, UR28, UR14, URZ ;  /* 0x0000000e1c0e72a4 */ /* 0x000fe2000f8e023f */
[----:B------:R-:W-:Y:S01]  /*1b10*/  IMAD R20, R18, UR13, R0 ;  /* 0x0000000d12147c24 */ /* 0x000fe2000f8e0200 */
[----:B------:R-:W-:Y:S01]  /*1b20*/  CS2R R58, SRZ ;  /* 0x00000000003a7805 */ /* 0x000fe2000001ff00 */
[----:B------:R-:W-:Y:S01]  /*1b30*/  IMAD.IADD R5, R5, 0x1, R19 ;  /* 0x0000000105057824 */ /* 0x000fe200078e0213 */
[----:B------:R-:W-:Y:S01]  /*1b40*/  UIMAD UR19, UR57, UR15, UR14 ;  /* 0x0000000f391372a4 */ /* 0x000fe2000f8e020e */
[----:B------:R-:W-:Y:S01]  /*1b50*/  IMAD R0, R25, UR16, RZ ;  /* 0x0000001019007c24 */ /* 0x000fe2000f8e02ff */
[----:B------:R-:W-:Y:S01]  /*1b60*/  CS2R R56, SRZ ;  /* 0x0000000000387805 */ /* 0x000fe2000001ff00 */
[----:B------:R-:W-:Y:S01]  /*1b70*/  IMAD.WIDE.U32 R14, R14, UR57, R8 ;  /* 0x000000390e0e7c25 */ /* 0x000fe2000f8e0008 */
[----:B------:R-:W-:Y:S01]  /*1b80*/  ULDC.64 UR14, c[0x0][0x3e0] ;  /* 0x0000f800000e7ab9 */ /* 0x000fe20000000a00 */
[----:B------:R-:W-:-:S02]  /*1b90*/  CS2R R54, SRZ ;  /* 0x0000000000367805 */ /* 0x000fc4000001ff00 */
[----:B------:R-:W-:Y:S01]  /*1ba0*/  CS2R R52, SRZ ;  /* 0x0000000000347805 */ /* 0x000fe2000001ff00 */
[----:B------:R-:W-:Y:S01]  /*1bb0*/  IMAD.WIDE.U32 R8, R18, UR12, R10 ;  /* 0x0000000c12087c25 */ /* 0x000fe2000f8e000a */
[----:B------:R-:W-:Y:S01]  /*1bc0*/  ULDC.64 UR12, c[0x0][0x428] ;  /* 0x00010a00000c7ab9 */ /* 0x000fe20000000a00 */
[----:B------:R-:W-:Y:S01]  /*1bd0*/  CS2R R46, SRZ ;  /* 0x00000000002e7805 */ /* 0x000fe2000001ff00 */
[----:B------:R-:W-:Y:S01]  /*1be0*/  UIMAD UR11, UR28, UR12, URZ ;  /* 0x0000000c1c0b72a4 */ /* 0x000fe2000f8e023f */
[C---:B------:R-:W-:Y:S01]  /*1bf0*/  IMAD R0, R2.reuse, UR17, R0 ;  /* 0x0000001102007c24 */ /* 0x040fe2000f8e0200 */
[----:B------:R-:W-:Y:S01]  /*1c00*/  CS2R R44, SRZ ;  /* 0x00000000002c7805 */ /* 0x000fe2000001ff00 */
[----:B------:R-:W-:Y:S01]  /*1c10*/  IMAD.WIDE.U32 R4, R2, UR16, R4 ;  /* 0x0000001002047c25 */ /* 0x000fe2000f8e0004 */
[----:B------:R-:W-:Y:S01]  /*1c20*/  UIMAD UR11, UR57, UR13, UR11 ;  /* 0x0000000d390b72a4 */ /* 0x000fe2000f8e020b */
[----:B------:R-:W-:Y:S01]  /*1c30*/  CS2R R50, SRZ ;  /* 0x0000000000327805 */ /* 0x000fe2000001ff00 */
[----:B------:R-:W-:Y:S01]  /*1c40*/  ULDC.64 UR16, c[0x0][0x210] ;  /* 0x0000840000107ab9 */ /* 0x000fe20000000a00 */
[----:B------:R-:W-:Y:S01]  /*1c50*/  IMAD.IADD R9, R9, 0x1, R20 ;  /* 0x0000000109097824 */ /* 0x000fe200078e0214 */
[----:B------:R-:W-:Y:S01]  /*1c60*/  LEA R228, P3, R14, UR16, 0x1 ;  /* 0x000000100ee47c11 */ /* 0x000fe2000f8608ff */
[----:B------:R-:W-:Y:S01]  /*1c70*/  IMAD.U32 R10, RZ, RZ, UR12 ;  /* 0x0000000cff0a7e24 */ /* 0x000fe2000f8e00ff */
[----:B------:R-:W-:Y:S01]  /*1c80*/  ULDC.64 UR12, c[0x0][0x220] ;  /* 0x00008800000c7ab9 */ /* 0x000fe20000000a00 */
[----:B------:R-:W-:Y:S01]  /*1c90*/  IMAD.IADD R5, R5, 0x1, R0 ;  /* 0x0000000105057824 */ /* 0x000fe200078e0200 */
[----:B------:R-:W-:Y:S01]  /*1ca0*/  CS2R R48, SRZ ;  /* 0x0000000000307805 */ /* 0x000fe2000001ff00 */
[----:B------:R-:W-:Y:S01]  /*1cb0*/  IMAD.WIDE.U32 R10, R10, UR57, R8 ;  /* 0x000000390a0a7c25 */ /* 0x000fe2000f8e0008 */
[----:B------:R-:W-:-:S02]  /*1cc0*/  CS2R R42, SRZ ;  /* 0x00000000002a7805 */ /* 0x000fc4000001ff00 */
[----:B------:R-:W-:Y:S02]  /*1cd0*/  CS2R R40, SRZ ;  /* 0x0000000000287805 */ /* 0x000fe4000001ff00 */
[----:B------:R-:W-:Y:S01]  /*1ce0*/  CS2R R38, SRZ ;  /* 0x0000000000267805 */ /* 0x000fe2000001ff00 */
[-C--:B------:R-:W-:Y:S01]  /*1cf0*/  IMAD.WIDE.U32 R8, R243, R16.reuse, R4 ;  /* 0x00000010f3087225 */ /* 0x080fe200078e0004 */
[----:B------:R-:W-:Y:S01]  /*1d00*/  @P4 BAR.SYNC.DEFER_BLOCKING 0x0 ;  /* 0x0000000000004b1d */ /* 0x000fe20000010000 */
[----:B------:R-:W-:Y:S02]  /*1d10*/  LEA R226, P2, R10, UR14, 0x1 ;  /* 0x0000000e0ae27c11 */ /* 0x000fe4000f8408ff */
[----:B------:R-:W-:Y:S01]  /*1d20*/  CS2R R36, SRZ ;  /* 0x0000000000247805 */ /* 0x000fe2000001ff00 */
[----:B------:R-:W-:Y:S01]  /*1d30*/  VIADD R5, R11, UR11 ;  /* 0x0000000b0b057c36 */ /* 0x000fe20008000000 */
[----:B------:R-:W-:Y:S01]  /*1d40*/  LEA R4, P1, R8, UR12, 0x1 ;  /* 0x0000000c08047c11 */ /* 0x000fe2000f8208ff */
[----:B------:R-:W-:Y:S01]  /*1d50*/  UIADD3 UR12, UR8, UR20, URZ ;  /* 0x00000014080c7290 */ /* 0x000fe2000fffe03f */
[----:B------:R-:W-:Y:S01]  /*1d60*/  IMAD R0, R29, R16, RZ ;  /* 0x000000101d007224 */ /* 0x000fe200078e02ff */
[----:B------:R-:W-:Y:S01]  /*1d70*/  UIADD3 UR8, -UR10, UR27, UR49 ;  /* 0x0000001b0a087290 */ /* 0x000fe2000fffe131 */
[----:B------:R-:W-:Y:S01]  /*1d80*/  VIADD R2, R15, UR19 ;  /* 0x000000130f027c36 */ /* 0x000fe20008000000 */
[----:B------:R-:W-:Y:S01]  /*1d90*/  ULDC UR11, c[0x0][0x398] ;  /* 0x0000e600000b7ab9 */ /* 0x000fe20000000800 */
[----:B------:R-:W-:Y:S01]  /*1da0*/  IMAD R0, R243, R17, R0 ;  /* 0x00000011f3007224 */ /* 0x000fe200078e0200 */
[----:B------:R-:W-:Y:S01]  /*1db0*/  UIADD3 UR8, UR8, -UR11, URZ ;  /* 0x8000000b08087290 */ /* 0x000fe2000fffe03f */
[----:B------:R-:W-:Y:S01]  /*1dc0*/  VIADD R18, R240, 0x1800 ;  /* 0x00001800f0127836 */ /* 0x000fe20000000000 */
[----:B------:R-:W-:Y:S01]  /*1dd0*/  LEA.HI.X R229, R14, UR17, R2, 0x1, P3 ;  /* 0x000000110ee57c11 */ /* 0x000fe200098f0c02 */
[----:B------:R-:W-:Y:S01]  /*1de0*/  IMAD.IADD R0, R9, 0x1, R0 ;  /* 0x0000000109007824 */ /* 0x000fe200078e0200 */
[----:B------:R-:W-:Y:S01]  /*1df0*/  USHF.R.S32.HI UR30, URZ, 0x1f, UR8 ;  /* 0x0000001f3f1e7899 */ /* 0x000fe20008011408 */
[----:B------:R-:W-:Y:S01]  /*1e00*/  LEA.HI.X R227, R10, UR15, R5, 0x1, P2 ;  /* 0x0000000f0ae37c11 */ /* 0x000fe200090f0c05 */
[----:B------:R-:W-:Y:S01]  /*1e10*/  ULDC.64 UR14, c[0x0][0x2b0] ;  /* 0x0000ac00000e7ab9 */ /* 0x000fe20000000a00 */
[----:B------:R-:W-:Y:S01]  /*1e20*/  SEL R2, R18, R240, !P0 ;  /* 0x000000f012027207 */ /* 0x000fe20004000000 */
[----:B------:R-:W-:Y:S01]  /*1e30*/  ULEA.HI UR30, UR30, UR8, URZ, 0x6 ;  /* 0x000000081e1e7291 */ /* 0x000fe2000f8f303f */
[----:B------:R-:W-:Y:S01]  /*1e40*/  LEA.HI.X R5, R8, UR13, R0, 0x1, P1 ;  /* 0x0000000d08057c11 */ /* 0x000fe200088f0c00 */
[----:B------:R-:W-:Y:S01]  /*1e50*/  ULDC.64 UR16, c[0x0][0x478] ;  /* 0x00011e0000107ab9 */ /* 0x000fe20000000a00 */
[----:B------:R-:W-:Y:S01]  /*1e60*/  LEA R0, R240, UR4, 0x1 ;  /* 0x00000004f0007c11 */ /* 0x000fe2000f8e08ff */
[----:B------:R-:W-:Y:S01]  /*1e70*/  USHF.R.S32.HI UR30, URZ, 0x6, UR30 ;  /* 0x000000063f1e7899 */ /* 0x000fe2000801141e */
[----:B------:R-:W-:Y:S01]  /*1e80*/  LEA R2, R2, UR4, 0x1 ;  /* 0x0000000402027c11 */ /* 0x000fe2000f8e08ff */
[----:B------:R-:W-:Y:S01]  /*1e90*/  UIMAD.WIDE UR8, UR9, 0x4, UR14 ;  /* 0x00000004090878a5 */ /* 0x000fe2000f8e020e */
[C---:B------:R-:W-:Y:S01]  /*1ea0*/  LEA R8, P1, R16.reuse, R4, 0x7 ;  /* 0x0000000410087211 */ /* 0x040fe200078238ff */
[----:B------:R-:W-:Y:S01]  /*1eb0*/  UISETP.LT.AND UP0, UPT, URZ, UR30, UPT ;  /* 0x0000001e3f00728c */ /* 0x000fe2000bf01270 */
[----:B------:R-:W-:Y:S01]  /*1ec0*/  @!PT LDS RZ, [RZ] ;  /* 0x00000000fffff984 */ /* 0x000fe20000000800 */
[----:B------:R-:W-:Y:S01]  /*1ed0*/  @!PT LDS RZ, [RZ] ;  /* 0x00000000fffff984 */ /* 0x000fe20000000800 */
[----:B------:R-:W-:Y:S01]  /*1ee0*/  @!PT LDS RZ, [RZ] ;  /* 0x00000000fffff984 */ /* 0x000fe20000000800 */
[----:B------:R1:W-:Y:S01]  /*1ef0*/  LDGSTS.E.BYPASS.LTC128B.128 [R0+0x6000], desc[UR6][R226.64] ;  /* 0x06000000e2007fae */ /* 0x0003e2000b901d46 */
[----:B------:R-:W-:Y:S01]  /*1f00*/  UIMAD.WIDE UR12, UR12, 0x4, UR16 ;  /* 0x000000040c0c78a5 */ /* 0x000fe2000f8e0210 */
[----:B------:R-:W-:Y:S01]  /*1f10*/  LEA.HI.X R9, R16, R5, R17, 0x7, P1 ;  /* 0x0000000510097211 */ /* 0x000fe200008f3c11 */
[----:B------:R-:W-:Y:S01]  /*1f20*/  USEL UR30, URZ, UR30, !UP0 ;  /* 0x0000001e3f1e7287 */ /* 0x000fe2000c000000 */
[----:B------:R1:W-:Y:S03]  /*1f30*/  LDGSTS.E.BYPASS.LTC128B.128 [R0+0x7000], desc[UR6][R226.64+0x40] ;  /* 0x07000040e2007fae */ /* 0x0003e6000b901d46 */
[----:B------:R-:W-:Y:S01]  /*1f40*/  UISETP.GT.AND UP0, UPT, UR23, UR30, UPT ;  /* 0x0000001e1700728c */ /* 0x000fe2000bf04270 */
[----:B------:R1:W-:Y:S04]  /*1f50*/  LDGSTS.E.BYPASS.LTC128B.128 [R0+0x8000], desc[UR6][R226.64+0x80] ;  /* 0x08000080e2007fae */ /* 0x0003e8000b901d46 */
[----:B------:R1:W-:Y:S01]  /*1f60*/  LDGSTS.E.BYPASS.LTC128B.128 [R2], desc[UR6][R228.64] ;  /* 0x00000000e4027fae */ /* 0x0003e2000b901d46 */
[----:B------:R-:W-:-:S03]  /*1f70*/  PLOP3.LUT P1, PT, PT, PT, UP0, 0x80, 0x0 ;  /* 0x000000000000781c */ /* 0x000fc60003f2f008 */
[----:B------:R1:W-:Y:S04]  /*1f80*/  LDGSTS.E.BYPASS.LTC128B.128 [R2+0x1000], desc[UR6][R228.64+0x40] ;  /* 0x01000040e4027fae */ /* 0x0003e8000b901d46 */
        /* <DEDUP_REMOVED lines=13> */
[----:B------:R-:W0:Y:S01]  /*2060*/  LDGDEPBAR ;  /* 0x00000000000079af */ /* 0x000e220000000000 */
[----:B------:R-:W-:Y:S05]  /*2070*/  @!P1 BRA `(.L_x_490) ;  /* 0x0000004400e49947 */ /* 0x000fea0003800000 */
[----:B-1----:R-:W1:Y:S01]  /*2080*/  LDC.64 R6, c[0x0][0x3b8] ;  /* 0x0000ee00ff067b82 */ /* 0x002e620000000a00 */
[----:B------:R-:W-:Y:S01]  /*2090*/  IMAD.MOV.U32 R4, RZ, RZ, 0x4 ;  /* 0x00000004ff047424 */ /* 0x000fe200078e00ff */
[----:B------:R-:W-:Y:S01]  /*20a0*/  USHF.L.U32 UR19, UR33, 0x4, URZ ;  /* 0x0000000421137899 */ /* 0x000fe2000800063f */
[----:B------:R-:W-:Y:S02]  /*20b0*/  UMOV UR15, UR12 ;  /* 0x0000000c000f7c82 */ /* 0x000fe40008000000 */
[----:B------:R-:W-:Y:S01]  /*20c0*/  IMAD.WIDE R4, R230, R4, UR8 ;  /* 0x00000008e6047e25 */ /* 0x000fe2000f8e0204 */
[----:B------:R-:W-:Y:S02]  /*20d0*/  USHF.L.U32 UR17, UR33, 0x3, URZ ;  /* 0x0000000321117899 */ /* 0x000fe4000800063f */
[----:B------:R-:W2:Y:S01]  /*20e0*/  LDC R246, c[0x0][0x2dc] ;  /* 0x0000b700fff67b82 */ /* 0x000ea20000000800 */
[----:B------:R-:W-:Y:S01]  /*20f0*/  UMOV UR14, UR13 ;  /* 0x0000000d000e7c82 */ /* 0x000fe20008000000 */
[----:B------:R3:W5:Y:S01]  /*2100*/  LDG.E R234, desc[UR6][R4.64] ;  /* 0x0000000604ea7981 */ /* 0x000762000c1e1900 */
[----:B------:R-:W-:-:S02]  /*2110*/  UIADD3 UR49, UR49, UR27, URZ ;  /* 0x0000001b31317290 */ /* 0x000fc4000fffe03f */
[----:B------:R-:W-:Y:S01]  /*2120*/  UIMAD UR37, UR33, 0x18, URZ ;  /* 0x00000018212578a4 */ /* 0x000fe2000f8e023f */
[----:B------:R3:W5:Y:S01]  /*2130*/  LDG.E R233, desc[UR6][R4.64+0x20] ;  /* 0x0000200604e97981 */ /* 0x000762000c1e1900 */
[----:B------:R-:W-:Y:S02]  /*2140*/  USHF.L.U32 UR36, UR33, 0x5, URZ ;  /* 0x0000000521247899 */ /* 0x000fe4000800063f */
[----:B------:R-:W-:Y:S01]  /*2150*/  UIMAD UR35, UR33, 0x28, URZ ;  /* 0x00000028212378a4 */ /* 0x000fe2000f8e023f */
[----:B------:R3:W5:Y:S01]  /*2160*/  LDG.E R232, desc[UR6][R4.64+0x80] ;  /* 0x0000800604e87981 */ /* 0x000762000c1e1900 */
[----:B------:R-:W-:Y:S01]  /*2170*/  UIMAD UR34, UR33, 0x30, URZ ;  /* 0x00000030212278a4 */ /* 0x000fe2000f8e023f */
[----:B------:R-:W-:Y:S02]  /*2180*/  ULDC UR54, c[0x0][0x270] ;  /* 0x00009c0000367ab9 */ /* 0x000fe40000000800 */
[----:B------:R3:W5:Y:S04]  /*2190*/  LDG.E R231, desc[UR6][R4.64+0xa0] ;  /* 0x0000a00604e77981 */ /* 0x000768000c1e1900 */
[----:B-1----:R-:W4:Y:S04]  /*21a0*/  LDG.E.64 R8, desc[UR6][R6.64] ;  /* 0x0000000606087981 */ /* 0x002f28000c1e1b00 */
[----:B------:R-:W3:Y:S01]  /*21b0*/  LDG.E.64 R6, desc[UR6][R6.64+0x8] ;  /* 0x0000080606067981 */ /* 0x000ee2000c1e1b00 */
[----:B------:R-:W-:-:S02]  /*21c0*/  UIMAD UR12, UR55, UR26, UR57 ;  /* 0x0000001a370c72a4 */ /* 0x000fc4000f8e0239 */
[----:B------:R-:W-:Y:S02]  /*21d0*/  UIADD3 UR29, UR19, 0x20, URZ ;  /* 0x00000020131d7890 */ /* 0x000fe4000fffe03f */
[----:B------:R-:W-:Y:S02]  /*21e0*/  UIADD3 UR24, UR19, 0x40, URZ ;  /* 0x0000004013187890 */ /* 0x000fe4000fffe03f */
[----:B------:R-:W-:Y:S02]  /*21f0*/  USHF.L.U32 UR12, UR12, 0x5, URZ ;  /* 0x000000050c0c7899 */ /* 0x000fe4000800063f */
[----:B------:R-:W-:Y:S02]  /*2200*/  UIADD3 UR28, UR17, UR29, URZ ;  /* 0x0000001d111c7290 */ /* 0x000fe4000fffe03f */
[----:B------:R-:W-:Y:S02]  /*2210*/  UIADD3 UR23, UR17, UR24, URZ ;  /* 0x0000001811177290 */ /* 0x000fe4000fffe03f */
[----:B------:R-:W-:Y:S01]  /*2220*/  USHF.R.S32.HI UR13, URZ, 0x1f, UR12 ;  /* 0x0000001f3f0d7899 */ /* 0x000fe2000801140c */
[----:B------:R-:W-:Y:S01]  /*2230*/  SHF.R.S32.HI R235, RZ, 0x1f, R28 ;  /* 0x0000001fffeb7819 */ /* 0x000fe2000001141c */
[----:B------:R-:W-:-:S02]  /*2240*/  UIADD3 UR27, UR17, UR28, URZ ;  /* 0x0000001c111b7290 */ /* 0x000fc4000fffe03f */
[----:B------:R-:W-:Y:S01]  /*2250*/  UIADD3 UR22, UR17, UR23, URZ ;  /* 0x0000001711167290 */ /* 0x000fe2000fffe03f */
[----:B------:R-:W-:Y:S01]  /*2260*/  IMAD.MOV.U32 R225, RZ, RZ, R2 ;  /* 0x000000ffffe17224 */ /* 0x000fe200078e0002 */
[----:B------:R-:W-:Y:S01]  /*2270*/  UIADD3 UR26, UR17, UR27, URZ ;  /* 0x0000001b111a7290 */ /* 0x000fe2000fffe03f */
[----:B------:R-:W-:Y:S01]  /*2280*/  VIADD R0, R185, 0x1800 ;  /* 0x00001800b9007836 */ /* 0x000fe20000000000 */
[----:B------:R-:W-:Y:S01]  /*2290*/  UIADD3 UR21, UR17, UR22, URZ ;  /* 0x0000001611157290 */ /* 0x000fe2000fffe03f */
[----:B------:R-:W-:Y:S01]  /*22a0*/  IADD3 R2, R186, 0x1800, RZ ;  /* 0x00001800ba027810 */ /* 0x000fe20007ffe0ff */
[----:B------:R-:W-:Y:S01]  /*22b0*/  UIADD3 UR25, UR17, UR26, URZ ;  /* 0x0000001a11197290 */ /* 0x000fe2000fffe03f */
[----:B------:R-:W-:Y:S01]  /*22c0*/  IMAD.SHL.U32 R247, R241, 0x20, RZ ;  /* 0x00000020f1f77824 */ /* 0x000fe200078e00ff */
[----:B------:R-:W-:Y:S01]  /*22d0*/  UIADD3 UR20, UR17, UR21, URZ ;  /* 0x0000001511147290 */ /* 0x000fe2000fffe03f */
[----:B------:R-:W-:Y:S01]  /*22e0*/  IMAD.MOV.U32 R252, RZ, RZ, 0x8 ;  /* 0x00000008fffc7424 */ /* 0x000fe200078e00ff */
[----:B------:R-:W-:Y:S01]  /*22f0*/  MOV R251, 0x20 ;  /* 0x0000002000fb7802 */ /* 0x000fe20000000f00 */
[----:B------:R-:W-:Y:S01]  /*2300*/  IMAD.MOV.U32 R250, RZ, RZ, 0x28 ;  /* 0x00000028fffa7424 */ /* 0x000fe200078e00ff */
[----:B------:R-:W-:Y:S01]  /*2310*/  SEL R0, R0, R185, !P0 ;  /* 0x000000b900007207 */ /* 0x000fe20004000000 */
[----:B------:R-:W-:Y:S01]  /*2320*/  IMAD.MOV.U32 R249, RZ, RZ, 0x4 ;  /* 0x00000004fff97424 */ /* 0x000fe200078e00ff */
[----:B------:R-:W-:-:S02]  /*2330*/  SEL R2, R2, R186, !P0 ;  /* 0x000000ba02027207 */ /* 0x000fc40004000000 */
[----:B------:R-:W-:Y:S01]  /*2340*/  MOV R127, RZ ;  /* 0x000000ff007f7202 */ /* 0x000fe20000000f00 */
[----:B------:R-:W-:Y:S02]  /*2350*/  UIMAD UR33, UR33, 0x38, URZ ;  /* 0x00000038212178a4 */ /* 0x000fe4000f8e023f */
[----:B------:R-:W-:Y:S02]  /*2360*/  UIADD3 UR49, -UR10, 0x80, UR49 ;  /* 0x000000800a317890 */ /* 0x000fe4000fffe131 */
[----:B------:R-:W-:Y:S02]  /*2370*/  UIADD3 UR32, UR17, UR25, URZ ;  /* 0x0000001911207290 */ /* 0x000fe4000fffe03f */
[----:B------:R-:W-:Y:S01]  /*2380*/  UIADD3 UR31, UR17, UR20, URZ ;  /* 0x00000014111f7290 */ /* 0x000fe2000fffe03f */
[----:B----4-:R-:W-:Y:S02]  /*2390*/  R2UR UR11, R8 ;  /* 0x00000000080b72ca */ /* 0x010fe400000e0000 */
[----:B------:R-:W-:-:S11]  /*23a0*/  R2UR UR48, R9 ;  /* 0x00000000093072ca */ /* 0x000fd600000e0000 */
[----:B------:R-:W-:Y:S01]  /*23b0*/  UIADD3 UR46, UR11, -0x4ab325aa, URZ ;  /* 0xb54cda560b2e7890 */ /* 0x000fe2000fffe03f */
[----:B---3--:R-:W-:-:S04]  /*23c0*/  IADD3 R236, P2, P1, R6, UR12, R28 ;  /* 0x0000000c06ec7c10 */ /* 0x008fc8000f95e01c */
[----:B------:R-:W-:Y:S01]  /*23d0*/  IADD3.X R235, R7, UR13, R235, P2, P1 ;  /* 0x0000000d07eb7c10 */ /* 0x000fe200097e24eb */
[----:B------:R-:W-:-:S03]  /*23e0*/  UIADD3 UR47, UR48, 0x646e171e, URZ ;  /* 0x646e171e302f7890 */ /* 0x000fc6000fffe03f */
[----:B------:R-:W-:Y:S01]  /*23f0*/  LOP3.LUT R235, R235, UR11, RZ, 0x3c, !PT ;  /* 0x0000000bebeb7c12 */ /* 0x000fe2000f8e3cff */
[----:B------:R-:W-:Y:S02]  /*2400*/  UIADD3 UR45, UR48, -0x56f99767, URZ ;  /* 0xa9066899302d7890 */ /* 0x000fe4000fffe03f */
[----:B------:R-:W-:Y:S02]  /*2410*/  UIADD3 UR44, UR11, 0x1715609d, URZ ;  /* 0x1715609d0b2c7890 */ /* 0x000fe4000fffe03f */
[----:B------:R-:W-:Y:S02]  /*2420*/  UIADD3 UR43, UR48, -0x126145ec, URZ ;  /* 0xed9eba14302b7890 */ /* 0x000fe4000fffe03f */
[----:B------:R-:W-:Y:S02]  /*2430*/  UIADD3 UR42, UR11, 0x78dde6e4, URZ ;  /* 0x78dde6e40b2a7890 */ /* 0x000fe4000fffe03f */
[----:B------:R-:W-:Y:S02]  /*2440*/  UIADD3 UR41, UR48, 0x32370b8f, URZ ;  /* 0x32370b8f30297890 */ /* 0x000fe4000fffe03f */
[----:B------:R-:W-:-:S02]  /*2450*/  UIADD3 UR40, UR11, -0x255992d5, URZ ;  /* 0xdaa66d2b0b287890 */ /* 0x000fc4000fffe03f */
[----:B------:R-:W-:Y:S02]  /*2460*/  UIADD3 UR39, UR48, 0x76cf5d0a, URZ ;  /* 0x76cf5d0a30277890 */ /* 0x000fe4000fffe03f */
[----:B------:R-:W-:Y:S02]  /*2470*/  UIADD3 UR51, UR11, 0x3c6ef372, URZ ;  /* 0x3c6ef3720b337890 */ /* 0x000fe4000fffe03f */
[----:B------:R-:W-:Y:S02]  /*2480*/  UIADD3 UR50, UR48, -0x4498517b, URZ ;  /* 0xbb67ae8530327890 */ /* 0x000fe4000fffe03f */
[----:B------:R-:W-:Y:S01]  /*2490*/  UIADD3 UR38, UR11, -0x61c88647, URZ ;  /* 0x9e3779b90b267890 */ /* 0x000fe2000fffe03f */
[----:B------:R-:W-:Y:S01]  /*24a0*/  LEA R176, R0, UR4, 0x1 ;  /* 0x0000000400b07c11 */ /* 0x000fe2000f8e08ff */
[----:B------:R-:W-:Y:S01]  /*24b0*/  IMAD.WIDE.U32 R236, R236, -0x2daee0ad, RZ ;  /* 0xd2511f53ecec7825 */ /* 0x000fe200078e00ff */
[----:B------:R-:W-:Y:S01]  /*24c0*/  LEA R179, R2, UR4, 0x1 ;  /* 0x0000000402b37c11 */ /* 0x000fe2000f8e08ff */
[----:B------:R-:W-:Y:S01]  /*24d0*/  ULDC.U8 UR12, c[0x0][0x388] ;  /* 0x0000e200000c7ab9 */ /* 0x000fe20000000000 */
[----:B--2---:R-:W-:-:S07]  /*24e0*/  ULDC UR11, c[0x0][0x2ec] ;  /* 0x0000bb00000b7ab9 */ /* 0x004fce0000000800 */
.L_x_493:
[----:B------:R-:W0:Y:S01]  /*24f0*/  LDGDEPBAR ;  /* 0x00000000000079af */ /* 0x000e220000000000 */
[----:B------:R-:W-:Y:S01]  /*2500*/  IMAD.IADD R0, R184, 0x1, R179 ;  /* 0x00000001b8007824 */ /* 0x000fe200078e02b3 */
[----:B------:R-:W-:Y:S01]  /*2510*/  USHF.L.U32 UR13, UR5, 0x6, URZ ;  /* 0x00000006050d7899 */ /* 0x000fe2000800063f */
[----:B------:R-:W-:Y:S01]  /*2520*/  IMAD.U32 R2, RZ, RZ, UR5 ;  /* 0x00000005ff027e24 */ /* 0x000fe2000f8e00ff */
[----:B------:R-:W-:Y:S03]  /*2530*/  UISETP.GT.AND UP2, UPT, UR5, UR30, UPT ;  /* 0x0000001e0500728c */ /* 0x000fe6000bf44270 */
[----:B------:R-:W-:Y:S02]  /*2540*/  IMAD R2, R2, 0x4, R242 ;  /* 0x0000000402027824 */ /* 0x000fe400078e02f2 */
[----:B------:R-:W-:Y:S02]  /*2550*/  IMAD.U32 R187, RZ, RZ, UR13 ;  /* 0x0000000dffbb7e24 */ /* 0x000fe4000f8e00ff */
[----:B------:R-:W-:Y:S03]  /*2560*/  IMAD.U32 R190, RZ, RZ, UR13 ;  /* 0x0000000dffbe7e24 */ /* 0x000fe6000f8e00ff */
[----:B------:R-:W-:Y:S01]  /*2570*/  ISETP.GE.AND P3, PT, R187, UR49, PT ;  /* 0x00000031bb007c0c */ /* 0x000fe2000bf66270 */
[----:B------:R-:W-:Y:S04]  /*2580*/  DEPBAR.LE SB0, 0x0 ;  /* 0x000080000000791a */ /* 0x000fe80000000000 */
[----:B------:R-:W-:Y:S06]  /*2590*/  BAR.SYNC.DEFER_BLOCKING 0x0 ;  /* 0x0000000000007b1d */ /* 0x000fec0000010000 */
[----:B------:R-:W-:Y:S08]  /*25a0*/  LDSM.16.M88.4 R32, [R179] ;  /* 0x00000000b320783b */ /* 0x000ff00000000200 */
[----:B------:R-:W1:Y:S08]  /*25b0*/  LDSM.16.M88.4 R16, [R177] ;  /* 0x00000000b110783b */ /* 0x000e700000000200 */
[----:B------:R-:W2:Y:S08]  /*25c0*/  LDSM.16.M88.4 R28, [R179+0x800] ;  /* 0x00080000b31c783b */ /* 0x000eb00000000200 */
[----:B------:R-:W3:Y:S08]  /*25d0*/  LDSM.16.M88.4 R132, [R177+0x400] ;  /* 0x00040000b184783b */ /* 0x000ef00000000200 */
        /* <DEDUP_REMOVED lines=12> */
[----:B------:R-:W3:Y:S05]  /*26a0*/  LDSM.16.M88.4 R160, [R179+0x1800] ;  /* 0x00180000b3a0783b */ /* 0x000eea0000000200 */
[-C--:B------:R-:W-:Y:S03]  /*26b0*/  HMMA.16816.F32 R28, R28, R134.reuse, RZ ;  /* 0x000000861c1c723c */ /* 0x080fe600000018ff */
[----:B------:R-:W-:Y:S03]  /*26c0*/  LDSM.16.M88.4 R164, [R0+0x1000] ;  /* 0x0010000000a4783b */ /* 0x000fe60000000200 */
[----:B------:R-:W-:Y:S05]  /*26d0*/  HMMA.16816.F32 R32, R32, R134, RZ ;  /* 0x000000862020723c */ /* 0x000fea00000018ff */
[----:B------:R-:W3:Y:S01]  /*26e0*/  LDSM.16.M88.4 R132, [R177+0x2400] ;  /* 0x00240000b184783b */ /* 0x000ee20000000200 */
[-C--:B----4-:R-:W-:Y:S06]  /*26f0*/  HMMA.16816.F32 R4, R136, R140.reuse, R4 ;  /* 0x0000008c8804723c */ /* 0x090fec0000001804 */
[C---:B-1----:R-:W-:Y:S01]  /*2700*/  HMMA.16816.F32 R8, R144.reuse, R140, R8 ;  /* 0x0000008c9008723c */ /* 0x042fe20000001808 */
[----:B------:R-:W1:Y:S05]  /*2710*/  LDSM.16.M88.4 R168, [R178+0x2000] ;  /* 0x00200000b2a8783b */ /* 0x000e6a0000000200 */
[-C--:B------:R-:W-:Y:S03]  /*2720*/  HMMA.16816.F32 R12, R144, R142.reuse, R12 ;  /* 0x0000008e900c723c */ /* 0x080fe6000000180c */
[----:B------:R-:W4:Y:S03]  /*2730*/  LDSM.16.M88.4 R172, [R0+0x1800] ;  /* 0x0018000000ac783b */ /* 0x000f260000000200 */
[C---:B------:R-:W-:Y:S05]  /*2740*/  HMMA.16816.F32 R16, R136.reuse, R142, R16 ;  /* 0x0000008e8810723c */ /* 0x040fea0000001810 */
[----:B------:R-:W-:Y:S01]  /*2750*/  LDSM.16.M88.4 R140, [R177+0x4000] ;  /* 0x00400000b18c783b */ /* 0x000fe20000000200 */
[-C--:B--2---:R-:W-:Y:S06]  /*2760*/  HMMA.16816.F32 R20, R136, R148.reuse, R20 ;  /* 0x000000948814723c */ /* 0x084fec0000001814 */
[C---:B------:R-:W-:Y:S06]  /*2770*/  HMMA.16816.F32 R24, R144.reuse, R148, R24 ;  /* 0x000000949018723c */ /* 0x040fec0000001818 */
[-C--:B------:R-:W-:Y:S05]  /*2780*/  HMMA.16816.F32 R28, R144, R150.reuse, R28 ;  /* 0x00000096901c723c */ /* 0x080fea000000181c */
[----:B------:R-:W-:Y:S01]  /*2790*/  VIADD R149, R2, 0x2 ;  /* 0x0000000202957836 */ /* 0x000fe20000000000 */
[----:B------:R-:W-:Y:S01]  /*27a0*/  HMMA.16816.F32 R32, R136, R150, R32 ;  /* 0x000000968820723c */ /* 0x000fe20000001820 */
[----:B------:R-:W2:Y:S01]  /*27b0*/  LDSM.16.M88.4 R136, [R178+0x2400] ;  /* 0x00240000b288783b */ /* 0x000ea20000000200 */
[----:B------:R-:W-:Y:S04]  /*27c0*/  IMAD.U32 R144, RZ, RZ, UR18 ;  /* 0x00000012ff907e24 */ /* 0x000fe8000f8e00ff */
[-C--:B------:R-:W-:Y:S05]  /*27d0*/  HMMA.16816.F32 R4, R152, R156.reuse, R4 ;  /* 0x0000009c9804723c */ /* 0x080fea0000001804 */
[----:B------:R-:W-:Y:S01]  /*27e0*/  IMAD R148, R144, 0x4, R241 ;  /* 0x0000000490947824 */ /* 0x000fe200078e02f1 */
[C---:B---3--:R-:W-:Y:S01]  /*27f0*/  HMMA.16816.F32 R8, R160.reuse, R156, R8 ;  /* 0x0000009ca008723c */ /* 0x048fe20000001808 */
[----:B------:R-:W-:Y:S04]  /*2800*/  LDSM.16.M88.4 R144, [R179+0x2800] ;  /* 0x00280000b390783b */ /* 0x000fe80000000200 */
[----:B------:R-:W-:Y:S01]  /*2810*/  LOP3.LUT R148, R148, UR48, RZ, 0x3c, !PT ;  /* 0x0000003094947c12 */ /* 0x000fe2000f8e3cff */
[-C--:B------:R-:W-:Y:S05]  /*2820*/  HMMA.16816.F32 R12, R160, R158.reuse, R12 ;  /* 0x0000009ea00c723c */ /* 0x080fea000000180c */
[----:B------:R-:W-:Y:S01]  /*2830*/  LOP3.LUT R148, R237, R148, RZ, 0x3c, !PT ;  /* 0x00000094ed947212 */ /* 0x000fe200078e3cff */
[C---:B------:R-:W-:Y:S05]  /*2840*/  HMMA.16816.F32 R16, R152.reuse, R158, R16 ;  /* 0x0000009e9810723c */ /* 0x040fea0000001810 */
[----:B------:R-:W-:Y:S01]  /*2850*/  IMAD.WIDE.U32 R150, R2, -0x326172a9, RZ ;  /* 0xcd9e8d5702967825 */ /* 0x000fe200078e00ff */
[-C--:B------:R-:W-:Y:S06]  /*2860*/  HMMA.16816.F32 R20, R152, R132.reuse, R20 ;  /* 0x000000849814723c */ /* 0x080fec0000001814 */
[C---:B------:R-:W-:Y:S06]  /*2870*/  HMMA.16816.F32 R24, R160.reuse, R132, R24 ;  /* 0x00000084a018723c */ /* 0x040fec0000001818 */
[-C--:B------:R-:W-:Y:S06]  /*2880*/  HMMA.16816.F32 R28, R160, R134.reuse, R28 ;  /* 0x00000086a01c723c */ /* 0x080fec000000181c */
[----:B------:R-:W-:Y:S01]  /*2890*/  HMMA.16816.F32 R32, R152, R134, R32 ;  /* 0x000000869820723c */ /* 0x000fe20000001820 */
[----:B------:R-:W3:Y:S05]  /*28a0*/  LDSM.16.M88.4 R132, [R179+0x2000] ;  /* 0x00200000b384783b */ /* 0x000eea0000000200 */
[-C--:B-1----:R-:W-:Y:S05]  /*28b0*/  HMMA.16816.F32 R4, R164, R168.reuse, R4 ;  /* 0x000000a8a404723c */ /* 0x082fea0000001804 */
[----:B------:R-:W-:Y:S01]  /*28c0*/  LOP3.LUT R152, R151, R235, RZ, 0x3c, !PT ;  /* 0x000000eb97987212 */ /* 0x000fe200078e3cff */
[C---:B----4-:R-:W-:Y:S05]  /*28d0*/  HMMA.16816.F32 R8, R172.reuse, R168, R8 ;  /* 0x000000a8ac08723c */ /* 0x050fea0000001808 */
[----:B------:R-:W-:Y:S01]  /*28e0*/  LOP3.LUT R155, R236, UR50, RZ, 0x3c, !PT ;  /* 0x00000032ec9b7c12 */ /* 0x000fe2000f8e3cff */
[-C--:B------:R-:W-:Y:S05]  /*28f0*/  HMMA.16816.F32 R12, R172, R170.reuse, R12 ;  /* 0x000000aaac0c723c */ /* 0x080fea000000180c */
[----:B------:R-:W-:Y:S01]  /*2900*/  IMAD.WIDE.U32 R152, R152, -0x2daee0ad, RZ ;  /* 0xd2511f5398987825 */ /* 0x000fe200078e00ff */
[C---:B------:R-:W-:Y:S05]  /*2910*/  HMMA.16816.F32 R16, R164.reuse, R170, R16 ;  /* 0x000000aaa410723c */ /* 0x040fea0000001810 */
[----:B------:R-:W-:Y:S01]  /*2920*/  LOP3.LUT R158, R155, R153, RZ, 0x3c, !PT ;  /* 0x000000999b9e7212 */ /* 0x000fe200078e3cff */
[-C--:B--2---:R-:W-:Y:S05]  /*2930*/  HMMA.16816.F32 R20, R164, R136.reuse, R20 ;  /* 0x00000088a414723c */ /* 0x084fea0000001814 */
[----:B------:R-:W-:Y:S01]  /*2940*/  IMAD.WIDE.U32 R158, R158, -0x326172a9, RZ ;  /* 0xcd9e8d579e9e7825 */ /* 0x000fe200078e00ff */
[C---:B------:R-:W-:Y:S06]  /*2950*/  HMMA.16816.F32 R24, R172.reuse, R136, R24 ;  /* 0x00000088ac18723c */ /* 0x040fec0000001818 */
[-C--:B------:R-:W-:Y:S05]  /*2960*/  HMMA.16816.F32 R28, R172, R138.reuse, R28 ;  /* 0x0000008aac1c723c */ /* 0x080fea000000181c */
[----:B------:R-:W-:Y:S01]  /*2970*/  IMAD.WIDE.U32 R136, R148, -0x326172a9, RZ ;  /* 0xcd9e8d5794887825 */ /* 0x000fe200078e00ff */
[----:B------:R-:W-:Y:S05]  /*2980*/  HMMA.16816.F32 R32, R164, R138, R32 ;  /* 0x0000008aa420723c */ /* 0x000fea0000001820 */
[----:B------:R-:W-:Y:S01]  /*2990*/  LOP3.LUT R154, R137, UR38, R150, 0x96, !PT ;  /* 0x00000026899a7c12 */ /* 0x000fe2000f8e9696 */
[----:B------:R-:W-:Y:S01]  /*29a0*/  IMAD.WIDE.U32 R148, R149, -0x326172a9, RZ ;  /* 0xcd9e8d5795947825 */ /* 0x000fe200078e00ff */
[----:B------:R-:W-:Y:S01]  /*29b0*/  LOP3.LUT R2, R136, UR51, RZ, 0x3c, !PT ;  /* 0x0000003388027c12 */ /* 0x000fe2000f8e3cff */
[-C--:B---3--:R-:W-:Y:S05]  /*29c0*/  HMMA.16816.F32 R4, R132, R140.reuse, R4 ;  /* 0x0000008c8404723c */ /* 0x088fea0000001804 */
[----:B------:R-:W-:Y:S01]  /*29d0*/  LOP3.LUT R153, R149, R235, RZ, 0x3c, !PT ;  /* 0x000000eb95997212 */ /* 0x000fe200078e3cff */
[C---:B------:R-:W-:Y:S05]  /*29e0*/  HMMA.16816.F32 R8, R144.reuse, R140, R8 ;  /* 0x0000008c9008723c */ /* 0x040fea0000001808 */
[----:B------:R-:W-:Y:S01]  /*29f0*/  LOP3.LUT R156, R137, UR38, R148, 0x96, !PT ;  /* 0x00000026899c7c12 */ /* 0x000fe2000f8e9694 */
[----:B------:R-:W-:Y:S01]  /*2a00*/  IMAD.WIDE.U32 R136, R153, -0x2daee0ad, RZ ;  /* 0xd2511f5399887825 */ /* 0x000fe200078e00ff */
[----:B------:R-:W-:Y:S01]  /*2a10*/  LOP3.LUT R160, R2, R159, RZ, 0x3c, !PT ;  /* 0x0000009f02a07212 */ /* 0x000fe200078e3cff */
[----:B------:R-:W1:Y:S01]  /*2a20*/  LDSM.16.M88.4 R148, [R177+0x4400] ;  /* 0x00440000b194783b */ /* 0x000e620000000200 */
[-C--:B------:R-:W-:Y:S03]  /*2a30*/  HMMA.16816.F32 R12, R144, R142.reuse, R12 ;  /* 0x0000008e900c723c */ /* 0x080fe6000000180c */
[----:B------:R-:W-:Y:S03]  /*2a40*/  IMAD.WIDE.U32 R156, R156, -0x2daee0ad, RZ ;  /* 0xd2511f539c9c7825 */ /* 0x000fe600078e00ff */
[C---:B------:R-:W-:Y:S01]  /*2a50*/  HMMA.16816.F32 R16, R132.reuse, R142, R16 ;  /* 0x0000008e8410723c */ /* 0x040fe20000001810 */
[----:B------:R-:W-:Y:S04]  /*2a60*/  LDSM.16.M88.4 R140, [R178+0x4000] ;  /* 0x00400000b28c783b */ /* 0x000fe80000000200 */
[----:B------:R-:W-:Y:S01]  /*2a70*/  LOP3.LUT R168, R157, UR39, R136, 0x96, !PT ;  /* 0x000000279da87c12 */ /* 0x000fe2000f8e9688 */
[----:B------:R-:W-:Y:S01]  /*2a80*/  IMAD.WIDE.U32 R138, R154, -0x2daee0ad, RZ ;  /* 0xd2511f539a8a7825 */ /* 0x000fe200078e00ff */
[----:B------:R-:W-:Y:S01]  /*2a90*/  LOP3.LUT R154, R155, R137, RZ, 0x3c, !PT ;  /* 0x000000899b9a7212 */ /* 0x000fe200078e3cff */
[----:B------:R-:W2:Y:S03]  /*2aa0*/  @!P3 S2R R159, SR_TID.X ;  /* 0x00000000009fb919 */ /* 0x000ea60000002100 */
[----:B------:R-:W-:Y:S01]  /*2ab0*/  LOP3.LUT R139, R139, UR39, R152, 0x96, !PT ;  /* 0x000000278b8b7c12 */ /* 0x000fe2000f8e9698 */
[----:B------:R-:W-:Y:S02]  /*2ac0*/  IMAD.U32 R136, RZ, RZ, UR15 ;  /* 0x0000000fff887e24 */ /* 0x000fe4000f8e00ff */
[----:B------:R-:W-:Y:S02]  /*2ad0*/  IMAD.U32 R137, RZ, RZ, UR14 ;  /* 0x0000000eff897e24 */ /* 0x000fe4000f8e00ff */
[----:B------:R-:W-:Y:S01]  /*2ae0*/  IMAD.WIDE.U32 R154, R154, -0x326172a9, RZ ;  /* 0xcd9e8d579a9a7825 */ /* 0x000fe200078e00ff */
[----:B------:R-:W-:Y:S03]  /*2af0*/  LEA R152, P0, R230, R136, 0x2 ;  /* 0x00000088e6987211 */ /* 0x000fe600078010ff */
[----:B------:R-:W-:Y:S01]  /*2b00*/  IMAD.WIDE.U32 R160, R160, -0x2daee0ad, RZ ;  /* 0xd2511f53a0a07825 */ /* 0x000fe200078e00ff */
[----:B------:R-:W-:Y:S02]  /*2b10*/  LOP3.LUT R164, R2, R155, RZ, 0x3c, !PT ;  /* 0x0000009b02a47212 */ /* 0x000fe400078e3cff */
[----:B------:R-:W-:Y:S01]  /*2b20*/  LEA.HI.X.SX32 R153, R230, R137, 0x2, P0 ;  /* 0x00000089e6997211 */ /* 0x000fe200000f16ff */
[----:B------:R-:W-:Y:S01]  /*2b30*/  IMAD.WIDE.U32 R168, R168, -0x326172a9, RZ ;  /* 0xcd9e8d57a8a87825 */ /* 0x000fe200078e00ff */
[----:B------:R-:W-:Y:S02]  /*2b40*/  LOP3.LUT R170, R161, UR41, R138, 0x96, !PT ;  /* 0x00000029a1aa7c12 */ /* 0x000fe4000f8e968a */
[----:B-----5:R-:W-:Y:S01]  /*2b50*/  FSETP.NEU.FTZ.AND P0, PT, R234, -INF , PT ;  /* 0xff800000ea00780b */ /* 0x020fe20003f1d000 */
[----:B------:R-:W3:Y:S01]  /*2b60*/  LDG.E R175, desc[UR6][R152.64] ;  /* 0x0000000698af7981 */ /* 0x000ee2000c1e1900 */
[----:B------:R-:W-:Y:S01]  /*2b70*/  LOP3.LUT R162, R169, UR40, R154, 0x96, !PT ;  /* 0x00000028a9a27c12 */ /* 0x000fe2000f8e969a */
[----:B------:R-:W-:Y:S02]  /*2b80*/  IMAD.WIDE.U32 R138, R139, -0x326172a9, RZ ;  /* 0xcd9e8d578b8a7825 */ /* 0x000fe400078e00ff */
[----:B------:R-:W4:Y:S01]  /*2b90*/  LDG.E R174, desc[UR6][R152.64+0x20] ;  /* 0x0000200698ae7981 */ /* 0x000f22000c1e1900 */
[-C--:B-1----:R-:W-:Y:S01]  /*2ba0*/  HMMA.16816.F32 R20, R132, R148.reuse, R20 ;  /* 0x000000948414723c */ /* 0x082fe20000001814 */
[----:B------:R-:W-:Y:S02]  /*2bb0*/  IMAD.U32 R2, RZ, RZ, UR18 ;  /* 0x00000012ff027e24 */ /* 0x000fe4000f8e00ff */
[----:B------:R-:W-:Y:S01]  /*2bc0*/  LOP3.LUT R157, R139, UR40, R158, 0x96, !PT ;  /* 0x000000288b9d7c12 */ /* 0x000fe2000f8e969e */
[----:B------:R-:W5:Y:S01]  /*2bd0*/  LDG.E R173, desc[UR6][R152.64+0x80] ;  /* 0x0000800698ad7981 */ /* 0x000f62000c1e1900 */
[----:B------:R-:W-:Y:S01]  /*2be0*/  IMAD.WIDE.U32 R170, R170, -0x326172a9, RZ ;  /* 0xcd9e8d57aaaa7825 */ /* 0x000fe200078e00ff */
[C---:B------:R-:W-:Y:S02]  /*2bf0*/  HMMA.16816.F32 R24, R144.reuse, R148, R24 ;  /* 0x000000949018723c */ /* 0x040fe40000001818 */
[----:B------:R1:W5:Y:S03]  /*2c00*/  LDG.E R172, desc[UR6][R152.64+0xa0] ;  /* 0x0000a00698ac7981 */ /* 0x000366000c1e1900 */
[----:B------:R-:W-:Y:S01]  /*2c10*/  LOP3.LUT R166, R171, UR42, R138, 0x96, !PT ;  /* 0x0000002aaba67c12 */ /* 0x000fe2000f8e968a */
[----:B------:R-:W-:Y:S01]  /*2c20*/  IMAD.WIDE.U32 R164, R164, -0x2daee0ad, RZ ;  /* 0xd2511f53a4a47825 */ /* 0x000fe200078e00ff */
[----:B------:R-:W2:Y:S01]  /*2c30*/  LDSM.16.M88.4 R136, [R0+0x2000] ;  /* 0x002000000088783b */ /* 0x000ea20000000200 */
[-C--:B------:R-:W-:Y:S01]  /*2c40*/  HMMA.16816.F32 R28, R144, R150.reuse, R28 ;  /* 0x00000096901c723c */ /* 0x080fe2000000181c */
[----:B------:R-:W2:Y:S02]  /*2c50*/  @!P3 LDC R145, c[0x0][0x2c4] ;  /* 0x0000b100ff91bb82 */ /* 0x000ea40000000800 */
[----:B------:R-:W-:Y:S01]  /*2c60*/  LOP3.LUT R161, R165, UR41, R156, 0x96, !PT ;  /* 0x00000029a5a17c12 */ /* 0x000fe2000f8e969c */
[----:B------:R-:W-:Y:S02]  /*2c70*/  IMAD.WIDE.U32 R156, R157, -0x2daee0ad, RZ ;  /* 0xd2511f539d9c7825 */ /* 0x000fe400078e00ff */
[----:B------:R-:W-:Y:S01]  /*2c80*/  HMMA.16816.F32 R32, R132, R150, R32 ;  /* 0x000000968420723c */ /* 0x000fe20000001820 */
[----:B------:R-:W-:Y:S04]  /*2c90*/  LDSM.16.M88.4 R132, [R178+0x4400] ;  /* 0x00440000b284783b */ /* 0x000fe80000000200 */
[----:B------:R-:W-:Y:S01]  /*2ca0*/  LOP3.LUT R158, R157, UR43, R160, 0x96, !PT ;  /* 0x0000002b9d9e7c12 */ /* 0x000fe2000f8e96a0 */
[----:B------:R-:W-:Y:S05]  /*2cb0*/  IMAD.WIDE.U32 R160, R161, -0x326172a9, RZ ;  /* 0xcd9e8d57a1a07825 */ /* 0x000fea00078e00ff */
[----:B------:R-:W-:Y:S01]  /*2cc0*/  LOP3.LUT R157, R161, UR42, R168, 0x96, !PT ;  /* 0x0000002aa19d7c12 */ /* 0x000fe2000f8e96a8 */
[----:B------:R-:W-:Y:S01]  /*2cd0*/  IMAD.WIDE.U32 R162, R162, -0x2daee0ad, RZ ;  /* 0xd2511f53a2a27825 */ /* 0x000fe200078e00ff */
[----:B-1----:R1:W1:Y:S03]  /*2ce0*/  LDSM.16.M88.4 R152, [R0+0x2800] ;  /* 0x002800000098783b */ /* 0x0022660000000200 */
[----:B------:R-:W-:Y:S01]  /*2cf0*/  IMAD.WIDE.U32 R166, R166, -0x2daee0ad, RZ ;  /* 0xd2511f53a6a67825 */ /* 0x000fe200078e00ff */
[----:B------:R-:W-:Y:S04]  /*2d00*/  LOP3.LUT R164, R163, UR43, R164, 0x96, !PT ;  /* 0x0000002ba3a47c12 */ /* 0x000fe8000f8e96a4 */
[----:B------:R-:W-:Y:S01]  /*2d10*/  LOP3.LUT R148, R167, UR45, R156, 0x96, !PT ;  /* 0x0000002da7947c12 */ /* 0x000fe2000f8e969c */
[----:B------:R-:W-:Y:S04]  /*2d20*/  IMAD.WIDE.U32 R156, R157, -0x2daee0ad, RZ ;  /* 0xd2511f539d9c7825 */ /* 0x000fe800078e00ff */
[----:B------:R-:W-:Y:S01]  /*2d30*/  IMAD.WIDE.U32 R164, R164, -0x326172a9, RZ ;  /* 0xcd9e8d57a4a47825 */ /* 0x000fe200078e00ff */
[----:B------:R-:W-:Y:S03]  /*2d40*/  LOP3.LUT R162, R157, UR45, R162, 0x96, !PT ;  /* 0x0000002d9da27c12 */ /* 0x000fe6000f8e96a2 */
[----:B------:R-:W-:Y:S01]  /*2d50*/  IMAD.WIDE.U32 R148, R148, -0x326172a9, RZ ;  /* 0xcd9e8d5794947825 */ /* 0x000fe200078e00ff */
[----:B------:R-:W-:Y:S01]  /*2d60*/  LOP3.LUT R160, R165, UR44, R160, 0x96, !PT ;  /* 0x0000002ca5a07c12 */ /* 0x000fe2000f8e96a0 */
[-C--:B--2---:R-:W-:Y:S05]  /*2d70*/  HMMA.16816.F32 R4, R136, R140.reuse, R4 ;  /* 0x0000008c8804723c */ /* 0x084fea0000001804 */
[----:B------:R-:W-:Y:S01]  /*2d80*/  LOP3.LUT R167, R148, 0xffff, RZ, 0xc0, !PT ;  /* 0x0000ffff94a77812 */ /* 0x000fe200078ec0ff */
[----:B-1----:R-:W-:Y:S01]  /*2d90*/  @!P3 IMAD.SHL.U32 R0, R159, 0x2, RZ ;  /* 0x000000029f00b824 */ /* 0x002fe200078e00ff */
[----:B------:R-:W-:Y:S04]  /*2da0*/  SHF.R.U32.HI R168, RZ, 0x10, R148 ;  /* 0x00000010ffa87819 */ /* 0x000fe80000011694 */
[----:B------:R-:W-:Y:S01]  /*2db0*/  @!P3 LOP3.LUT R144, R247, 0x6, R0, 0xf8, !PT ;  /* 0x00000006f790b812 */ /* 0x000fe200078ef800 */
[----:B------:R-:W-:Y:S01]  /*2dc0*/  IMAD.WIDE.U32 R158, R158, -0x326172a9, RZ ;  /* 0xcd9e8d579e9e7825 */ /* 0x000fe200078e00ff */
[----:B------:R-:W-:Y:S03]  /*2dd0*/  SHF.R.U32.HI R0, RZ, 0x18, R148 ;  /* 0x00000018ff007819 */ /* 0x000fe60000011694 */
[----:B------:R-:W-:Y:S01]  /*2de0*/  @!P3 IMAD R144, R2, 0x80, R144 ;  /* 0x000000800290b824 */ /* 0x000fe200078e0290 */
[----:B------:R-:W-:Y:S01]  /*2df0*/  LOP3.LUT R146, R159, UR44, R170, 0x96, !PT ;  /* 0x0000002c9f927c12 */ /* 0x000fe2000f8e96aa */
[----:B------:R-:W-:Y:S01]  /*2e00*/  IMAD.WIDE.U32 R150, R160, -0x2daee0ad, RZ ;  /* 0xd2511f53a0967825 */ /* 0x000fe200078e00ff */
[----:B------:R-:W-:Y:S01]  /*2e10*/  @!P3 IADD3 R2, R230, 0x1, -R145 ;  /* 0x00000001e602b810 */ /* 0x000fe20007ffe891 */
[C---:B------:R-:W-:Y:S04]  /*2e20*/  HMMA.16816.F32 R8, R152.reuse, R140, R8 ;  /* 0x0000008c9808723c */ /* 0x040fe80000001808 */
[----:B------:R-:W-:Y:S01]  /*2e30*/  @!P3 IADD3 R2, R190, UR10, R2 ;  /* 0x0000000abe02bc10 */ /* 0x000fe2000fffe002 */
[----:B------:R-:W-:Y:S01]  /*2e40*/  IMAD.WIDE.U32 R146, R146, -0x2daee0ad, RZ ;  /* 0xd2511f5392927825 */ /* 0x000fe200078e00ff */
[----:B------:R-:W-:Y:S01]  /*2e50*/  LOP3.LUT R158, R149, UR46, R158, 0x96, !PT ;  /* 0x0000002e959e7c12 */ /* 0x000fe2000f8e969e */
[-C--:B------:R-:W-:Y:S03]  /*2e60*/  HMMA.16816.F32 R12, R152, R142.reuse, R12 ;  /* 0x0000008e980c723c */ /* 0x080fe6000000180c */
[----:B------:R-:W-:Y:S01]  /*2e70*/  ISETP.LE.U32.AND P5, PT, R0, UR12, PT ;  /* 0x0000000c00007c0c */ /* 0x000fe2000bfa3070 */
[----:B------:R-:W-:Y:S01]  /*2e80*/  FMUL.FTZ R145, R234, 1.4426950216293334961 ;  /* 0x3fb8aa3bea917820 */ /* 0x000fe20000410000 */
[----:B------:R-:W-:Y:S01]  /*2e90*/  LOP3.LUT R157, R147, UR47, R166, 0x96, !PT ;  /* 0x0000002f939d7c12 */ /* 0x000fe2000f8e96a6 */
[C---:B------:R-:W-:Y:S05]  /*2ea0*/  HMMA.16816.F32 R16, R136.reuse, R142, R16 ;  /* 0x0000008e8810723c */ /* 0x040fea0000001810 */
[----:B------:R-:W-:Y:S01]  /*2eb0*/  LOP3.LUT R166, R146, 0xffff, RZ, 0xc0, !PT ;  /* 0x0000ffff92a67812 */ /* 0x000fe200078ec0ff */
[----:B------:R-:W-:Y:S01]  /*2ec0*/  @!P3 VIADD R147, R144, 0x1 ;  /* 0x000000019093b836 */ /* 0x000fe20000000000 */
[----:B------:R-:W-:Y:S01]  /*2ed0*/  LOP3.LUT R165, R146, 0xff, RZ, 0xc0, !PT ;  /* 0x000000ff92a57812 */ /* 0x000fe200078ec0ff */
[-C--:B------:R-:W-:Y:S03]  /*2ee0*/  HMMA.16816.F32 R20, R136, R132.reuse, R20 ;  /* 0x000000848814723c */ /* 0x080fe60000001814 */
[--C-:B------:R-:W-:Y:S01]  /*2ef0*/  SHF.R.U32.HI R163, RZ, 0x18, R146.reuse ;  /* 0x00000018ffa37819 */ /* 0x100fe20000011692 */
[----:B------:R-:W-:Y:S01]  /*2f00*/  FMUL.FTZ R140, R233, 1.4426950216293334961 ;  /* 0x3fb8aa3be98c7820 */ /* 0x000fe20000410000 */
[----:B------:R-:W-:Y:S01]  /*2f10*/  SHF.R.U32.HI R169, RZ, 0x10, R146 ;  /* 0x00000010ffa97819 */ /* 0x000fe20000011692 */
[C---:B------:R-:W-:Y:S05]  /*2f20*/  HMMA.16816.F32 R24, R152.reuse, R132, R24 ;  /* 0x000000849818723c */ /* 0x040fea0000001818 */
[----:B------:R-:W-:Y:S01]  /*2f30*/  @!P3 VIMNMX R146, R2, UR10, PT ;  /* 0x0000000a0292bc48 */ /* 0x000fe2000bfe0100 */
[-C--:B------:R-:W-:Y:S03]  /*2f40*/  HMMA.16816.F32 R28, R152, R134.reuse, R28 ;  /* 0x00000086981c723c */ /* 0x080fe6000000181c */
[-C--:B------:R-:W-:Y:S02]  /*2f50*/  @!P3 ISETP.GE.AND P1, PT, R144, R146.reuse, PT ;  /* 0x000000929000b20c */ /* 0x080fe40003f26270 */
[----:B------:R-:W-:Y:S01]  /*2f60*/  FSEL R145, R145, RZ, P0 ;  /* 0x000000ff91917208 */ /* 0x000fe20000000000 */
[----:B------:R-:W-:Y:S04]  /*2f70*/  HMMA.16816.F32 R32, R136, R134, R32 ;  /* 0x000000868820723c */ /* 0x000fe80000001820 */
[----:B------:R-:W-:Y:S02]  /*2f80*/  @!P3 ISETP.GE.AND P0, PT, R147, R146, PT ;  /* 0x000000929300b20c */ /* 0x000fe40003f06270 */
[----:B------:R-:W-:Y:S02]  /*2f90*/  @!P3 FSEL R4, R4, -INF , !P1 ;  /* 0xff8000000404b808 */ /* 0x000fe40004800000 */
[----:B------:R-:W-:Y:S02]  /*2fa0*/  @!P3 FSEL R5, R5, -INF , !P0 ;  /* 0xff8000000505b808 */ /* 0x000fe40004000000 */
[----:B------:R-:W-:Y:S01]  /*2fb0*/  FSETP.NEU.FTZ.AND P0, PT, R233, -INF , PT ;  /* 0xff800000e900780b */ /* 0x000fe20003f1d000 */
[--C-:B------:R-:W-:Y:S01]  /*2fc0*/  FFMA.FTZ R4, R4, UR11, -R145.reuse ;  /* 0x0000000b04047c23 */ /* 0x100fe20008010891 */
[----:B------:R-:W-:Y:S01]  /*2fd0*/  @!P3 VIADDMNMX R141, R2, R252, UR10, PT ;  /* 0x0000000a028dbe46 */ /* 0x000fe2000b8001fc */
[--C-:B------:R-:W-:Y:S01]  /*2fe0*/  FFMA.FTZ R5, R5, UR11, -R145.reuse ;  /* 0x0000000b05057c23 */ /* 0x100fe20008010891 */
[----:B------:R-:W-:Y:S01]  /*2ff0*/  FSEL R140, R140, RZ, P0 ;  /* 0x000000ff8c8c7208 */ /* 0x000fe20000000000 */
[----:B------:R-:W1:Y:S01]  /*3000*/  MUFU.EX2 R209, R4 ;  /* 0x0000000400d17308 */ /* 0x000e620000000800 */
[-C--:B------:R-:W-:Y:S02]  /*3010*/  @!P3 ISETP.GE.AND P1, PT, R144, R141.reuse, PT ;  /* 0x0000008d9000b20c */ /* 0x080fe40003f26270 */
[----:B------:R-:W-:Y:S02]  /*3020*/  LOP3.LUT R0, R158, 0xff, RZ, 0xc0, !PT ;  /* 0x000000ff9e007812 */ /* 0x000fe400078ec0ff */
[----:B------:R-:W-:Y:S02]  /*3030*/  @!P3 FSEL R6, R6, -INF , !P1 ;  /* 0xff8000000606b808 */ /* 0x000fe40004800000 */
[----:B------:R-:W-:Y:S03]  /*3040*/  @!P3 ISETP.GE.AND P1, PT, R147, R141, PT ;  /* 0x0000008d9300b20c */ /* 0x000fe60003f26270 */
[----:B------:R2:W-:Y:S01]  /*3050*/  MUFU.EX2 R210, R5 ;  /* 0x0000000500d27308 */ /* 0x0005e20000000800 */
[----:B------:R-:W-:Y:S01]  /*3060*/  ISETP.LE.U32.AND P0, PT, R0, UR12, PT ;  /* 0x0000000c00007c0c */ /* 0x000fe2000bf03070 */
[----:B------:R-:W-:Y:S01]  /*3070*/  FFMA.FTZ R6, R6, UR11, -R140 ;  /* 0x0000000b06067c23 */ /* 0x000fe2000801088c */
[----:B------:R-:W-:Y:S02]  /*3080*/  @!P3 FSEL R7, R7, -INF , !P1 ;  /* 0xff8000000707b808 */ /* 0x000fe40004800000 */
[----:B------:R-:W-:Y:S02]  /*3090*/  SHF.R.U32.HI R0, RZ, 0x18, R158 ;  /* 0x00000018ff007819 */ /* 0x000fe4000001169e */
[----:B------:R-:W-:Y:S01]  /*30a0*/  FSETP.NEU.FTZ.AND P1, PT, R232, -INF , PT ;  /* 0xff800000e800780b */ /* 0x000fe20003f3d000 */
[----:B------:R-:W-:Y:S01]  /*30b0*/  FFMA.FTZ R7, R7, UR11, -R140 ;  /* 0x0000000b07077c23 */ /* 0x000fe2000801088c */
[----:B------:R-:W-:Y:S01]  /*30c0*/  ISETP.LE.U32.AND P6, PT, R0, UR12, PT ;  /* 0x0000000c00007c0c */ /* 0x000fe2000bfc3070 */
[----:B------:R2:W-:Y:S01]  /*30d0*/  MUFU.EX2 R215, R6 ;  /* 0x0000000600d77308 */ /* 0x0005e20000000800 */
[----:B------:R-:W-:Y:S01]  /*30e0*/  LOP3.LUT R159, R148, 0xff, RZ, 0xc0, !PT ;  /* 0x000000ff949f7812 */ /* 0x000fe200078ec0ff */
[----:B------:R-:W-:Y:S01]  /*30f0*/  IMAD.WIDE.U32 R148, R162, -0x326172a9, RZ ;  /* 0xcd9e8d57a2947825 */ /* 0x000fe200078e00ff */
[----:B------:R-:W-:Y:S02]  /*3100*/  LOP3.LUT R161, R150, 0xff, RZ, 0xc0, !PT ;  /* 0x000000ff96a17812 */ /* 0x000fe400078ec0ff */
[--C-:B------:R-:W-:Y:S01]  /*3110*/  SHF.R.U32.HI R162, RZ, 0x18, R150.reuse ;  /* 0x00000018ffa27819 */ /* 0x100fe20000011696 */
[----:B-1----:R-:W-:Y:S01]  /*3120*/  @!P0 FADD.FTZ R209, -R209, -RZ ;  /* 0x800000ffd1d18221 */ /* 0x002fe20000010100 */
[C---:B--2---:R-:W-:Y:S03]  /*3130*/  @!P3 VIADDMNMX R5, R2.reuse, R251, UR10, PT ;  /* 0x0000000a0205be46 */ /* 0x044fe6000b8001fb */
[----:B------:R1:W2:Y:S01]  /*3140*/  MUFU.EX2 R213, R7 ;  /* 0x0000000700d57308 */ /* 0x0002a20000000800 */
[----:B------:R-:W-:Y:S01]  /*3150*/  @!P3 VIADDMNMX R2, R2, R250, UR10, PT ;  /* 0x0000000a0202be46 */ /* 0x000fe2000b8001fa */
[----:B------:R-:W-:Y:S01]  /*3160*/  FMUL.FTZ R4, R232, 1.4426950216293334961 ;  /* 0x3fb8aa3be8047820 */ /* 0x000fe20000410000 */
[-C--:B------:R-:W-:Y:S01]  /*3170*/  @!P3 ISETP.GE.AND P2, PT, R144, R5.reuse, PT ;  /* 0x000000059000b20c */ /* 0x080fe20003f46270 */
[C---:B------:R-:W-:Y:S01]  /*3180*/  FMUL.FTZ R0, R231.reuse, 1.4426950216293334961 ;  /* 0x3fb8aa3be7007820 */ /* 0x040fe20000410000 */
[----:B------:R-:W-:Y:S02]  /*3190*/  SHF.R.U32.HI R170, RZ, 0x10, R150 ;  /* 0x00000010ffaa7819 */ /* 0x000fe40000011696 */
[----:B------:R-:W-:Y:S02]  /*31a0*/  FSEL R4, R4, RZ, P1 ;  /* 0x000000ff04047208 */ /* 0x000fe40000800000 */
[----:B------:R-:W-:Y:S01]  /*31b0*/  FSETP.NEU.FTZ.AND P1, PT, R231, -INF , PT ;  /* 0xff800000e700780b */ /* 0x000fe20003f3d000 */
[----:B------:R-:W-:Y:S01]  /*31c0*/  @!P3 VIADD R6, R144, 0x9 ;  /* 0x000000099006b836 */ /* 0x000fe20000000000 */
[----:B------:R-:W-:Y:S02]  /*31d0*/  @!P3 FSEL R8, R8, -INF , !P2 ;  /* 0xff8000000808b808 */ /* 0x000fe40005000000 */
[CC--:B------:R-:W-:Y:S02]  /*31e0*/  @!P3 ISETP.GE.AND P2, PT, R147.reuse, R5.reuse, PT ;  /* 0x000000059300b20c */ /* 0x0c0fe40003f46270 */
[----:B------:R-:W-:Y:S01]  /*31f0*/  FSEL R0, R0, RZ, P1 ;  /* 0x000000ff00007208 */ /* 0x000fe20000800000 */
[--C-:B------:R-:W-:Y:S01]  /*3200*/  FFMA.FTZ R8, R8, UR11, -R4.reuse ;  /* 0x0000000b08087c23 */ /* 0x100fe20008010804 */
[-C--:B------:R-:W-:Y:S01]  /*3210*/  @!P3 ISETP.GE.AND P1, PT, R147, R2.reuse, PT ;  /* 0x000000029300b20c */ /* 0x080fe20003f26270 */
[C---:B-1----:R-:W-:Y:S01]  /*3220*/  @!P3 VIADD R7, R144.reuse, 0x8 ;  /* 0x000000089007b836 */ /* 0x042fe20000000000 */
[----:B------:R-:W-:Y:S01]  /*3230*/  @!P3 FSEL R9, R9, -INF , !P2 ;  /* 0xff8000000909b808 */ /* 0x000fe20005000000 */
[----:B--2---:R-:W-:Y:S01]  /*3240*/  @!P6 FADD.FTZ R213, -R213, -RZ ;  /* 0x800000ffd5d5e221 */ /* 0x004fe20000010100 */
[-C--:B------:R-:W-:Y:S01]  /*3250*/  @!P3 ISETP.GE.AND P2, PT, R144, R2.reuse, PT ;  /* 0x000000029000b20c */ /* 0x080fe20003f46270 */
[----:B------:R-:W-:Y:S01]  /*3260*/  MUFU.EX2 R216, R8 ;  /* 0x0000000800d87308 */ /* 0x000fe20000000800 */
[----:B------:R-:W-:Y:S01]  /*3270*/  @!P3 FSEL R11, R11, -INF , !P1 ;  /* 0xff8000000b0bb808 */ /* 0x000fe20004800000 */
[----:B------:R-:W-:Y:S01]  /*3280*/  FFMA.FTZ R9, R9, UR11, -R4 ;  /* 0x0000000b09097c23 */ /* 0x000fe20008010804 */
[-C--:B------:R-:W-:Y:S02]  /*3290*/  @!P3 ISETP.GE.AND P1, PT, R6, R5.reuse, PT ;  /* 0x000000050600b20c */ /* 0x080fe40003f26270 */
[----:B------:R-:W-:Y:S01]  /*32a0*/  @!P3 FSEL R10, R10, -INF , !P2 ;  /* 0xff8000000a0ab808 */ /* 0x000fe20005000000 */
[--C-:B------:R-:W-:Y:S01]  /*32b0*/  FFMA.FTZ R11, R11, UR11, -R0.reuse ;  /* 0x0000000b0b0b7c23 */ /* 0x100fe20008010800 */
[----:B------:R-:W-:Y:S03]  /*32c0*/  @!P3 ISETP.GE.AND P2, PT, R7, R5, PT ;  /* 0x000000050700b20c */ /* 0x000fe60003f46270 */
        /* <DEDUP_REMOVED lines=13> */
[-C--:B------:R-:W-:Y:S03]  /*33a0*/  @!P3 ISETP.GE.AND P2, PT, R7, R146.reuse, PT ;  /* 0x000000920700b20c */ /* 0x080fe60003f46270 */
[----:B------:R-:W-:Y:S01]  /*33b0*/  MUFU.EX2 R219, R11 ;  /* 0x0000000b00db7308 */ /* 0x000fe20000000800 */
[----:B------:R-:W-:Y:S01]  /*33c0*/  @!P3 FSEL R17, R17, -INF , !P1 ;  /* 0xff8000001111b808 */ /* 0x000fe20004800000 */
[----:B------:R-:W-:Y:S01]  /*33d0*/  FFMA.FTZ R14, R14, UR11, -R0 ;  /* 0x0000000b0e0e7c23 */ /* 0x000fe20008010800 */
[-C--:B------:R-:W-:Y:S01]  /*33e0*/  @!P3 ISETP.GE.AND P1, PT, R6, R141.reuse, PT ;  /* 0x0000008d0600b20c */ /* 0x080fe20003f26270 */
[----:B------:R-:W-:Y:S01]  /*33f0*/  @!P3 VIADD R6, R144, 0x11 ;  /* 0x000000119006b836 */ /* 0x000fe20000000000 */
[----:B------:R-:W-:Y:S01]  /*3400*/  @!P3 FSEL R16, R16, -INF , !P2 ;  /* 0xff8000001010b808 */ /* 0x000fe20005000000 */
[--C-:B------:R-:W-:Y:S01]  /*3410*/  FFMA.FTZ R17, R17, UR11, -R145.reuse ;  /* 0x0000000b11117c23 */ /* 0x100fe20008010891 */
[-C--:B------:R-:W-:Y:S01]  /*3420*/  @!P3 ISETP.GE.AND P2, PT, R7, R141.reuse, PT ;  /* 0x0000008d0700b20c */ /* 0x080fe20003f46270 */
[----:B------:R-:W-:Y:S01]  /*3430*/  @!P3 VIADD R7, R144, 0x10 ;  /* 0x000000109007b836 */ /* 0x000fe20000000000 */
[----:B------:R-:W-:Y:S01]  /*3440*/  @!P3 FSEL R19, R19, -INF , !P1 ;  /* 0xff8000001313b808 */ /* 0x000fe20004800000 */
[--C-:B------:R-:W-:Y:S01]  /*3450*/  FFMA.FTZ R16, R16, UR11, -R145.reuse ;  /* 0x0000000b10107c23 */ /* 0x100fe20008010891 */
[-C--:B------:R-:W-:Y:S01]  /*3460*/  @!P3 ISETP.GE.AND P1, PT, R6, R146.reuse, PT ;  /* 0x000000920600b20c */ /* 0x080fe20003f26270 */
[----:B------:R-:W-:Y:S01]  /*3470*/  MUFU.EX2 R199, R17 ;  /* 0x0000001100c77308 */ /* 0x000fe20000000800 */
[----:B------:R-:W-:Y:S01]  /*3480*/  @!P3 FSEL R18, R18, -INF , !P2 ;  /* 0xff8000001212b808 */ /* 0x000fe20005000000 */
[--C-:B------:R-:W-:Y:S01]  /*3490*/  FFMA.FTZ R19, R19, UR11, -R140.reuse ;  /* 0x0000000b13137c23 */ /* 0x100fe2000801088c */
[----:B------:R-:W-:Y:S02]  /*34a0*/  @!P3 ISETP.GE.AND P2, PT, R7, R146, PT ;  /* 0x000000920700b20c */ /* 0x000fe40003f46270 */
[----:B------:R-:W-:Y:S01]  /*34b0*/  @!P3 FSEL R21, R21, -INF , !P1 ;  /* 0xff8000001515b808 */ /* 0x000fe20004800000 */
[--C-:B------:R-:W-:Y:S01]  /*34c0*/  FFMA.FTZ R18, R18, UR11, -R140.reuse ;  /* 0x0000000b12127c23 */ /* 0x100fe2000801088c */
[-C--:B------:R-:W-:Y:S03]  /*34d0*/  @!P3 ISETP.GE.AND P1, PT, R6, R141.reuse, PT ;  /* 0x0000008d0600b20c */ /* 0x080fe60003f26270 */
        /* <DEDUP_REMOVED lines=10> */
[-C--:B------:R-:W-:Y:S02]  /*3580*/  @!P3 ISETP.GE.AND P2, PT, R7, R5.reuse, PT ;  /* 0x000000050700b20c */ /* 0x080fe40003f46270 */
[----:B------:R-:W-:Y:S01]  /*3590*/  @!P3 FSEL R25, R25, -INF , !P1 ;  /* 0xff8000001919b808 */ /* 0x000fe20004800000 */
[----:B------:R-:W-:Y:S01]  /*35a0*/  FFMA.FTZ R22, R22, UR11, -R140 ;  /* 0x0000000b16167c23 */ /* 0x000fe2000801088c */
[-C--:B------:R-:W-:Y:S01]  /*35b0*/  @!P3 ISETP.GE.AND P1, PT, R6, R2.reuse, PT ;  /* 0x000000020600b20c */ /* 0x080fe20003f26270 */
[----:B------:R-:W-:Y:S01]  /*35c0*/  @!P3 VIADD R6, R144, 0x18 ;  /* 0x000000189006b836 */ /* 0x000fe20000000000 */
[----:B------:R-:W-:Y:S01]  /*35d0*/  @!P3 FSEL R24, R24, -INF , !P2 ;  /* 0xff8000001818b808 */ /* 0x000fe20005000000 */
[----:B------:R-:W-:Y:S01]  /*35e0*/  @!P3 VIADD R144, R144, 0x19 ;  /* 0x000000199090b836 */ /* 0x000fe20000000000 */
[-C--:B------:R-:W-:Y:S01]  /*35f0*/  @!P3 ISETP.GE.AND P2, PT, R7, R2.reuse, PT ;  /* 0x000000020700b20c */ /* 0x080fe20003f46270 */
[----:B------:R-:W-:Y:S01]  /*3600*/  MUFU.EX2 R202, R16 ;  /* 0x0000001000ca7308 */ /* 0x000fe20000000800 */
[----:B------:R-:W-:Y:S01]  /*3610*/  @!P3 FSEL R27, R27, -INF , !P1 ;  /* 0xff8000001b1bb808 */ /* 0x000fe20004800000 */
[--C-:B------:R-:W-:Y:S01]  /*3620*/  FFMA.FTZ R24, R24, UR11, -R4.reuse ;  /* 0x0000000b18187c23 */ /* 0x100fe20008010804 */
[----:B------:R-:W-:Y:S01]  /*3630*/  @!P3 FSEL R26, R26, -INF , !P2 ;  /* 0xff8000001a1ab808 */ /* 0x000fe20005000000 */
[----:B------:R-:W-:Y:S01]  /*3640*/  FFMA.FTZ R25, R25, UR11, -R4 ;  /* 0x0000000b19197c23 */ /* 0x000fe20008010804 */
[-C--:B------:R-:W-:Y:S01]  /*3650*/  @!P3 ISETP.GE.AND P1, PT, R144, R5.reuse, PT ;  /* 0x000000059000b20c */ /* 0x080fe20003f26270 */
[--C-:B------:R-:W-:Y:S01]  /*3660*/  FFMA.FTZ R27, R27, UR11, -R0.reuse ;  /* 0x0000000b1b1b7c23 */ /* 0x100fe20008010800 */
[----:B------:R-:W-:Y:S03]  /*3670*/  @!P3 ISETP.GE.AND P2, PT, R6, R5, PT ;  /* 0x000000050600b20c */ /* 0x000fe60003f46270 */
[----:B------:R-:W-:Y:S01]  /*3680*/  MUFU.EX2 R204, R18 ;  /* 0x0000001200cc7308 */ /* 0x000fe20000000800 */
[----:B------:R-:W-:Y:S01]  /*3690*/  @!P3 FSEL R29, R29, -INF , !P1 ;  /* 0xff8000001d1db808 */ /* 0x000fe20004800000 */
[----:B------:R-:W-:Y:S01]  /*36a0*/  FFMA.FTZ R26, R26, UR11, -R0 ;  /* 0x0000000b1a1a7c23 */ /* 0x000fe20008010800 */
[----:B------:R-:W-:Y:S02]  /*36b0*/  @!P3 FSEL R28, R28, -INF , !P2 ;  /* 0xff8000001c1cb808 */ /* 0x000fe40005000000 */
[-C--:B------:R-:W-:Y:S02]  /*36c0*/  @!P3 ISETP.GE.AND P1, PT, R144, R2.reuse, PT ;  /* 0x000000029000b20c */ /* 0x080fe40003f26270 */
[----:B------:R-:W-:Y:S03]  /*36d0*/  @!P3 ISETP.GE.AND P2, PT, R6, R2, PT ;  /* 0x000000020600b20c */ /* 0x000fe60003f46270 */
[----:B------:R-:W1:Y:S01]  /*36e0*/  MUFU.EX2 R203, R19 ;  /* 0x0000001300cb7308 */ /* 0x000e620000000800 */
[----:B------:R-:W-:Y:S01]  /*36f0*/  LOP3.LUT R2, R158, 0xffff, RZ, 0xc0, !PT ;  /* 0x0000ffff9e027812 */ /* 0x000fe200078ec0ff */
[--C-:B------:R-:W-:Y:S01]  /*3700*/  FFMA.FTZ R28, R28, UR11, -R4.reuse ;  /* 0x0000000b1c1c7c23 */ /* 0x100fe20008010804 */
[----:B------:R-:W-:Y:S01]  /*3710*/  @!P3 FSEL R31, R31, -INF , !P1 ;  /* 0xff8000001f1fb808 */ /* 0x000fe20004800000 */
[----:B------:R-:W-:Y:S01]  /*3720*/  FFMA.FTZ R4, R29, UR11, -R4 ;  /* 0x0000000b1d047c23 */ /* 0x000fe20008010804 */
[----:B------:R-:W-:Y:S02]  /*3730*/  @!P3 FSEL R30, R30, -INF , !P2 ;  /* 0xff8000001e1eb808 */ /* 0x000fe40005000000 */
[-C--:B------:R-:W-:Y:S03]  /*3740*/  @!P3 ISETP.GE.AND P2, PT, R6, R146.reuse, PT ;  /* 0x000000920600b20c */ /* 0x080fe60003f46270 */
[----:B------:R-:W-:Y:S01]  /*3750*/  MUFU.EX2 R195, R20 ;  /* 0x0000001400c37308 */ /* 0x000fe20000000800 */
[----:B------:R-:W-:Y:S01]  /*3760*/  @!P3 ISETP.GE.AND P1, PT, R144, R146, PT ;  /* 0x000000929000b20c */ /* 0x000fe20003f26270 */
[----:B------:R-:W-:Y:S01]  /*3770*/  FFMA.FTZ R30, R30, UR11, -R0 ;  /* 0x0000000b1e1e7c23 */ /* 0x000fe20008010800 */
[----:B------:R-:W-:Y:S01]  /*3780*/  SHF.R.U32.HI R5, RZ, 0x10, R158 ;  /* 0x00000010ff057819 */ /* 0x000fe2000001169e */
[----:B------:R-:W-:Y:S01]  /*3790*/  FFMA.FTZ R0, R31, UR11, -R0 ;  /* 0x0000000b1f007c23 */ /* 0x000fe20008010800 */
[----:B------:R-:W-:Y:S02]  /*37a0*/  SHF.R.U32.HI R2, RZ, 0x8, R2 ;  /* 0x00000008ff027819 */ /* 0x000fe40000011602 */
[----:B------:R-:W-:Y:S03]  /*37b0*/  @!P3 FSEL R33, R33, -INF , !P1 ;  /* 0xff8000002121b808 */ /* 0x000fe60004800000 */
[----:B------:R-:W-:Y:S01]  /*37c0*/  MUFU.EX2 R201, R22 ;  /* 0x0000001600c97308 */ /* 0x000fe20000000800 */
[----:B------:R-:W-:Y:S01]  /*37d0*/  @!P3 FSEL R32, R32, -INF , !P2 ;  /* 0xff8000002020b808 */ /* 0x000fe20005000000 */
[----:B-1----:R-:W-:Y:S01]  /*37e0*/  @!P5 FADD.FTZ R203, -R203, -RZ ;  /* 0x800000ffcbcbd221 */ /* 0x002fe20000010100 */
[-C--:B------:R-:W-:Y:S02]  /*37f0*/  @!P3 ISETP.GE.AND P2, PT, R6, R141.reuse, PT ;  /* 0x0000008d0600b20c */ /* 0x080fe40003f46270 */
[----:B------:R-:W-:Y:S01]  /*3800*/  @!P3 ISETP.GE.AND P1, PT, R144, R141, PT ;  /* 0x0000008d9000b20c */ /* 0x000fe20003f26270 */
[--C-:B------:R-:W-:Y:S01]  /*3810*/  FFMA.FTZ R32, R32, UR11, -R145.reuse ;  /* 0x0000000b20207c23 */ /* 0x100fe20008010891 */
[----:B------:R-:W-:Y:S03]  /*3820*/  LOP3.LUT R5, R5, 0xff, RZ, 0xc0, !PT ;  /* 0x000000ff05057812 */ /* 0x000fe600078ec0ff */
[----:B------:R-:W-:Y:S01]  /*3830*/  MUFU.EX2 R198, R23 ;  /* 0x0000001700c67308 */ /* 0x000fe20000000800 */
[----:B------:R-:W-:Y:S01]  /*3840*/  LOP3.LUT R2, R2, 0xffff, RZ, 0xc0, !PT ;  /* 0x0000ffff02027812 */ /* 0x000fe200078ec0ff */
[----:B------:R-:W-:Y:S01]  /*3850*/  FFMA.FTZ R145, R33, UR11, -R145 ;  /* 0x0000000b21917c23 */ /* 0x000fe20008010891 */
[----:B------:R-:W-:Y:S02]  /*3860*/  LOP3.LUT R171, R150, 0xffff, RZ, 0xc0, !PT ;  /* 0x0000ffff96ab7812 */ /* 0x000fe400078ec0ff */
[----:B------:R-:W-:Y:S02]  /*3870*/  LOP3.LUT R150, R149, UR46, R164, 0x96, !PT ;  /* 0x0000002e95967c12 */ /* 0x000fe4000f8e96a4 */
[----:B------:R-:W-:Y:S03]  /*3880*/  @!P3 FSEL R35, R35, -INF , !P1 ;  /* 0xff8000002323b808 */ /* 0x000fe60004800000 */
[----:B------:R-:W-:Y:S01]  /*3890*/  MUFU.EX2 R206, R24 ;  /* 0x0000001800ce7308 */ /* 0x000fe20000000800 */
[----:B------:R-:W-:Y:S02]  /*38a0*/  @!P3 FSEL R34, R34, -INF , !P2 ;  /* 0xff8000002222b808 */ /* 0x000fe40005000000 */
[----:B------:R-:W-:Y:S02]  /*38b0*/  ISETP.LE.U32.AND P2, PT, R5, UR12, PT ;  /* 0x0000000c05007c0c */ /* 0x000fe4000bf43070 */
[----:B------:R-:W-:Y:S01]  /*38c0*/  ISETP.LE.U32.AND P1, PT, R2, UR12, PT ;  /* 0x0000000c02007c0c */ /* 0x000fe2000bf23070 */
[--C-:B------:R-:W-:Y:S01]  /*38d0*/  FFMA.FTZ R34, R34, UR11, -R140.reuse ;  /* 0x0000000b22227c23 */ /* 0x100fe2000801088c */
[C---:B------:R-:W-:Y:S03]  /*38e0*/  LOP3.LUT R2, R150.reuse, 0xffff, RZ, 0xc0, !PT ;  /* 0x0000ffff96027812 */ /* 0x040fe600078ec0ff */
[----:B------:R-:W1:Y:S01]  /*38f0*/  MUFU.EX2 R190, R32 ;  /* 0x0000002000be7308 */ /* 0x000e620000000800 */
[----:B------:R-:W-:Y:S01]  /*3900*/  LOP3.LUT R6, R150, 0xff, RZ, 0xc0, !PT ;  /* 0x000000ff96067812 */ /* 0x000fe200078ec0ff */
[----:B------:R-:W-:Y:S01]  /*3910*/  FFMA.FTZ R140, R35, UR11, -R140 ;  /* 0x0000000b238c7c23 */ /* 0x000fe2000801088c */
[----:B------:R-:W-:Y:S02]  /*3920*/  SHF.R.U32.HI R5, RZ, 0x10, R150 ;  /* 0x00000010ff057819 */ /* 0x000fe40000011696 */
[----:B------:R-:W-:Y:S02]  /*3930*/  SHF.R.U32.HI R2, RZ, 0x8, R2 ;  /* 0x00000008ff027819 */ /* 0x000fe40000011602 */
[----:B------:R-:W-:Y:S01]  /*3940*/  ISETP.LE.U32.AND P3, PT, R6, UR12, PT ;  /* 0x0000000c06007c0c */ /* 0x000fe2000bf63070 */
[----:B------:R-:W-:Y:S01]  /*3950*/  @!P2 FADD.FTZ R215, -R215, -RZ ;  /* 0x800000ffd7d7a221 */ /* 0x000fe20000010100 */
[----:B------:R-:W-:Y:S01]  /*3960*/  SHF.R.U32.HI R150, RZ, 0x18, R150 ;  /* 0x00000018ff967819 */ /* 0x000fe20000011696 */
[----:B------:R-:W-:Y:S01]  /*3970*/  @!P1 FADD.FTZ R210, -R210, -RZ ;  /* 0x800000ffd2d29221 */ /* 0x000fe20000010100 */
[----:B------:R-:W-:Y:S01]  /*3980*/  LOP3.LUT R2, R2, 0xffff, RZ, 0xc0, !PT ;  /* 0x0000ffff02027812 */ /* 0x000fe200078ec0ff */
[----:B------:R-:W-:Y:S01]  /*3990*/  MUFU.EX2 R187, R145 ;  /* 0x0000009100bb7308 */ /* 0x000fe20000000800 */
[----:B------:R-:W-:Y:S02]  /*39a0*/  LOP3.LUT R5, R5, 0xff, RZ, 0xc0, !PT ;  /* 0x000000ff05057812 */ /* 0x000fe400078ec0ff */
[----:B------:R-:W-:Y:S02]  /*39b0*/  LOP3.LUT R149, R148, 0xffff, RZ, 0xc0, !PT ;  /* 0x0000ffff94957812 */ /* 0x000fe400078ec0ff */
[----:B------:R-:W-:Y:S02]  /*39c0*/  ISETP.LE.U32.AND P2, PT, R150, UR12, PT ;  /* 0x0000000c96007c0c */ /* 0x000fe4000bf43070 */
[----:B------:R-:W-:Y:S01]  /*39d0*/  ISETP.LE.U32.AND P1, PT, R2, UR12, PT ;  /* 0x0000000c02007c0c */ /* 0x000fe2000bf23070 */
[----:B------:R-:W-:Y:S01]  /*39e0*/  @!P3 FADD.FTZ R216, -R216, -RZ ;  /* 0x800000ffd8d8b221 */ /* 0x000fe20000010100 */
[----:B------:R-:W-:Y:S01]  /*39f0*/  ISETP.LE.U32.AND P0, PT, R5, UR12, PT ;  /* 0x0000000c05007c0c */ /* 0x000fe2000bf03070 */
[----:B------:R-:W-:Y:S01]  /*3a00*/  MUFU.EX2 R192, R34 ;  /* 0x0000002200c07308 */ /* 0x000fe20000000800 */
[----:B------:R-:W-:Y:S02]  /*3a10*/  SHF.R.U32.HI R2, RZ, 0x8, R149 ;  /* 0x00000008ff027819 */ /* 0x000fe40000011695 */
[----:B------:R-:W-:Y:S02]  /*3a20*/  SHF.R.U32.HI R160, RZ, 0x10, R148 ;  /* 0x00000010ffa07819 */ /* 0x000fe40000011694 */
[----:B------:R-:W-:Y:S02]  /*3a30*/  LOP3.LUT R2, R2, 0xffff, RZ, 0xc0, !PT ;  /* 0x0000ffff02027812 */ /* 0x000fe400078ec0ff */
[----:B------:R-:W-:Y:S01]  /*3a40*/  LOP3.LUT R156, R151, UR47, R156, 0x96, !PT ;  /* 0x0000002f979c7c12 */ /* 0x000fe2000f8e969c */
[----:B------:R-:W-:Y:S01]  /*3a50*/  @!P2 FADD.FTZ R219, -R219, -RZ ;  /* 0x800000ffdbdba221 */ /* 0x000fe20000010100 */
[----:B------:R-:W-:Y:S01]  /*3a60*/  LOP3.LUT R151, R148, 0xff, RZ, 0xc0, !PT ;  /* 0x000000ff94977812 */ /* 0x000fe200078ec0ff */
[----:B------:R-:W-:Y:S01]  /*3a70*/  @!P1 FADD.FTZ R214, -R214, -RZ ;  /* 0x800000ffd6d69221 */ /* 0x000fe20000010100 */
[----:B------:R-:W-:Y:S01]  /*3a80*/  ISETP.LE.U32.AND P3, PT, R2, UR12, PT ;  /* 0x0000000c02007c0c */ /* 0x000fe2000bf63070 */
[----:B------:R-:W-:Y:S01]  /*3a90*/  @!P0 FADD.FTZ R220, -R220, -RZ ;  /* 0x800000ffdcdc8221 */ /* 0x000fe20000010100 */
[----:B------:R-:W-:Y:S01]  /*3aa0*/  SHF.R.U32.HI R148, RZ, 0x18, R148 ;  /* 0x00000018ff947819 */ /* 0x000fe20000011694 */
[----:B------:R-:W-:Y:S01]  /*3ab0*/  MUFU.EX2 R211, R12 ;  /* 0x0000000c00d37308 */ /* 0x000fe20000000800 */
[----:B------:R-:W-:Y:S02]  /*3ac0*/  LOP3.LUT R2, R160, 0xff, RZ, 0xc0, !PT ;  /* 0x000000ffa0027812 */ /* 0x000fe400078ec0ff */
[----:B------:R-:W-:Y:S02]  /*3ad0*/  ISETP.LE.U32.AND P2, PT, R148, UR12, PT ;  /* 0x0000000c94007c0c */ /* 0x000fe4000bf43070 */
[----:B------:R-:W-:Y:S02]  /*3ae0*/  ISETP.LE.U32.AND P0, PT, R2, UR12, PT ;  /* 0x0000000c02007c0c */ /* 0x000fe4000bf03070 */
[----:B------:R-:W-:Y:S03]  /*3af0*/  ISETP.LE.U32.AND P4, PT, R159, UR12, PT ;  /* 0x0000000c9f007c0c */ /* 0x000fe6000bf83070 */
[----:B------:R-:W-:Y:S01]  /*3b00*/  MUFU.EX2 R194, R4 ;  /* 0x0000000400c27308 */ /* 0x000fe20000000800 */
[----:B------:R-:W-:Y:S02]  /*3b10*/  SHF.R.U32.HI R2, RZ, 0x8, R167 ;  /* 0x00000008ff027819 */ /* 0x000fe400000116a7 */
[--C-:B------:R-:W-:Y:S02]  /*3b20*/  SHF.R.U32.HI R6, RZ, 0x10, R157.reuse ;  /* 0x00000010ff067819 */ /* 0x100fe4000001169d */
[----:B------:R-:W-:Y:S02]  /*3b30*/  LOP3.LUT R5, R2, 0xffff, RZ, 0xc0, !PT ;  /* 0x0000ffff02057812 */ /* 0x000fe400078ec0ff */
[----:B------:R-:W-:Y:S01]  /*3b40*/  LOP3.LUT R2, R168, 0xff, RZ, 0xc0, !PT ;  /* 0x000000ffa8027812 */ /* 0x000fe200078ec0ff */
[----:B------:R-:W-:Y:S01]  /*3b50*/  @!P2 FADD.FTZ R217, -R217, -RZ ;  /* 0x800000ffd9d9a221 */ /* 0x000fe20000010100 */
[----:B------:R-:W-:Y:S01]  /*3b60*/  ISETP.LE.U32.AND P1, PT, R165, UR12, PT ;  /* 0x0000000ca5007c0c */ /* 0x000fe2000bf23070 */
[----:B------:R-:W-:Y:S01]  /*3b70*/  @!P0 FADD.FTZ R218, -R218, -RZ ;  /* 0x800000ffdada8221 */ /* 0x000fe20000010100 */
[----:B------:R-:W-:Y:S01]  /*3b80*/  ISETP.LE.U32.AND P0, PT, R5, UR12, PT ;  /* 0x0000000c05007c0c */ /* 0x000fe2000bf03070 */
[----:B------:R-:W-:Y:S01]  /*3b90*/  @!P4 FADD.FTZ R202, -R202, -RZ ;  /* 0x800000ffcacac221 */ /* 0x000fe20000010100 */
[----:B------:R-:W-:Y:S01]  /*3ba0*/  ISETP.LE.U32.AND P2, PT, R2, UR12, PT ;  /* 0x0000000c02007c0c */ /* 0x000fe2000bf43070 */
[----:B------:R-:W-:Y:S01]  /*3bb0*/  MUFU.EX2 R191, R140 ;  /* 0x0000008c00bf7308 */ /* 0x000fe20000000800 */
[C---:B------:R-:W-:Y:S02]  /*3bc0*/  LOP3.LUT R2, R157.reuse, 0xffff, RZ, 0xc0, !PT ;  /* 0x0000ffff9d027812 */ /* 0x040fe400078ec0ff */
[----:B------:R-:W-:Y:S02]  /*3bd0*/  LOP3.LUT R5, R157, 0xff, RZ, 0xc0, !PT ;  /* 0x000000ff9d057812 */ /* 0x000fe400078ec0ff */
[----:B------:R-:W-:Y:S02]  /*3be0*/  SHF.R.U32.HI R2, RZ, 0x8, R2 ;  /* 0x00000008ff027819 */ /* 0x000fe40000011602 */
[----:B------:R-:W-:Y:S01]  /*3bf0*/  ISETP.LE.U32.AND P4, PT, R5, UR12, PT ;  /* 0x0000000c05007c0c */ /* 0x000fe2000bf83070 */
[----:B-1----:R-:W-:Y:S01]  /*3c00*/  @!P1 FADD.FTZ R190, -R190, -RZ ;  /* 0x800000ffbebe9221 */ /* 0x002fe20000010100 */
[----:B------:R-:W-:Y:S01]  /*3c10*/  LOP3.LUT R5, R2, 0xffff, RZ, 0xc0, !PT ;  /* 0x0000ffff02057812 */ /* 0x000fe200078ec0ff */
[----:B------:R-:W-:Y:S01]  /*3c20*/  @!P0 FADD.FTZ R199, -R199, -RZ ;  /* 0x800000ffc7c78221 */ /* 0x000fe20000010100 */
[----:B------:R-:W-:Y:S01]  /*3c30*/  SHF.R.U32.HI R157, RZ, 0x18, R157 ;  /* 0x00000018ff9d7819 */ /* 0x000fe2000001169d */
[----:B------:R-:W-:Y:S01]  /*3c40*/  @!P2 FADD.FTZ R204, -R204, -RZ ;  /* 0x800000ffcccca221 */ /* 0x000fe20000010100 */
[----:B------:R-:W-:Y:S01]  /*3c50*/  LOP3.LUT R2, R6, 0xff, RZ, 0xc0, !PT ;  /* 0x000000ff06027812 */ /* 0x000fe200078ec0ff */
[----:B------:R-:W1:Y:S01]  /*3c60*/  MUFU.EX2 R212, R13 ;  /* 0x0000000d00d47308 */ /* 0x000e620000000800 */
[----:B------:R-:W-:Y:S02]  /*3c70*/  ISETP.LE.U32.AND P5, PT, R157, UR12, PT ;  /* 0x0000000c9d007c0c */ /* 0x000fe4000bfa3070 */
[----:B------:R-:W-:Y:S02]  /*3c80*/  ISETP.LE.U32.AND P2, PT, R2, UR12, PT ;  /* 0x0000000c02007c0c */ /* 0x000fe4000bf43070 */
[----:B------:R-:W-:Y:S01]  /*3c90*/  LOP3.LUT R2, R156, 0xff, RZ, 0xc0, !PT ;  /* 0x000000ff9c027812 */ /* 0x000fe200078ec0ff */
[----:B------:R-:W-:Y:S01]  /*3ca0*/  @!P4 FADD.FTZ R195, -R195, -RZ ;  /* 0x800000ffc3c3c221 */ /* 0x000fe20000010100 */
[----:B------:R-:W-:Y:S03]  /*3cb0*/  ISETP.LE.U32.AND P0, PT, R5, UR12, PT ;  /* 0x0000000c05007c0c */ /* 0x000fe6000bf03070 */
[----:B------:R-:W2:Y:S01]  /*3cc0*/  MUFU.EX2 R193, R21 ;  /* 0x0000001500c17308 */ /* 0x000ea20000000800 */
[----:B------:R-:W-:Y:S02]  /*3cd0*/  ISETP.LE.U32.AND P4, PT, R2, UR12, PT ;  /* 0x0000000c02007c0c */ /* 0x000fe4000bf83070 */
[----:B------:R-:W-:Y:S02]  /*3ce0*/  SHF.R.U32.HI R5, RZ, 0x8, R166 ;  /* 0x00000008ff057819 */ /* 0x000fe400000116a6 */
[----:B------:R-:W-:Y:S01]  /*3cf0*/  LOP3.LUT R2, R169, 0xff, RZ, 0xc0, !PT ;  /* 0x000000ffa9027812 */ /* 0x000fe200078ec0ff */
[----:B------:R-:W-:Y:S01]  /*3d00*/  @!P5 FADD.FTZ R198, -R198, -RZ ;  /* 0x800000ffc6c6d221 */ /* 0x000fe20000010100 */
[----:B------:R-:W-:Y:S01]  /*3d10*/  LOP3.LUT R5, R5, 0xffff, RZ, 0xc0, !PT ;  /* 0x0000ffff05057812 */ /* 0x000fe200078ec0ff */
[----:B------:R-:W-:Y:S01]  /*3d20*/  @!P2 FADD.FTZ R201, -R201, -RZ ;  /* 0x800000ffc9c9a221 */ /* 0x000fe20000010100 */
[----:B------:R-:W-:Y:S01]  /*3d30*/  ISETP.LE.U32.AND P2, PT, R2, UR12, PT ;  /* 0x0000000c02007c0c */ /* 0x000fe2000bf43070 */
[----:B------:R3:W-:Y:S01]  /*3d40*/  MUFU.EX2 R197, R0 ;  /* 0x0000000000c57308 */ /* 0x0007e20000000800 */
[----:B------:R-:W-:Y:S01]  /*3d50*/  ISETP.LE.U32.AND P5, PT, R5, UR12, PT ;  /* 0x0000000c05007c0c */ /* 0x000fe2000bfa3070 */
[----:B-1----:R-:W-:Y:S01]  /*3d60*/  @!P3 FADD.FTZ R212, -R212, -RZ ;  /* 0x800000ffd4d4b221 */ /* 0x002fe20000010100 */
[--C-:B------:R-:W-:Y:S01]  /*3d70*/  SHF.R.U32.HI R2, RZ, 0x18, R156.reuse ;  /* 0x00000018ff027819 */ /* 0x100fe2000001169c */
[----:B------:R-:W-:Y:S01]  /*3d80*/  @!P4 FADD.FTZ R206, -R206, -RZ ;  /* 0x800000ffcecec221 */ /* 0x000fe20000010100 */
[----:B------:R-:W-:Y:S02]  /*3d90*/  LOP3.LUT R5, R170, 0xff, RZ, 0xc0, !PT ;  /* 0x000000ffaa057812 */ /* 0x000fe400078ec0ff */
[----:B------:R-:W-:Y:S01]  /*3da0*/  ISETP.LE.U32.AND P4, PT, R2, UR12, PT ;  /* 0x0000000c02007c0c */ /* 0x000fe2000bf83070 */
[----:B--2---:R-:W-:Y:S01]  /*3db0*/  @!P0 FADD.FTZ R193, -R193, -RZ ;  /* 0x800000ffc1c18221 */ /* 0x004fe20000010100 */
[----:B------:R-:W-:Y:S01]  /*3dc0*/  SHF.R.U32.HI R2, RZ, 0x10, R156 ;  /* 0x00000010ff027819 */ /* 0x000fe2000001169c */
[----:B------:R-:W-:Y:S01]  /*3dd0*/  MUFU.EX2 R205, R25 ;  /* 0x0000001900cd7308 */ /* 0x000fe20000000800 */
[----:B------:R-:W-:Y:S01]  /*3de0*/  ISETP.LE.U32.AND P1, PT, R5, UR12, PT ;  /* 0x0000000c05007c0c */ /* 0x000fe2000bf23070 */
[----:B------:R-:W-:Y:S01]  /*3df0*/  @!P2 FADD.FTZ R192, -R192, -RZ ;  /* 0x800000ffc0c0a221 */ /* 0x000fe20000010100 */
[----:B------:R-:W-:Y:S01]  /*3e00*/  LOP3.LUT R2, R2, 0xff, RZ, 0xc0, !PT ;  /* 0x000000ff02027812 */ /* 0x000fe200078ec0ff */
[----:B------:R-:W-:Y:S01]  /*3e10*/  @!P5 FADD.FTZ R187, -R187, -RZ ;  /* 0x800000ffbbbbd221 */ /* 0x000fe20000010100 */
[----:B------:R-:W-:Y:S02]  /*3e20*/  SHF.R.U32.HI R5, RZ, 0x8, R171 ;  /* 0x00000008ff057819 */ /* 0x000fe400000116ab */
[----:B------:R-:W-:Y:S03]  /*3e30*/  ISETP.LE.U32.AND P5, PT, R2, UR12, PT ;  /* 0x0000000c02007c0c */ /* 0x000fe6000bfa3070 */
[----:B------:R-:W1:Y:S01]  /*3e40*/  MUFU.EX2 R208, R26 ;  /* 0x0000001a00d07308 */ /* 0x000e620000000800 */
[----:B------:R-:W-:Y:S02]  /*3e50*/  LOP3.LUT R2, R5, 0xffff, RZ, 0xc0, !PT ;  /* 0x0000ffff05027812 */ /* 0x000fe400078ec0ff */
[----:B------:R-:W-:Y:S02]  /*3e60*/  F2FP.RELU.F16.F32.PACK_AB R5, R210, R209 ;  /* 0x000000d1d205723e */ /* 0x000fe400000008ff */
[----:B------:R-:W-:Y:S02]  /*3e70*/  ISETP.LE.U32.AND P2, PT, R2, UR12, PT ;  /* 0x0000000c02007c0c */ /* 0x000fe4000bf43070 */
[----:B------:R-:W-:Y:S01]  /*3e80*/  F2FP.RELU.F16.F32.PACK_AB R2, R213, R215 ;  /* 0x000000d7d502723e */ /* 0x000fe200000008ff */
[----:B------:R2:W-:Y:S01]  /*3e90*/  STS [R224+0x19000], R5 ;  /* 0x01900005e0007388 */ /* 0x0005e20000000800 */
[----:B------:R-:W-:Y:S01]  /*3ea0*/  ISETP.LE.U32.AND P6, PT, R151, UR12, PT ;  /* 0x0000000c97007c0c */ /* 0x000fe2000bfc3070 */
[----:B------:R-:W4:Y:S01]  /*3eb0*/  MUFU.EX2 R207, R27 ;  /* 0x0000001b00cf7308 */ /* 0x000f220000000800 */
[----:B------:R-:W-:Y:S01]  /*3ec0*/  LOP3.LUT R6, R156, 0xffff, RZ, 0xc0, !PT ;  /* 0x0000ffff9c067812 */ /* 0x000fe200078ec0ff */
[----:B------:R2:W-:Y:S01]  /*3ed0*/  STS [R224+0x19400], R2 ;  /* 0x01940002e0007388 */ /* 0x0005e20000000800 */
[----:B------:R-:W-:Y:S02]  /*3ee0*/  F2FP.RELU.F16.F32.PACK_AB R4, R199, R202 ;  /* 0x000000cac704723e */ /* 0x000fe400000008ff */
[----:B------:R-:W-:Y:S02]  /*3ef0*/  SHF.R.U32.HI R6, RZ, 0x8, R6 ;  /* 0x00000008ff067819 */ /* 0x000fe40000011606 */
[----:B---3--:R-:W-:Y:S01]  /*3f00*/  F2FP.RELU.F16.F32.PACK_AB R0, R187, R190 ;  /* 0x000000bebb00723e */ /* 0x008fe200000008ff */
[----:B------:R3:W-:Y:S01]  /*3f10*/  STS [R223+0x19000], R4 ;  /* 0x01900004df007388 */ /* 0x0007e20000000800 */
[----:B------:R-:W-:Y:S01]  /*3f20*/  LOP3.LUT R6, R6, 0xffff, RZ, 0xc0, !PT ;  /* 0x0000ffff06067812 */ /* 0x000fe200078ec0ff */
[----:B------:R-:W2:Y:S01]  /*3f30*/  MUFU.EX2 R196, R28 ;  /* 0x0000001c00c47308 */ /* 0x000ea20000000800 */
[----:B------:R-:W-:Y:S01]  /*3f40*/  ISETP.LE.U32.AND P3, PT, R161, UR12, PT ;  /* 0x0000000ca1007c0c */ /* 0x000fe2000bf63070 */
[----:B------:R-:W-:Y:S01]  /*3f50*/  @!P6 FADD.FTZ R211, -R211, -RZ ;  /* 0x800000ffd3d3e221 */ /* 0x000fe20000010100 */
[----:B------:R-:W-:Y:S01]  /*3f60*/  ISETP.LE.U32.AND P6, PT, R163, UR12, PT ;  /* 0x0000000ca3007c0c */ /* 0x000fe2000bfc3070 */
[----:B-1----:R-:W-:Y:S01]  /*3f70*/  @!P5 FADD.FTZ R208, -R208, -RZ ;  /* 0x800000ffd0d0d221 */ /* 0x002fe20000010100 */
[----:B------:R-:W-:Y:S01]  /*3f80*/  ISETP.LE.U32.AND P0, PT, R162, UR12, PT ;  /* 0x0000000ca2007c0c */ /* 0x000fe2000bf03070 */
[----:B------:R-:W-:Y:S01]  /*3f90*/  @!P2 FADD.FTZ R194, -R194, -RZ ;  /* 0x800000ffc2c2a221 */ /* 0x000fe20000010100 */
[----:B----4-:R-:W-:Y:S03]  /*3fa0*/  @!P4 FADD.FTZ R207, -R207, -RZ ;  /* 0x800000ffcfcfc221 */ /* 0x010fe60000010100 */
[----:B------:R-:W1:Y:S01]  /*3fb0*/  MUFU.EX2 R200, R30 ;  /* 0x0000001e00c87308 */ /* 0x000e620000000800 */
[----:B------:R-:W-:Y:S02]  /*3fc0*/  FSETP.GE.FTZ.AND P5, PT, R210, RZ, PT ;  /* 0x000000ffd200720b */ /* 0x000fe40003fb6000 */
[----:B------:R-:W-:Y:S02]  /*3fd0*/  FSETP.GE.FTZ.AND P4, PT, R202, RZ, PT ;  /* 0x000000ffca00720b */ /* 0x000fe40003f96000 */
[----:B--2---:R-:W-:Y:S02]  /*3fe0*/  F2FP.RELU.F16.F32.PACK_AB R5, R219, R220 ;  /* 0x000000dcdb05723e */ /* 0x004fe400000008ff */
[----:B------:R-:W-:Y:S01]  /*3ff0*/  FSETP.GE.FTZ.AND P2, PT, R195, RZ, PT ;  /* 0x000000ffc300720b */ /* 0x000fe20003f56000 */
[----:B------:R-:W-:Y:S01]  /*4000*/  @!P6 FADD.FTZ R191, -R191, -RZ ;  /* 0x800000ffbfbfe221 */ /* 0x000fe20000010100 */
[----:B------:R-:W-:Y:S01]  /*4010*/  F2FP.RELU.F16.F32.PACK_AB R2, R203, R204 ;  /* 0x000000cccb02723e */ /* 0x000fe200000008ff */
[----:B------:R-:W-:Y:S01]  /*4020*/  @!P3 FADD.FTZ R196, -R196, -RZ ;  /* 0x800000ffc4c4b221 */ /* 0x000fe20000010100 */
[----:B------:R-:W-:Y:S01]  /*4030*/  ISETP.LE.U32.AND P6, PT, R6, UR12, PT ;  /* 0x0000000c06007c0c */ /* 0x000fe2000bfc3070 */
[----:B------:R-:W-:Y:S01]  /*4040*/  @!P0 FADD.FTZ R197, -R197, -RZ ;  /* 0x800000ffc5c58221 */ /* 0x000fe20000010100 */
[----:B------:R-:W-:Y:S01]  /*4050*/  F2FP.RELU.F16.F32.PACK_AB R6, R214, R216 ;  /* 0x000000d8d606723e */ /* 0x000fe200000008ff */
[----:B------:R2:W-:Y:S01]  /*4060*/  STS [R223+0x19400], R2 ;  /* 0x01940002df007388 */ /* 0x0005e20000000800 */
[----:B---3--:R-:W-:Y:S01]  /*4070*/  F2FP.RELU.F16.F32.PACK_AB R4, R193, R195 ;  /* 0x000000c3c104723e */ /* 0x008fe200000008ff */
[----:B-1----:R-:W-:Y:S02]  /*4080*/  @!P1 FADD.FTZ R200, -R200, -RZ ;  /* 0x800000ffc8c89221 */ /* 0x002fe40000010100 */
[----:B------:R1:W-:Y:S01]  /*4090*/  STS [R224+0x1a000], R6 ;  /* 0x01a00006e0007388 */ /* 0x0003e20000000800 */
[----:B------:R-:W-:Y:S02]  /*40a0*/  FSETP.GE.FTZ.AND P0, PT, R209, RZ, PT ;  /* 0x000000ffd100720b */ /* 0x000fe40003f16000 */
[----:B------:R-:W-:Y:S01]  /*40b0*/  FSETP.GE.FTZ.AND P1, PT, R193, RZ, PT ;  /* 0x000000ffc100720b */ /* 0x000fe20003f36000 */
[----:B------:R3:W-:Y:S01]  /*40c0*/  STS [R224+0x1a400], R5 ;  /* 0x01a40005e0007388 */ /* 0x0007e20000000800 */
[----:B------:R-:W-:Y:S01]  /*40d0*/  FSETP.GE.FTZ.AND P3, PT, R199, RZ, PT ;  /* 0x000000ffc700720b */ /* 0x000fe20003f76000 */
[----:B------:R-:W-:Y:S01]  /*40e0*/  @!P6 FADD.FTZ R205, -R205, -RZ ;  /* 0x800000ffcdcde221 */ /* 0x000fe20000010100 */
[----:B--2---:R-:W-:Y:S02]  /*40f0*/  F2FP.RELU.F16.F32.PACK_AB R2, R198, R201 ;  /* 0x000000c9c602723e */ /* 0x004fe400000008ff */
[----:B-1----:R-:W-:Y:S02]  /*4100*/  F2FP.RELU.F16.F32.PACK_AB R6, R212, R211 ;  /* 0x000000d3d406723e */ /* 0x002fe400000008ff */
        /* <DEDUP_REMOVED lines=15> */
[----:B------:R2:W-:Y:S04]  /*4200*/  STS [R221+0x1a400], R2 ;  /* 0x01a40002dd007388 */ /* 0x0005e80000000800 */
[----:B------:R-:W-:Y:S01]  /*4210*/  LDSM.16.M88.4 R16, [R177+0x6000] ;  /* 0x00600000b110783b */ /* 0x000fe20000000200 */
[----:B-1----:R-:W-:Y:S07]  /*4220*/  LEA R0, R186, UR4, 0x1 ;  /* 0x00000004ba007c11 */ /* 0x002fee000f8e08ff */
[----:B------:R-:W-:Y:S08]  /*4230*/  LDSM.16.M88.4 R132, [R177+0x6400] ;  /* 0x00640000b184783b */ /* 0x000ff00000000200 */
[----:B------:R-:W1:Y:S01]  /*4240*/  LDSM.16.M88.4 R32, [R0+0x6000] ;  /* 0x006000000020783b */ /* 0x000e620000000200 */
[----:B--2---:R-:W-:Y:S07]  /*4250*/  IMAD.IADD R2, R0, 0x1, R184 ;  /* 0x0000000100027824 */ /* 0x004fee00078e02b8 */
[----:B------:R-:W2:Y:S08]  /*4260*/  LDSM.16.M88.4 R28, [R0+0x6800] ;  /* 0x00680000001c783b */ /* 0x000eb00000000200 */
[----:B------:R-:W-:Y:S08]  /*4270*/  LDSM.16.M88.4 R136, [R2+0x6000] ;  /* 0x006000000288783b */ /* 0x000ff00000000200 */
[----:B------:R-:W3:Y:S08]  /*4280*/  LDSM.16.M88.4 R140, [R178+0x6000] ;  /* 0x00600000b28c783b */ /* 0x000ef00000000200 */
[----:B------:R-:W4:Y:S01]  /*4290*/  LDSM.16.M88.4 R144, [R2+0x6800] ;  /* 0x006800000290783b */ /* 0x000f220000000200 */
[-C--:B-1----:R-:W-:Y:S07]  /*42a0*/  HMMA.16816.F32 R4, R32, R16.reuse, RZ ;  /* 0x000000102004723c */ /* 0x082fee00000018ff */
[----:B------:R-:W1:Y:S01]  /*42b0*/  LDSM.16.M88.4 R148, [R178+0x6400] ;  /* 0x00640000b294783b */ /* 0x000e620000000200 */
[C---:B--2---:R-:W-:Y:S07]  /*42c0*/  HMMA.16816.F32 R8, R28.reuse, R16, RZ ;  /* 0x000000101c08723c */ /* 0x044fee00000018ff */
[----:B------:R-:W-:Y:S01]  /*42d0*/  LDSM.16.M88.4 R152, [R0+0x7000] ;  /* 0x007000000098783b */ /* 0x000fe20000000200 */
[-C--:B------:R-:W-:Y:S07]  /*42e0*/  HMMA.16816.F32 R12, R28, R18.reuse, RZ ;  /* 0x000000121c0c723c */ /* 0x080fee00000018ff */
[----:B------:R-:W2:Y:S01]  /*42f0*/  LDSM.16.M88.4 R156, [R177+0x8000] ;  /* 0x00800000b19c783b */ /* 0x000ea20000000200 */
[C---:B------:R-:W-:Y:S07]  /*4300*/  HMMA.16816.F32 R16, R32.reuse, R18, RZ ;  /* 0x000000122010723c */ /* 0x040fee00000018ff */
[----:B------:R-:W2:Y:S01]  /*4310*/  LDSM.16.M88.4 R160, [R0+0x7800] ;  /* 0x0078000000a0783b */ /* 0x000ea20000000200 */
[-C--:B------:R-:W-:Y:S06]  /*4320*/  HMMA.16816.F32 R20, R32, R132.reuse, RZ ;  /* 0x000000842014723c */ /* 0x080fec00000018ff */
[C---:B------:R-:W-:Y:S01]  /*4330*/  HMMA.16816.F32 R24, R28.reuse, R132, RZ ;  /* 0x000000841c18723c */ /* 0x040fe200000018ff */
[----:B------:R-:W-:Y:S05]  /*4340*/  LDSM.16.M88.4 R164, [R178+0x8000] ;  /* 0x00800000b2a4783b */ /* 0x000fea0000000200 */
[-C--:B------:R-:W-:Y:S03]  /*4350*/  HMMA.16816.F32 R28, R28, R134.reuse, RZ ;  /* 0x000000861c1c723c */ /* 0x080fe600000018ff */
[----:B------:R-:W-:Y:S03]  /*4360*/  LDSM.16.M88.4 R168, [R178+0xa000] ;  /* 0x00a00000b2a8783b */ /* 0x000fe60000000200 */
[----:B------:R-:W-:Y:S05]  /*4370*/  HMMA.16816.F32 R32, R32, R134, RZ ;  /* 0x000000862020723c */ /* 0x000fea00000018ff */
[----:B------:R-:W2:Y:S01]  /*4380*/  LDSM.16.M88.4 R132, [R177+0x8400] ;  /* 0x00840000b184783b */ /* 0x000ea20000000200 */
[-C--:B---3--:R-:W-:Y:S06]  /*4390*/  HMMA.16816.F32 R4, R136, R140.reuse, R4 ;  /* 0x0000008c8804723c */ /* 0x088fec0000001804 */
[C---:B----4-:R-:W-:Y:S06]  /*43a0*/  HMMA.16816.F32 R8, R144.reuse, R140, R8 ;  /* 0x0000008c9008723c */ /* 0x050fec0000001808 */
[-C--:B------:R-:W-:Y:S06]  /*43b0*/  HMMA.16816.F32 R12, R144, R142.reuse, R12 ;  /* 0x0000008e900c723c */ /* 0x080fec000000180c */
[C---:B------:R-:W-:Y:S01]  /*43c0*/  HMMA.16816.F32 R16, R136.reuse, R142, R16 ;  /* 0x0000008e8810723c */ /* 0x040fe20000001810 */
[----:B------:R-:W3:Y:S05]  /*43d0*/  LDSM.16.M88.4 R140, [R2+0x7000] ;  /* 0x00700000028c783b */ /* 0x000eea0000000200 */
[-C--:B-1----:R-:W-:Y:S06]  /*43e0*/  HMMA.16816.F32 R20, R136, R148.reuse, R20 ;  /* 0x000000948814723c */ /* 0x082fec0000001814 */
[C---:B------:R-:W-:Y:S06]  /*43f0*/  HMMA.16816.F32 R24, R144.reuse, R148, R24 ;  /* 0x000000949018723c */ /* 0x040fec0000001818 */
[-C--:B------:R-:W-:Y:S01]  /*4400*/  HMMA.16816.F32 R28, R144, R150.reuse, R28 ;  /* 0x00000096901c723c */ /* 0x080fe2000000181c */
[----:B------:R-:W1:Y:S05]  /*4410*/  LDSM.16.M88.4 R144, [R2+0x7800] ;  /* 0x007800000290783b */ /* 0x000e6a0000000200 */
[----:B------:R-:W-:Y:S03]  /*4420*/  HMMA.16816.F32 R32, R136, R150, R32 ;  /* 0x000000968820723c */ /* 0x000fe60000001820 */
[----:B------:R-:W4:Y:S03]  /*4430*/  LDSM.16.M88.4 R136, [R178+0x8400] ;  /* 0x00840000b288783b */ /* 0x000f260000000200 */
[-C--:B--2---:R-:W-:Y:S05]  /*4440*/  HMMA.16816.F32 R4, R152, R156.reuse, R4 ;  /* 0x0000009c9804723c */ /* 0x084fea0000001804 */
[----:B------:R-:W-:Y:S01]  /*4450*/  LDSM.16.M88.4 R148, [R0+0x8000] ;  /* 0x008000000094783b */ /* 0x000fe20000000200 */
[C---:B------:R-:W-:Y:S06]  /*4460*/  HMMA.16816.F32 R8, R160.reuse, R156, R8 ;  /* 0x0000009ca008723c */ /* 0x040fec0000001808 */
[-C--:B------:R-:W-:Y:S06]  /*4470*/  HMMA.16816.F32 R12, R160, R158.reuse, R12 ;  /* 0x0000009ea00c723c */ /* 0x080fec000000180c */
[C---:B------:R-:W-:Y:S01]  /*4480*/  HMMA.16816.F32 R16, R152.reuse, R158, R16 ;  /* 0x0000009e9810723c */ /* 0x040fe20000001810 */
[----:B------:R-:W2:Y:S05]  /*4490*/  LDSM.16.M88.4 R156, [R177+0xa000] ;  /* 0x00a00000b19c783b */ /* 0x000eaa0000000200 */
[-C--:B------:R-:W-:Y:S06]  /*44a0*/  HMMA.16816.F32 R20, R152, R132.reuse, R20 ;  /* 0x000000849814723c */ /* 0x080fec0000001814 */
[C---:B------:R-:W-:Y:S06]  /*44b0*/  HMMA.16816.F32 R24, R160.reuse, R132, R24 ;  /* 0x00000084a018723c */ /* 0x040fec0000001818 */
[-C--:B------:R-:W-:Y:S01]  /*44c0*/  HMMA.16816.F32 R28, R160, R134.reuse, R28 ;  /* 0x00000086a01c723c */ /* 0x080fe2000000181c */
[----:B------:R-:W-:Y:S05]  /*44d0*/  LDSM.16.M88.4 R160, [R2+0x8000] ;  /* 0x0080000002a0783b */ /* 0x000fea0000000200 */
[----:B------:R-:W-:Y:S03]  /*44e0*/  HMMA.16816.F32 R32, R152, R134, R32 ;  /* 0x000000869820723c */ /* 0x000fe60000001820 */
[----:B------:R-:W2:Y:S03]  /*44f0*/  LDSM.16.M88.4 R132, [R0+0x8800] ;  /* 0x008800000084783b */ /* 0x000ea60000000200 */
[-C--:B---3--:R-:W-:Y:S05]  /*4500*/  HMMA.16816.F32 R4, R140, R164.reuse, R4 ;  /* 0x000000a48c04723c */ /* 0x088fea0000001804 */
[----:B------:R-:W3:Y:S01]  /*4510*/  LDSM.16.M88.4 R152, [R177+0xa400] ;  /* 0x00a40000b198783b */ /* 0x000ee20000000200 */
[C---:B-1----:R-:W-:Y:S06]  /*4520*/  HMMA.16816.F32 R8, R144.reuse, R164, R8 ;  /* 0x000000a49008723c */ /* 0x042fec0000001808 */
[-C--:B------:R-:W-:Y:S06]  /*4530*/  HMMA.16816.F32 R12, R144, R166.reuse, R12 ;  /* 0x000000a6900c723c */ /* 0x080fec000000180c */
[C---:B------:R-:W-:Y:S06]  /*4540*/  HMMA.16816.F32 R16, R140.reuse, R166, R16 ;  /* 0x000000a68c10723c */ /* 0x040fec0000001810 */
[-C--:B----4-:R-:W-:Y:S06]  /*4550*/  HMMA.16816.F32 R20, R140, R136.reuse, R20 ;  /* 0x000000888c14723c */ /* 0x090fec0000001814 */
[C---:B------:R-:W-:Y:S06]  /*4560*/  HMMA.16816.F32 R24, R144.reuse, R136, R24 ;  /* 0x000000889018723c */ /* 0x040fec0000001818 */
[-C--:B------:R-:W-:Y:S06]  /*4570*/  HMMA.16816.F32 R28, R144, R138.reuse, R28 ;  /* 0x0000008a901c723c */ /* 0x080fec000000181c */
[----:B------:R-:W-:Y:S01]  /*4580*/  HMMA.16816.F32 R32, R140, R138, R32 ;  /* 0x0000008a8c20723c */ /* 0x000fe20000001820 */
[----:B------:R-:W1:Y:S05]  /*4590*/  LDSM.16.M88.4 R136, [R2+0x8800] ;  /* 0x008800000288783b */ /* 0x000e6a0000000200 */
[-C--:B--2---:R-:W-:Y:S03]  /*45a0*/  HMMA.16816.F32 R4, R148, R156.reuse, R4 ;  /* 0x0000009c9404723c */ /* 0x084fe60000001804 */
[----:B------:R-:W2:Y:S03]  /*45b0*/  LDSM.16.M88.4 R140, [R178+0xa400] ;  /* 0x00a40000b28c783b */ /* 0x000ea60000000200 */
[C---:B------:R-:W-:Y:S06]  /*45c0*/  HMMA.16816.F32 R8, R132.reuse, R156, R8 ;  /* 0x0000009c8408723c */ /* 0x040fec0000001808 */
[-C--:B------:R-:W-:Y:S06]  /*45d0*/  HMMA.16816.F32 R12, R132, R158.reuse, R12 ;  /* 0x0000009e840c723c */ /* 0x080fec000000180c */
[C---:B------:R-:W-:Y:S06]  /*45e0*/  HMMA.16816.F32 R16, R148.reuse, R158, R16 ;  /* 0x0000009e9410723c */ /* 0x040fec0000001810 */
[-C--:B---3--:R-:W-:Y:S06]  /*45f0*/  HMMA.16816.F32 R20, R148, R152.reuse, R20 ;  /* 0x000000989414723c */ /* 0x088fec0000001814 */
[C---:B------:R-:W-:Y:S06]  /*4600*/  HMMA.16816.F32 R24, R132.reuse, R152, R24 ;  /* 0x000000988418723c */ /* 0x040fec0000001818 */
[-C--:B------:R-:W-:Y:S06]  /*4610*/  HMMA.16816.F32 R28, R132, R154.reuse, R28 ;  /* 0x0000009a841c723c */ /* 0x080fec000000181c */
[----:B------:R-:W-:Y:S06]  /*4620*/  HMMA.16816.F32 R32, R148, R154, R32 ;  /* 0x0000009a9420723c */ /* 0x000fec0000001820 */
[-C--:B------:R-:W-:Y:S06]  /*4630*/  HMMA.16816.F32 R4, R160, R168.reuse, R4 ;  /* 0x000000a8a004723c */ /* 0x080fec0000001804 */
[C---:B-1----:R-:W-:Y:S06]  /*4640*/  HMMA.16816.F32 R8, R136.reuse, R168, R8 ;  /* 0x000000a88808723c */ /* 0x042fec0000001808 */
[-C--:B------:R-:W-:Y:S06]  /*4650*/  HMMA.16816.F32 R12, R136, R170.reuse, R12 ;  /* 0x000000aa880c723c */ /* 0x080fec000000180c */
[C---:B------:R-:W-:Y:S06]  /*4660*/  HMMA.16816.F32 R16, R160.reuse, R170, R16 ;  /* 0x000000aaa010723c */ /* 0x040fec0000001810 */
[-C--:B--2---:R-:W-:Y:S05]  /*4670*/  HMMA.16816.F32 R20, R160, R140.reuse, R20 ;  /* 0x0000008ca014723c */ /* 0x084fea0000001814 */
        /* <DEDUP_REMOVED lines=16> */
[----:B------:R-:W-:Y:S01]  /*4780*/  FADD.FTZ R7, -R174, R7 ;  /* 0x00000007ae077221 */ /* 0x000fe20000010100 */
[-C--:B------:R-:W-:Y:S02]  /*4790*/  FSEL R5, R5, R175.reuse, P4 ;  /* 0x000000af05057208 */ /* 0x080fe40002000000 */
[-C--:B------:R-:W-:Y:S01]  /*47a0*/  FSEL R4, R4, R175.reuse, P3 ;  /* 0x000000af04047208 */ /* 0x080fe20001800000 */
[----:B------:R-:W-:Y:S01]  /*47b0*/  FMUL.FTZ R17, R210, R16 ;  /* 0x00000010d2117220 */ /* 0x000fe20000410000 */
[----:B------:R-:W-:Y:S01]  /*47c0*/  FSEL R2, R2, R175, P2 ;  /* 0x000000af02027208 */ /* 0x000fe20001000000 */
[----:B------:R-:W-:Y:S01]  /*47d0*/  FMUL.FTZ R16, R202, R5 ;  /* 0x00000005ca107220 */ /* 0x000fe20000410000 */
[----:B------:R-:W-:Y:S01]  /*47e0*/  FSETP.GE.FTZ.AND P2, PT, R215, RZ, PT ;  /* 0x000000ffd700720b */ /* 0x000fe20003f56000 */
[----:B------:R-:W-:Y:S01]  /*47f0*/  FADD.FTZ R32, -R175, R32 ;  /* 0x00000020af207221 */ /* 0x000fe20000010100 */
[----:B------:R-:W-:Y:S01]  /*4800*/  FMUL.FTZ R4, R199, R4 ;  /* 0x00000004c7047220 */ /* 0x000fe20000410000 */
[----:B------:R-:W-:Y:S01]  /*4810*/  FMUL.FTZ R5, R195, R2 ;  /* 0x00000002c3057220 */ /* 0x000fe20000410000 */
[----:B------:R-:W-:Y:S01]  /*4820*/  FSEL R6, R6, R174, P2 ;  /* 0x000000ae06067208 */ /* 0x000fe20001000000 */
[----:B------:R-:W-:Y:S01]  /*4830*/  FMUL.FTZ R2, R193, R0 ;  /* 0x00000000c1027220 */ /* 0x000fe20000410000 */
        /* <DEDUP_REMOVED lines=8> */
[----:B------:R-:W-:Y:S02]  /*48c0*/  F2FP.F16.F32.PACK_AB R20, R2, R5 ;  /* 0x000000050214723e */ /* 0x000fe400000000ff */
[----:B------:R-:W-:Y:S03]  /*48d0*/  FSEL R7, R7, R174, P1 ;  /* 0x000000ae07077208 */ /* 0x000fe60000800000 */
[----:B------:R-:W-:Y:S05]  /*48e0*/  @!P0 BRA `(.L_x_491) ;  /* 0x0000000000488947 */ /* 0x000fea0003800000 */
        /* <DEDUP_REMOVED lines=18> */
.L_x_491:
[----:B------:R2:W-:Y:S01]  /*4a10*/  STS [R224+0x15000], R0 ;  /* 0x01500000e0007388 */ /* 0x0005e20000000800 */
        /* <DEDUP_REMOVED lines=8> */
[C---:B------:R-:W-:Y:S01]  /*4aa0*/  FADD.FTZ R23, -R174.reuse, R23 ;  /* 0x00000017ae177221 */ /* 0x040fe20000010100 */
[----:B------:R-:W-:Y:S01]  /*4ab0*/  FSETP.GE.FTZ.AND P3, PT, R201, RZ, PT ;  /* 0x000000ffc900720b */ /* 0x000fe20003f76000 */
[----:B------:R-:W-:Y:S01]  /*4ac0*/  FMUL.FTZ R6, R203, R2 ;  /* 0x00000002cb067220 */ /* 0x000fe20000410000 */
[----:B------:R-:W-:Y:S01]  /*4ad0*/  F2FP.F16.F32.PACK_AB R2, R21, R32 ;  /* 0x000000201502723e */ /* 0x000fe200000000ff */
[----:B------:R-:W-:Y:S01]  /*4ae0*/  FADD.FTZ R34, -R174, R34 ;  /* 0x00000022ae227221 */ /* 0x000fe20000010100 */
[----:B------:R-:W-:Y:S01]  /*4af0*/  FSETP.GE.FTZ.AND P2, PT, R198, RZ, PT ;  /* 0x000000ffc600720b */ /* 0x000fe20003f56000 */
[C---:B-----5:R-:W-:Y:S01]  /*4b00*/  FADD.FTZ R13, -R173.reuse, R13 ;  /* 0x0000000dad0d7221 */ /* 0x060fe20000010100 */
[----:B------:R-:W-:Y:S01]  /*4b10*/  FADD.FTZ R28, -R173, R28 ;  /* 0x0000001cad1c7221 */ /* 0x000fe20000010100 */
[----:B------:R3:W-:Y:S01]  /*4b20*/  STS [R224+0x15400], R2 ;  /* 0x01540002e0007388 */ /* 0x0007e20000000800 */
[-C--:B------:R-:W-:Y:S01]  /*4b30*/  FSEL R23, R23, R174.reuse, P2 ;  /* 0x000000ae17177208 */ /* 0x080fe20001000000 */
[C---:B------:R-:W-:Y:S01]  /*4b40*/  FADD.FTZ R24, -R173.reuse, R24 ;  /* 0x00000018ad187221 */ /* 0x040fe20000010100 */
[----:B------:R-:W-:Y:S02]  /*4b50*/  FSETP.GE.FTZ.AND P2, PT, R192, RZ, PT ;  /* 0x000000ffc000720b */ /* 0x000fe40003f56000 */
[----:B------:R4:W-:Y:S01]  /*4b60*/  STS [R223+0x15000], R4 ;  /* 0x01500004df007388 */ /* 0x0009e20000000800 */
[----:B------:R-:W-:Y:S01]  /*4b70*/  FADD.FTZ R25, -R173, R25 ;  /* 0x00000019ad197221 */ /* 0x000fe20000010100 */
[----:B------:R-:W-:Y:S01]  /*4b80*/  FMUL.FTZ R16, R198, R23 ;  /* 0x00000017c6107220 */ /* 0x000fe20000410000 */
[-C--:B------:R-:W-:Y:S01]  /*4b90*/  FSEL R34, R34, R174.reuse, P2 ;  /* 0x000000ae22227208 */ /* 0x080fe20001000000 */
[----:B--2---:R-:W-:Y:S01]  /*4ba0*/  FADD.FTZ R0, -R174, R18 ;  /* 0x00000012ae007221 */ /* 0x004fe20000010100 */
[----:B------:R-:W-:Y:S01]  /*4bb0*/  FSETP.GE.FTZ.AND P2, PT, R214, RZ, PT ;  /* 0x000000ffd600720b */ /* 0x000fe20003f56000 */
[----:B------:R-:W-:Y:S01]  /*4bc0*/  FADD.FTZ R10, -R172, R10 ;  /* 0x0000000aac0a7221 */ /* 0x000fe20000010100 */
[----:B------:R-:W-:Y:S01]  /*4bd0*/  FSETP.GE.FTZ.AND P4, PT, R206, RZ, PT ;  /* 0x000000ffce00720b */ /* 0x000fe20003f96000 */
[----:B------:R-:W-:Y:S01]  /*4be0*/  FADD.FTZ R11, -R172, R11 ;  /* 0x0000000bac0b7221 */ /* 0x000fe20000010100 */
[----:B------:R-:W-:Y:S01]  /*4bf0*/  FSEL R0, R0, R174, P1 ;  /* 0x000000ae00007208 */ /* 0x000fe20000800000 */
[C---:B------:R-:W-:Y:S01]  /*4c00*/  FADD.FTZ R15, -R172.reuse, R15 ;  /* 0x0000000fac0f7221 */ /* 0x040fe20000010100 */
[----:B------:R-:W-:Y:S01]  /*4c10*/  FSETP.GE.FTZ.AND P1, PT, R191, RZ, PT ;  /* 0x000000ffbf00720b */ /* 0x000fe20003f36000 */
[----:B------:R-:W-:Y:S01]  /*4c20*/  FADD.FTZ R26, -R172, R26 ;  /* 0x0000001aac1a7221 */ /* 0x000fe20000010100 */
[----:B------:R-:W-:Y:S01]  /*4c30*/  FSEL R24, R24, R173, P4 ;  /* 0x000000ad18187208 */ /* 0x000fe20002000000 */
[----:B------:R-:W-:Y:S01]  /*4c40*/  FMUL.FTZ R7, R204, R0 ;  /* 0x00000000cc077220 */ /* 0x000fe20000410000 */
[----:B------:R-:W-:Y:S01]  /*4c50*/  FSEL R0, R22, R174, P3 ;  /* 0x000000ae16007208 */ /* 0x000fe20001800000 */
[----:B------:R-:W-:Y:S01]  /*4c60*/  FMUL.FTZ R34, R192, R34 ;  /* 0x00000022c0227220 */ /* 0x000fe20000410000 */
[----:B------:R-:W-:Y:S01]  /*4c70*/  FSETP.GE.FTZ.AND P3, PT, R216, RZ, PT ;  /* 0x000000ffd800720b */ /* 0x000fe20003f76000 */
[----:B------:R-:W-:Y:S01]  /*4c80*/  FMUL.FTZ R24, R206, R24 ;  /* 0x00000018ce187220 */ /* 0x000fe20000410000 */
[----:B------:R-:W-:Y:S01]  /*4c90*/  FSETP.GE.FTZ.AND P5, PT, R217, RZ, PT ;  /* 0x000000ffd900720b */ /* 0x000fe20003fb6000 */
[----:B------:R-:W-:Y:S01]  /*4ca0*/  FMUL.FTZ R5, R201, R0 ;  /* 0x00000000c9057220 */ /* 0x000fe20000410000 */
[----:B------:R-:W-:Y:S01]  /*4cb0*/  F2FP.F16.F32.PACK_AB R0, R6, R7 ;  /* 0x000000070600723e */ /* 0x000fe200000000ff */
[C---:B---3--:R-:W-:Y:S01]  /*4cc0*/  FADD.FTZ R2, -R173.reuse, R12 ;  /* 0x0000000cad027221 */ /* 0x048fe20000010100 */
[----:B------:R-:W-:Y:S01]  /*4cd0*/  FADD.FTZ R6, -R173, R8 ;  /* 0x00000008ad067221 */ /* 0x000fe20000010100 */
[----:B------:R-:W-:Y:S01]  /*4ce0*/  @P1 FADD.FTZ R174, -R174, R35 ;  /* 0x00000023aeae1221 */ /* 0x000fe20000010100 */
[----:B------:R-:W-:Y:S01]  /*4cf0*/  F2FP.F16.F32.PACK_AB R16, R16, R5 ;  /* 0x000000051010723e */ /* 0x000fe200000000ff */
[----:B------:R2:W-:Y:S01]  /*4d00*/  STS [R223+0x15400], R0 ;  /* 0x01540000df007388 */ /* 0x0005e20000000800 */
[----:B------:R-:W-:Y:S01]  /*4d10*/  FSETP.GE.FTZ.AND P1, PT, R211, RZ, PT ;  /* 0x000000ffd300720b */ /* 0x000fe20003f36000 */
[----:B------:R-:W-:Y:S01]  /*4d20*/  FADD.FTZ R5, -R173, R9 ;  /* 0x00000009ad057221 */ /* 0x000fe20000010100 */
[-C--:B------:R-:W-:Y:S01]  /*4d30*/  FSEL R6, R6, R173.reuse, P3 ;  /* 0x000000ad06067208 */ /* 0x080fe20001800000 */
[----:B----4-:R-:W-:Y:S01]  /*4d40*/  FADD.FTZ R4, -R172, R27 ;  /* 0x0000001bac047221 */ /* 0x010fe20000010100 */
[-C--:B------:R-:W-:Y:S01]  /*4d50*/  FSEL R2, R2, R173.reuse, P1 ;  /* 0x000000ad02027208 */ /* 0x080fe20000800000 */
[----:B------:R-:W-:Y:S01]  /*4d60*/  FMUL.FTZ R174, R191, R174 ;  /* 0x000000aebfae7220 */ /* 0x000fe20000410000 */
[----:B------:R-:W-:Y:S01]  /*4d70*/  FSETP.GE.FTZ.AND P1, PT, R194, RZ, PT ;  /* 0x000000ffc200720b */ /* 0x000fe20003f36000 */
[----:B------:R-:W-:Y:S01]  /*4d80*/  FMUL.FTZ R6, R216, R6 ;  /* 0x00000006d8067220 */ /* 0x000fe20000410000 */
[-C--:B------:R-:W-:Y:S01]  /*4d90*/  FSEL R5, R5, R173.reuse, P2 ;  /* 0x000000ad05057208 */ /* 0x080fe20001000000 */
[----:B------:R-:W-:Y:S01]  /*4da0*/  FMUL.FTZ R2, R211, R2 ;  /* 0x00000002d3027220 */ /* 0x000fe20000410000 */
[----:B------:R-:W-:Y:S02]  /*4db0*/  FSETP.GE.FTZ.AND P2, PT, R212, RZ, PT ;  /* 0x000000ffd400720b */ /* 0x000fe40003f56000 */
[----:B------:R-:W-:Y:S02]  /*4dc0*/  FSETP.GE.FTZ.AND P3, PT, R205, RZ, PT ;  /* 0x000000ffcd00720b */ /* 0x000fe40003f76000 */
[-C--:B------:R-:W-:Y:S02]  /*4dd0*/  FSEL R13, R13, R173.reuse, P2 ;  /* 0x000000ad0d0d7208 */ /* 0x080fe40001000000 */
[----:B------:R-:W-:Y:S02]  /*4de0*/  FSETP.GE.FTZ.AND P2, PT, R196, RZ, PT ;  /* 0x000000ffc400720b */ /* 0x000fe40003f56000 */
[----:B------:R-:W-:Y:S01]  /*4df0*/  FSEL R25, R25, R173, P3 ;  /* 0x000000ad19197208 */ /* 0x000fe20001800000 */
[----:B------:R-:W-:Y:S01]  /*4e00*/  FMUL.FTZ R7, R212, R13 ;  /* 0x0000000dd4077220 */ /* 0x000fe20000410000 */
[----:B------:R-:W-:Y:S01]  /*4e10*/  FSEL R28, R28, R173, P2 ;  /* 0x000000ad1c1c7208 */ /* 0x000fe20001000000 */
[----:B------:R-:W-:Y:S01]  /*4e20*/  @P1 FADD.FTZ R173, -R173, R29 ;  /* 0x0000001dadad1221 */ /* 0x000fe20000010100 */
[----:B------:R-:W-:Y:S01]  /*4e30*/  FSETP.GE.FTZ.AND P2, PT, R220, RZ, PT ;  /* 0x000000ffdc00720b */ /* 0x000fe20003f56000 */
[----:B--2---:R-:W-:Y:S01]  /*4e40*/  FMUL.FTZ R0, R214, R5 ;  /* 0x00000005d6007220 */ /* 0x004fe20000410000 */
[----:B------:R-:W-:Y:S01]  /*4e50*/  FSETP.GE.FTZ.AND P1, PT, R219, RZ, PT ;  /* 0x000000ffdb00720b */ /* 0x000fe20003f36000 */
[----:B------:R-:W-:Y:S01]  /*4e60*/  FADD.FTZ R5, -R172, R14 ;  /* 0x0000000eac057221 */ /* 0x000fe20000010100 */
[----:B------:R-:W-:Y:S01]  /*4e70*/  FSEL R10, R10, R172, P2 ;  /* 0x000000ac0a0a7208 */ /* 0x000fe20001000000 */
[----:B------:R-:W-:Y:S01]  /*4e80*/  FMUL.FTZ R28, R196, R28 ;  /* 0x0000001cc41c7220 */ /* 0x000fe20000410000 */
[----:B------:R-:W-:Y:S01]  /*4e90*/  F2FP.F16.F32.PACK_AB R0, R0, R6 ;  /* 0x000000060000723e */ /* 0x000fe200000000ff */
[----:B------:R-:W-:Y:S01]  /*4ea0*/  FMUL.FTZ R6, R205, R25 ;  /* 0x00000019cd067220 */ /* 0x000fe20000410000 */
[----:B------:R-:W-:Y:S01]  /*4eb0*/  FSETP.GE.FTZ.AND P2, PT, R218, RZ, PT ;  /* 0x000000ffda00720b */ /* 0x000fe20003f56000 */
[----:B------:R-:W-:Y:S01]  /*4ec0*/  FMUL.FTZ R19, R220, R10 ;  /* 0x0000000adc137220 */ /* 0x000fe20000410000 */
[----:B------:R-:W-:Y:S01]  /*4ed0*/  FSEL R11, R11, R172, P1 ;  /* 0x000000ac0b0b7208 */ /* 0x000fe20000800000 */
[----:B------:R2:W-:Y:S01]  /*4ee0*/  STS [R224+0x16000], R0 ;  /* 0x01600000e0007388 */ /* 0x0005e20000000800 */
[----:B------:R-:W-:Y:S01]  /*4ef0*/  FSETP.GE.FTZ.AND P3, PT, R207, RZ, PT ;  /* 0x000000ffcf00720b */ /* 0x000fe20003f76000 */
[----:B------:R-:W-:Y:S01]  /*4f00*/  FMUL.FTZ R8, R194, R173 ;  /* 0x000000adc2087220 */ /* 0x000fe20000410000 */
[----:B------:R-:W-:Y:S01]  /*4f10*/  F2FP.F16.F32.PACK_AB R7, R7, R2 ;  /* 0x000000020707723e */ /* 0x000fe200000000ff */
[----:B------:R-:W-:Y:S01]  /*4f20*/  FADD.FTZ R2, -R172, R30 ;  /* 0x0000001eac027221 */ /* 0x000fe20000010100 */
[-C--:B------:R-:W-:Y:S01]  /*4f30*/  FSEL R5, R5, R172.reuse, P2 ;  /* 0x000000ac05057208 */ /* 0x080fe20001000000 */
[----:B------:R-:W-:Y:S01]  /*4f40*/  FMUL.FTZ R18, R219, R11 ;  /* 0x0000000bdb127220 */ /* 0x000fe20000410000 */
        /* <DEDUP_REMOVED lines=19> */
[----:B------:R3:W-:Y:S01]  /*5080*/  STS [R223+0x16400], R2 ;  /* 0x01640002df007388 */ /* 0x0007e20000000800 */
[----:B------:R-:W-:Y:S01]  /*5090*/  FMUL.FTZ R5, R197, R172 ;  /* 0x000000acc5057220 */ /* 0x000fe20000410000 */
[----:B------:R-:W-:Y:S03]  /*50a0*/  F2FP.F16.F32.PACK_AB R8, R8, R28 ;  /* 0x0000001c0808723e */ /* 0x000fe600000000ff */
[----:B------:R-:W-:Y:S01]  /*50b0*/  STS [R222+0x15000], R20 ;  /* 0x01500014de007388 */ /* 0x000fe20000000800 */
[----:B--2---:R-:W-:Y:S02]  /*50c0*/  F2FP.F16.F32.PACK_AB R0, R11, R12 ;  /* 0x0000000c0b00723e */ /* 0x004fe400000000ff */
[----:B------:R-:W-:Y:S02]  /*50d0*/  F2FP.F16.F32.PACK_AB R5, R5, R10 ;  /* 0x0000000a0505723e */ /* 0x000fe400000000ff */
[----:B------:R-:W-:Y:S05]  /*50e0*/  STS [R222+0x15400], R16 ;  /* 0x01540010de007388 */ /* 0x000fea0000000800 */
[----:B------:R-:W-:Y:S05]  /*50f0*/  STS [R221+0x15000], R17 ;  /* 0x01500011dd007388 */ /* 0x000fea0000000800 */
[----:B------:R-:W-:Y:S05]  /*5100*/  STS [R221+0x15400], R9 ;  /* 0x01540009dd007388 */ /* 0x000fea0000000800 */
[----:B------:R-:W-:Y:S05]  /*5110*/  STS [R222+0x16000], R6 ;  /* 0x01600006de007388 */ /* 0x000fea0000000800 */
[----:B------:R2:W-:Y:S01]  /*5120*/  STS [R222+0x16400], R0 ;  /* 0x01640000de007388 */ /* 0x0005e20000000800 */
[----:B---3--:R-:W-:Y:S04]  /*5130*/  IMAD R2, R246, UR54, RZ ;  /* 0x00000036f6027c24 */ /* 0x008fe8000f8e02ff */
[----:B------:R-:W-:Y:S01]  /*5140*/  STS [R221+0x16000], R8 ;  /* 0x01600008dd007388 */ /* 0x000fe20000000800 */
[----:B------:R-:W-:Y:S04]  /*5150*/  IMAD.U32 R2, R2, -0x40, RZ ;  /* 0xffffffc002027824 */ /* 0x000fe800078e00ff */
[----:B------:R-:W-:Y:S01]  /*5160*/  STS [R221+0x16400], R5 ;  /* 0x01640005dd007388 */ /* 0x000fe20000000800 */
[----:B------:R-:W-:Y:S01]  /*5170*/  BAR.SYNC.DEFER_BLOCKING 0x0 ;  /* 0x0000000000007b1d */ /* 0x000fe20000010000 */
[C---:B------:R-:W-:Y:S04]  /*5180*/  LEA R188, P1, R2.reuse, R188, 0x2 ;  /* 0x000000bc02bc7211 */ /* 0x040fe800078210ff */
[----:B------:R-:W-:Y:S02]  /*5190*/  LEA.HI.X.SX32 R189, R2, R189, 0x2, P1 ;  /* 0x000000bd02bd7211 */ /* 0x000fe400008f16ff */
[----:B--2---:R-:W-:Y:S01]  /*51a0*/  LEA R0, R185, UR4, 0x1 ;  /* 0x00000004b9007c11 */ /* 0x004fe2000f8e08ff */
        /* <DEDUP_REMOVED lines=73> */
[----:B------:R-:W-:Y:S01]  /*5640*/  LEA R2, R240, UR4, 0x1 ;  /* 0x00000004f0027c11 */ /* 0x000fe2000f8e08ff */
        /* <DEDUP_REMOVED lines=12> */
.L_x_492:
[----:B------:R-:W-:Y:S01]  /*5710*/  LDSM.16.M88.4 R24, [R180] ;  /* 0x00000000b418783b */ /* 0x000fe20000000200 */
[----:B-1----:R-:W-:Y:S01]  /*5720*/  @P0 VIADD R2, R230, 0xffffffc0 ;  /* 0xffffffc0e6020836 */ /* 0x002fe20000000000 */
[----:B------:R-:W-:Y:S02]  /*5730*/  @UP2 UIADD3 UR16, UP0, UR8, -0x100, URZ ;  /* 0xffffff0008102890 */ /* 0x000fe4000ff1e03f */
[----:B------:R-:W1:Y:S01]  /*5740*/  LDSM.16.MT88.4 R8, [R0+0x9000] ;  /* 0x009000000008783b */ /* 0x000e620000004200 */
[----:B------:R-:W-:Y:S01]  /*5750*/  @P0 IMAD.WIDE R160, R2, R249, UR8 ;  /* 0x0000000802a00e25 */ /* 0x000fe2000f8e02f9 */
[----:B------:R-:W-:Y:S02]  /*5760*/  @UP2 UIADD3.X UR13, UR9, -0x1, URZ, UP0, !UPT ;  /* 0xffffffff090d2890 */ /* 0x000fe400087fe43f */
[----:B------:R-:W2:Y:S01]  /*5770*/  LDSM.16.MT88.4 R16, [R0+0xb000] ;  /* 0x00b000000010783b */ /* 0x000ea20000004200 */
[----:B------:R-:W-:Y:S01]  /*5780*/  IMAD.U32 R2, RZ, RZ, UR37 ;  /* 0x00000025ff027e24 */ /* 0x000fe2000f8e00ff */
[----:B------:R-:W-:Y:S02]  /*5790*/  UISETP.GT.AND UP1, UPT, UR5, UR30, UPT ;  /* 0x0000001e0500728c */ /* 0x000fe4000bf24270 */
[----:B------:R-:W3:Y:S01]  /*57a0*/  LDSM.16.MT88.4 R28, [R0+0xd000] ;  /* 0x00d00000001c783b */ /* 0x000ee20000004200 */
[----:B------:R-:W-:Y:S01]  /*57b0*/  @UP2 UMOV UR9, UR13 ;  /* 0x0000000d00092c82 */ /* 0x000fe20008000000 */
[----:B------:R-:W-:Y:S02]  /*57c0*/  ULOP3.LUT UR13, UR5, 0x1, URZ, 0xc0, !UPT ;  /* 0x00000001050d7892 */ /* 0x000fe4000f8ec03f */
[----:B------:R-:W-:Y:S01]  /*57d0*/  LDSM.16.M88.4 R32, [R181] ;  /* 0x00000000b520783b */ /* 0x000fe20000000200 */
[----:B------:R-:W-:Y:S01]  /*57e0*/  @UP2 UMOV UR8, UR16 ;  /* 0x0000001000082c82 */ /* 0x000fe20008000000 */
[----:B------:R-:W-:Y:S02]  /*57f0*/  UISETP.NE.U32.AND UP0, UPT, UR13, 0x1, UPT ;  /* 0x000000010d00788c */ /* 0x000fe4000bf05070 */
[----:B------:R-:W4:Y:S01]  /*5800*/  LDSM.16.MT88.4 R132, [R0+0x9400] ;  /* 0x009400000084783b */ /* 0x000f220000004200 */
[----:B------:R-:W-:Y:S03]  /*5810*/  UIADD3 UR5, UR5, -0x1, URZ ;  /* 0xffffffff05057890 */ /* 0x000fe6000fffe03f */
[----:B------:R-:W4:Y:S04]  /*5820*/  LDSM.16.MT88.4 R136, [R0+0xb400] ;  /* 0x00b400000088783b */ /* 0x000f280000004200 */
[----:B------:R-:W4:Y:S04]  /*5830*/  LDSM.16.MT88.4 R140, [R0+0xd400] ;  /* 0x00d40000008c783b */ /* 0x000f280000004200 */
[----:B------:R-:W-:Y:S04]  /*5840*/  LDSM.16.M88.4 R144, [R183] ;  /* 0x00000000b790783b */ /* 0x000fe80000000200 */
[----:B------:R-:W4:Y:S04]  /*5850*/  LDSM.16.MT88.4 R148, [R0+0x9800] ;  /* 0x009800000094783b */ /* 0x000f280000004200 */
[----:B------:R-:W4:Y:S01]  /*5860*/  LDSM.16.MT88.4 R152, [R0+0xb800] ;  /* 0x00b800000098783b */ /* 0x000f220000004200 */
[C---:B-1----:R-:W-:Y:S03]  /*5870*/  HMMA.16816.F32 R4, R24.reuse, R8, RZ ;  /* 0x000000081804723c */ /* 0x042fe600000018ff */
[----:B------:R-:W-:Y:S04]  /*5880*/  LDSM.16.MT88.4 R156, [R0+0xbc00] ;  /* 0x00bc0000009c783b */ /* 0x000fe80000004200 */
[----:B------:R1:W5:Y:S01]  /*5890*/  @P0 LDG.E R234, desc[UR6][R160.64] ;  /* 0x00000006a0ea0981 */ /* 0x000362000c1e1900 */
[C---:B------:R-:W-:Y:S03]  /*58a0*/  HMMA.16816.F32 R8, R24.reuse, R10, RZ ;  /* 0x0000000a1808723c */ /* 0x040fe600000018ff */
[----:B------:R1:W5:Y:S03]  /*58b0*/  @P0 LDG.E R233, desc[UR6][R160.64+0x20] ;  /* 0x00002006a0e90981 */ /* 0x000366000c1e1900 */
[C---:B--2---:R-:W-:Y:S01]  /*58c0*/  HMMA.16816.F32 R12, R24.reuse, R16, RZ ;  /* 0x00000010180c723c */ /* 0x044fe200000018ff */
[----:B------:R1:W5:Y:S04]  /*58d0*/  @P0 LDG.E R232, desc[UR6][R160.64+0x80] ;  /* 0x00008006a0e80981 */ /* 0x000368000c1e1900 */
[----:B------:R1:W5:Y:S01]  /*58e0*/  @P0 LDG.E R231, desc[UR6][R160.64+0xa0] ;  /* 0x0000a006a0e70981 */ /* 0x000362000c1e1900 */
        /* <DEDUP_REMOVED lines=16> */
[----:B------:R-:W1:Y:S05]  /*59f0*/  LDSM.16.MT88.4 R148, [R0+0xa000] ;  /* 0x00a000000094783b */ /* 0x000e6a0000004200 */
[C---:B------:R-:W-:Y:S06]  /*5a00*/  HMMA.16816.F32 R12, R144.reuse, R152, R12 ;  /* 0x00000098900c723c */ /* 0x040fec000000180c */
[C---:B------:R-:W-:Y:S01]  /*5a10*/  HMMA.16816.F32 R16, R144.reuse, R154, R16 ;  /* 0x0000009a9010723c */ /* 0x040fe20000001810 */
[----:B------:R-:W1:Y:S05]  /*5a20*/  LDSM.16.MT88.4 R152, [R0+0xc000] ;  /* 0x00c000000098783b */ /* 0x000e6a0000004200 */
[C---:B--2---:R-:W-:Y:S06]  /*5a30*/  HMMA.16816.F32 R20, R144.reuse, R28, R20 ;  /* 0x0000001c9014723c */ /* 0x044fec0000001814 */
[----:B------:R-:W-:Y:S01]  /*5a40*/  HMMA.16816.F32 R24, R144, R30, R24 ;  /* 0x0000001e9018723c */ /* 0x000fe20000001818 */
[----:B------:R-:W2:Y:S04]  /*5a50*/  LDSM.16.MT88.4 R28, [R0+0xe000] ;  /* 0x00e00000001c783b */ /* 0x000ea80000004200 */
[----:B------:R-:W-:Y:S01]  /*5a60*/  LDSM.16.MT88.4 R144, [R0+0xa400] ;  /* 0x00a400000090783b */ /* 0x000fe20000004200 */
[C---:B---3--:R-:W-:Y:S06]  /*5a70*/  HMMA.16816.F32 R4, R132.reuse, R136, R4 ;  /* 0x000000888404723c */ /* 0x048fec0000001804 */
[C---:B------:R-:W-:Y:S01]  /*5a80*/  HMMA.16816.F32 R8, R132.reuse, R138, R8 ;  /* 0x0000008a8408723c */ /* 0x040fe20000001808 */
[----:B------:R-:W3:Y:S05]  /*5a90*/  LDSM.16.M88.4 R136, [R181+0x2000] ;  /* 0x00200000b588783b */ /* 0x000eea0000000200 */
[C---:B------:R-:W-:Y:S06]  /*5aa0*/  HMMA.16816.F32 R12, R132.reuse, R156, R12 ;  /* 0x0000009c840c723c */ /* 0x040fec000000180c */
        /* <DEDUP_REMOVED lines=15> */
[----:B------:R-:W-:Y:S01]  /*5ba0*/  LDSM.16.M88.4 R140, [R182+0x2000] ;  /* 0x00200000b68c783b */ /* 0x000fe20000000200 */
[C---:B---3--:R-:W-:Y:S06]  /*5bb0*/  HMMA.16816.F32 R4, R136.reuse, R144, R4 ;  /* 0x000000908804723c */ /* 0x048fec0000001804 */
[C---:B------:R-:W-:Y:S01]  /*5bc0*/  HMMA.16816.F32 R8, R136.reuse, R146, R8 ;  /* 0x000000928808723c */ /* 0x040fe20000001808 */
[----:B------:R-:W3:Y:S05]  /*5bd0*/  LDSM.16.MT88.4 R144, [R0+0xac00] ;  /* 0x00ac00000090783b */ /* 0x000eea0000004200 */
[C---:B------:R-:W-:Y:S06]  /*5be0*/  HMMA.16816.F32 R12, R136.reuse, R156, R12 ;  /* 0x0000009c880c723c */ /* 0x040fec000000180c */
[C---:B------:R-:W-:Y:S01]  /*5bf0*/  HMMA.16816.F32 R16, R136.reuse, R158, R16 ;  /* 0x0000009e8810723c */ /* 0x040fe20000001810 */
[----:B------:R-:W3:Y:S05]  /*5c00*/  LDSM.16.MT88.4 R156, [R0+0xcc00] ;  /* 0x00cc0000009c783b */ /* 0x000eea0000004200 */
[C---:B----4-:R-:W-:Y:S06]  /*5c10*/  HMMA.16816.F32 R20, R136.reuse, R32, R20 ;  /* 0x000000208814723c */ /* 0x050fec0000001814 */
[----:B------:R-:W-:Y:S01]  /*5c20*/  HMMA.16816.F32 R24, R136, R34, R24 ;  /* 0x000000228818723c */ /* 0x000fe20000001818 */
[----:B------:R4:W3:Y:S04]  /*5c30*/  LDSM.16.MT88.4 R32, [R0+0xec00] ;  /* 0x00ec00000020783b */ /* 0x0008e80000004200 */
[----:B------:R-:W-:Y:S01]  /*5c40*/  LDSM.16.MT88.4 R136, [R176+0x2400] ;  /* 0x00240000b088783b */ /* 0x000fe20000004200 */
[C---:B-1----:R-:W-:Y:S06]  /*5c50*/  HMMA.16816.F32 R4, R132.reuse, R148, R4 ;  /* 0x000000948404723c */ /* 0x042fec0000001804 */
[C---:B------:R-:W-:Y:S06]  /*5c60*/  HMMA.16816.F32 R8, R132.reuse, R150, R8 ;  /* 0x000000968408723c */ /* 0x040fec0000001808 */
[C---:B------:R-:W-:Y:S06]  /*5c70*/  HMMA.16816.F32 R12, R132.reuse, R152, R12 ;  /* 0x00000098840c723c */ /* 0x040fec000000180c */
[C---:B------:R-:W-:Y:S01]  /*5c80*/  HMMA.16816.F32 R16, R132.reuse, R154, R16 ;  /* 0x0000009a8410723c */ /* 0x040fe20000001810 */
[----:B----4-:R-:W-:Y:S05]  /*5c90*/  IMAD.U32 R0, RZ, RZ, UR17 ;  /* 0x00000011ff007e24 */ /* 0x010fea000f8e00ff */
[C---:B--2---:R-:W-:Y:S06]  /*5ca0*/  HMMA.16816.F32 R20, R132.reuse, R28, R20 ;  /* 0x0000001c8414723c */ /* 0x044fec0000001814 */
[----:B------:R-:W-:Y:S01]  /*5cb0*/  HMMA.16816.F32 R24, R132, R30, R24 ;  /* 0x0000001e8418723c */ /* 0x000fe20000001818 */
[----:B------:R-:W-:Y:S01]  /*5cc0*/  LDSM.16.MT88.4 R132, [R176+0x1400] ;  /* 0x00140000b084783b */ /* 0x000fe20000004200 */
[----:B------:R-:W-:Y:S04]  /*5cd0*/  IMAD.U32 R28, RZ, RZ, UR17 ;  /* 0x00000011ff1c7e24 */ /* 0x000fe8000f8e00ff */
[C---:B---3--:R-:W-:Y:S01]  /*5ce0*/  HMMA.16816.F32 R4, R140.reuse, R144, R4 ;  /* 0x000000908c04723c */ /* 0x048fe20000001804 */
[----:B------:R-:W-:Y:S04]  /*5cf0*/  IMAD.U32 R30, RZ, RZ, UR37 ;  /* 0x00000025ff1e7e24 */ /* 0x000fe8000f8e00ff */
[-C--:B------:R-:W-:Y:S01]  /*5d00*/  LEA R28, P2, R28, R188.reuse, 0x2 ;  /* 0x000000bc1c1c7211 */ /* 0x080fe200078410ff */
[C---:B------:R-:W-:Y:S01]  /*5d10*/  HMMA.16816.F32 R8, R140.reuse, R146, R8 ;  /* 0x000000928c08723c */ /* 0x040fe20000001808 */
[----:B------:R-:W-:Y:S04]  /*5d20*/  IMAD.U32 R31, RZ, RZ, UR19 ;  /* 0x00000013ff1f7e24 */ /* 0x000fe8000f8e00ff */
[-C--:B------:R-:W-:Y:S01]  /*5d30*/  LEA.HI.X.SX32 R29, R0, R189.reuse, 0x2, P2 ;  /* 0x000000bd001d7211 */ /* 0x080fe200010f16ff */
[C---:B------:R-:W-:Y:S01]  /*5d40*/  HMMA.16816.F32 R12, R140.reuse, R156, R12 ;  /* 0x0000009c8c0c723c */ /* 0x040fe2000000180c */
[----:B------:R-:W-:Y:S04]  /*5d50*/  IMAD.U32 R0, RZ, RZ, UR36 ;  /* 0x00000024ff007e24 */ /* 0x000fe8000f8e00ff */
[-C--:B------:R-:W-:Y:S01]  /*5d60*/  LEA R30, P0, R30, R188.reuse, 0x2 ;  /* 0x000000bc1e1e7211 */ /* 0x080fe200078010ff */
[C---:B------:R-:W-:Y:S05]  /*5d70*/  HMMA.16816.F32 R16, R140.reuse, R158, R16 ;  /* 0x0000009e8c10723c */ /* 0x040fea0000001810 */
[----:B------:R1:W-:Y:S01]  /*5d80*/  REDG.E.ADD.F32.FTZ.RN.STRONG.GPU desc[UR6][R188.64], R4 ;  /* 0x00000004bc0079a6 */ /* 0x0003e2000c10f386 */
[C---:B------:R-:W-:Y:S03]  /*5d90*/  HMMA.16816.F32 R20, R140.reuse, R32, R20 ;  /* 0x000000208c14723c */ /* 0x040fe60000001814 */
[----:B------:R2:W-:Y:S03]  /*5da0*/  REDG.E.ADD.F32.FTZ.RN.STRONG.GPU desc[UR6][R28.64], R5 ;  /* 0x000000051c0079a6 */ /* 0x0005e6000c10f386 */
[----:B------:R-:W-:Y:S01]  /*5db0*/  HMMA.16816.F32 R24, R140, R34, R24 ;  /* 0x000000228c18723c */ /* 0x000fe20000001818 */
[----:B------:R-:W-:Y:S05]  /*5dc0*/  IMAD.U32 R32, RZ, RZ, UR19 ;  /* 0x00000013ff207e24 */ /* 0x000fea000f8e00ff */
[-C--:B------:R-:W-:Y:S05]  /*5dd0*/  LEA R32, P1, R32, R188.reuse, 0x2 ;  /* 0x000000bc20207211 */ /* 0x080fea00078210ff */
[-C--:B------:R-:W-:Y:S02]  /*5de0*/  LEA.HI.X.SX32 R33, R31, R189.reuse, 0x2, P1 ;  /* 0x000000bd1f217211 */ /* 0x080fe400008f16ff */
[-C--:B------:R-:W-:Y:S01]  /*5df0*/  LEA.HI.X.SX32 R31, R2, R189.reuse, 0x2, P0 ;  /* 0x000000bd021f7211 */ /* 0x080fe200000f16ff */
[----:B------:R-:W-:Y:S02]  /*5e00*/  IMAD.U32 R2, RZ, RZ, UR34 ;  /* 0x00000022ff027e24 */ /* 0x000fe4000f8e00ff */
[----:B------:R3:W-:Y:S04]  /*5e10*/  REDG.E.ADD.F32.FTZ.RN.STRONG.GPU desc[UR6][R32.64], R6 ;  /* 0x00000006200079a6 */ /* 0x0007e8000c10f386 */
        /* <DEDUP_REMOVED lines=9> */
[-C--:B------:R-:W-:Y:S02]  /*5eb0*/  LEA.HI.X.SX32 R33, R0, R189.reuse, 0x2, P0 ;  /* 0x000000bd00217211 */ /* 0x080fe400000f16ff */
[-C--:B------:R-:W-:Y:S02]  /*5ec0*/  LEA.HI.X.SX32 R31, R5, R189.reuse, 0x2, P2 ;  /* 0x000000bd051f7211 */ /* 0x080fe400010f16ff */
[-C--:B------:R-:W-:Y:S01]  /*5ed0*/  LEA.HI.X.SX32 R7, R2, R189.reuse, 0x2, P1 ;  /* 0x000000bd02077211 */ /* 0x080fe200008f16ff */
[----:B------:R1:W-:Y:S01]  /*5ee0*/  REDG.E.ADD.F32.FTZ.RN.STRONG.GPU desc[UR6][R32.64], R8 ;  /* 0x00000008200079a6 */ /* 0x0003e2000c10f386 */
[-C--:B------:R-:W-:Y:S01]  /*5ef0*/  LEA R4, P0, R4, R188.reuse, 0x2 ;  /* 0x000000bc04047211 */ /* 0x080fe200078010ff */
[----:B------:R-:W-:Y:S01]  /*5f00*/  IMAD.U32 R2, RZ, RZ, UR27 ;  /* 0x0000001bff027e24 */ /* 0x000fe2000f8e00ff */
[----:B------:R-:W-:Y:S01]  /*5f10*/  MOV R0, UR33 ;  /* 0x0000002100007c02 */ /* 0x000fe20008000f00 */
[----:B------:R-:W-:Y:S03]  /*5f20*/  REDG.E.ADD.F32.FTZ.RN.STRONG.GPU desc[UR6][R30.64], R9 ;  /* 0x000000091e0079a6 */ /* 0x000fe6000c10f386 */
[-C--:B------:R-:W-:Y:S01]  /*5f30*/  LEA.HI.X.SX32 R5, R0, R189.reuse, 0x2, P0 ;  /* 0x000000bd00057211 */ /* 0x080fe200000f16ff */
[----:B------:R2:W-:Y:S01]  /*5f40*/  REDG.E.ADD.F32.FTZ.RN.STRONG.GPU desc[UR6][R6.64], R10 ;  /* 0x0000000a060079a6 */ /* 0x0005e2000c10f386 */
[----:B------:R-:W-:Y:S03]  /*5f50*/  IMAD.U32 R0, RZ, RZ, UR29 ;  /* 0x0000001dff007e24 */ /* 0x000fe6000f8e00ff */
        /* <DEDUP_REMOVED lines=21> */
[----:B------:R-:W-:Y:S03]  /*60b0*/  IMAD.U32 R0, RZ, RZ, UR25 ;  /* 0x00000019ff007e24 */ /* 0x000fe6000f8e00ff */
[----:B------:R3:W-:Y:S04]  /*60c0*/  REDG.E.ADD.F32.FTZ.RN.STRONG.GPU desc[UR6][R6.64], R16 ;  /* 0x00000010060079a6 */ /* 0x0007e8000c10f386 */
[----:B------:R4:W-:Y:S04]  /*60d0*/  REDG.E.ADD.F32.FTZ.RN.STRONG.GPU desc[UR6][R4.64], R17 ;  /* 0x00000011040079a6 */ /* 0x0009e8000c10f386 */
[----:B------:R-:W-:Y:S01]  /*60e0*/  LDSM.16.MT88.4 R12, [R3+0x17000] ;  /* 0x01700000030c783b */ /* 0x000fe20000004200 */
[----:B-1----:R-:W-:Y:S01]  /*60f0*/  IMAD.U32 R10, RZ, RZ, UR22 ;  /* 0x00000016ff0a7e24 */ /* 0x002fe2000f8e00ff */
[----:B--2---:R-:W-:Y:S04]  /*6100*/  MOV R8, UR32 ;  /* 0x0000002000087c02 */ /* 0x004fe80008000f00 */
[-C--:B------:R-:W-:Y:S01]  /*6110*/  LEA R8, P0, R8, R188.reuse, 0x2 ;  /* 0x000000bc08087211 */ /* 0x080fe200078010ff */
[----:B---3--:R-:W-:Y:S02]  /*6120*/  IMAD.U32 R6, RZ, RZ, UR24 ;  /* 0x00000018ff067e24 */ /* 0x008fe4000f8e00ff */
        /* <DEDUP_REMOVED lines=20> */
[-C--:B------:R-:W-:Y:S02]  /*6270*/  LEA R10, P0, R10, R188.reuse, 0x2 ;  /* 0x000000bc0a0a7211 */ /* 0x080fe400078010ff */
[----:B------:R-:W-:Y:S01]  /*6280*/  MOV R0, UR22 ;  /* 0x0000001600007c02 */ /* 0x000fe20008000f00 */
[----:B------:R1:W-:Y:S01]  /*6290*/  REDG.E.ADD.F32.FTZ.RN.STRONG.GPU desc[UR6][R4.64], R23 ;  /* 0x00000017040079a6 */ /* 0x0003e2000c10f386 */
[-C--:B------:R-:W-:Y:S02]  /*62a0*/  LEA R8, P2, R8, R188.reuse, 0x2 ;  /* 0x000000bc08087211 */ /* 0x080fe400078410ff */
[-C--:B------:R-:W-:Y:S01]  /*62b0*/  LEA.HI.X.SX32 R11, R0, R189.reuse, 0x2, P0 ;  /* 0x000000bd000b7211 */ /* 0x080fe200000f16ff */
[----:B------:R-:W-:Y:S01]  /*62c0*/  IMAD.U32 R0, RZ, RZ, UR31 ;  /* 0x0000001fff007e24 */ /* 0x000fe2000f8e00ff */
[----:B------:R-:W-:Y:S01]  /*62d0*/  LDSM.16.MT88.4 R20, [R176+0x2000] ;  /* 0x00200000b014783b */ /* 0x000fe20000004200 */
[----:B---3--:R-:W-:Y:S03]  /*62e0*/  IMAD.U32 R6, RZ, RZ, UR20 ;  /* 0x00000014ff067e24 */ /* 0x008fe6000f8e00ff */
[----:B------:R-:W-:Y:S02]  /*62f0*/  REDG.E.ADD.F32.FTZ.RN.STRONG.GPU desc[UR6][R10.64], R24 ;  /* 0x000000180a0079a6 */ /* 0x000fe4000c10f386 */
        /* <DEDUP_REMOVED lines=81> */
.L_x_490:
[----:B------:R-:W-:Y:S01]  /*6810*/  BAR.SYNC.DEFER_BLOCKING 0x0 ;  /* 0x0000000000007b1d */ /* 0x000fe20000010000 */
[----:B------:R-:W-:-:S05]  /*6820*/  USHF.R.S32.HI UR9, URZ, 0x1f, UR59 ;  /* 0x0000001f3f097899 */ /* 0x000fca000801143b */
        /* <DEDUP_REMOVED lines=31> */
[----:B-1----:R-:W-:Y:S01]  /*6a20*/  FMUL.FTZ R13, R115, UR5 ;  /* 0x00000005730d7c20 */ /* 0x002fe20008410000 */
[----:B------:R-:W-:Y:S01]  /*6a30*/  F2FP.F16.F32.PACK_AB R20, R20, R92 ;  /* 0x0000005c1414723e */ /* 0x000fe200000000ff */
[----:B------:R-:W-:Y:S01]  /*6a40*/  FMUL.FTZ R104, R104, UR5 ;  /* 0x0000000568687c20 */ /* 0x000fe20008410000 */
[----:B------:R-:W-:Y:S01]  /*6a50*/  F2FP.F16.F32.PACK_AB R19, R19, R94 ;  /* 0x0000005e1313723e */ /* 0x000fe200000000ff */
[----:B------:R-:W-:Y:S01]  /*6a60*/  FMUL.FTZ R16, R105, UR5 ;  /* 0x0000000569107c20 */ /* 0x000fe20008410000 */
[----:B------:R-:W-:Y:S01]  /*6a70*/  F2FP.F16.F32.PACK_AB R18, R18, R100 ;  /* 0x000000641212723e */ /* 0x000fe200000000ff */
[----:B------:R-:W-:Y:S01]  /*6a80*/  FMUL.FTZ R106, R106, UR5 ;  /* 0x000000056a6a7c20 */ /* 0x000fe20008410000 */
[----:B------:R-:W-:Y:S01]  /*6a90*/  FMUL.FTZ R15, R107, UR5 ;  /* 0x000000056b0f7c20 */ /* 0x000fe20008410000 */
[----:B------:R-:W-:Y:S01]  /*6aa0*/  STS [R238], R26 ;  /* 0x0000001aee007388 */ /* 0x000fe20000000800 */
[----:B------:R-:W-:Y:S01]  /*6ab0*/  FMUL.FTZ R108, R108, UR5 ;  /* 0x000000056c6c7c20 */ /* 0x000fe20008410000 */
[----:B------:R-:W-:Y:S01]  /*6ac0*/  FMUL.FTZ R12, R109, UR5 ;  /* 0x000000056d0c7c20 */ /* 0x000fe20008410000 */
[----:B------:R-:W-:Y:S01]  /*6ad0*/  FMUL.FTZ R110, R110, UR5 ;  /* 0x000000056e6e7c20 */ /* 0x000fe20008410000 */
[----:B------:R-:W-:Y:S01]  /*6ae0*/  STS [R238+0x200], R25 ;  /* 0x00020019ee007388 */ /* 0x000fe20000000800 */
[----:B------:R-:W-:Y:S01]  /*6af0*/  FMUL.FTZ R11, R111, UR5 ;  /* 0x000000056f0b7c20 */ /* 0x000fe20008410000 */
        /* <DEDUP_REMOVED lines=10> */
[----:B------:R-:W-:Y:S01]  /*6ba0*/  STS [R238+0x1000], R24 ;  /* 0x00100018ee007388 */ /* 0x000fe20000000800 */
[----:B------:R-:W-:Y:S01]  /*6bb0*/  F2FP.F16.F32.PACK_AB R17, R17, R102 ;  /* 0x000000661111723e */ /* 0x000fe200000000ff */
[----:B------:R-:W-:Y:S01]  /*6bc0*/  FMUL.FTZ R120, R120, UR5 ;  /* 0x0000000578787c20 */ /* 0x000fe20008410000 */
[----:B------:R-:W-:Y:S01]  /*6bd0*/  FMUL.FTZ R8, R121, UR5 ;  /* 0x0000000579087c20 */ /* 0x000fe20008410000 */
        /* <DEDUP_REMOVED lines=12> */
[----:B------:R1:W-:Y:S01]  /*6ca0*/  STS [R238+0x2000], R18 ;  /* 0x00200012ee007388 */ /* 0x0003e20000000800 */
        /* <DEDUP_REMOVED lines=24> */
[----:B-1----:R-:W1:Y:S01]  /*6e30*/  LDC.64 R18, c[0x0][0x450] ;  /* 0x00011400ff127b82 */ /* 0x002e620000000a00 */
[----:B------:R-:W-:Y:S01]  /*6e40*/  FMUL.FTZ R134, R42, UR8 ;  /* 0x000000082a867c20 */ /* 0x000fe20008410000 */
[----:B------:R-:W-:Y:S01]  /*6e50*/  FMUL.FTZ R31, R43, UR8 ;  /* 0x000000082b1f7c20 */ /* 0x000fe20008410000 */
[----:B------:R-:W-:Y:S01]  /*6e60*/  STS [R239+0x3200], R11 ;  /* 0x0032000bef007388 */ /* 0x000fe20000000800 */
[----:B------:R-:W-:Y:S01]  /*6e70*/  FMUL.FTZ R51, R44, UR8 ;  /* 0x000000082c337c20 */ /* 0x000fe20008410000 */
[----:B------:R-:W-:Y:S01]  /*6e80*/  FMUL.FTZ R28, R45, UR8 ;  /* 0x000000082d1c7c20 */ /* 0x000fe20008410000 */
[----:B------:R-:W-:Y:S01]  /*6e90*/  FMUL.FTZ R50, R46, UR8 ;  /* 0x000000082e327c20 */ /* 0x000fe20008410000 */
[----:B------:R-:W-:Y:S01]  /*6ea0*/  STS [R238+0x4000], R10 ;  /* 0x0040000aee007388 */ /* 0x000fe20000000800 */
[----:B------:R-:W-:Y:S01]  /*6eb0*/  FMUL.FTZ R27, R47, UR8 ;  /* 0x000000082f1b7c20 */ /* 0x000fe20008410000 */
[----:B------:R-:W-:Y:S01]  /*6ec0*/  F2FP.F16.F32.PACK_AB R7, R7, R122 ;  /* 0x0000007a0707723e */ /* 0x000fe200000000ff */
        /* <DEDUP_REMOVED lines=8> */
[----:B------:R-:W-:Y:S01]  /*6f50*/  F2FP.F16.F32.PACK_AB R2, R2, R126 ;  /* 0x0000007e0202723e */ /* 0x000fe200000000ff */
[----:B------:R-:W-:Y:S01]  /*6f60*/  STS [R239+0x4200], R5 ;  /* 0x00420005ef007388 */ /* 0x000fe20000000800 */
[----:B------:R-:W-:Y:S01]  /*6f70*/  FMUL.FTZ R35, R65, UR8 ;  /* 0x0000000841237c20 */ /* 0x000fe20008410000 */
[----:B------:R-:W-:Y:S01]  /*6f80*/  FMUL.FTZ R66, R66, UR8 ;  /* 0x0000000842427c20 */ /* 0x000fe20008410000 */
[----:B------:R-:W-:Y:S01]  /*6f90*/  FMUL.FTZ R37, R67, UR8 ;  /* 0x0000000843257c20 */ /* 0x000fe20008410000 */
[----:B------:R3:W-:Y:S01]  /*6fa0*/  STS [R238+0x5000], R8 ;  /* 0x00500008ee007388 */ /* 0x0007e20000000800 */
        /* <DEDUP_REMOVED lines=13> */
[----:B--2---:R-:W2:Y:S01]  /*7080*/  LDC.64 R16, c[0x0][0x458] ;  /* 0x00011600ff107b82 */ /* 0x004ea20000000a00 */
[----:B------:R-:W-:Y:S01]  /*7090*/  F2FP.F16.F32.PACK_AB R31, R31, R134 ;  /* 0x000000861f1f723e */ /* 0x000fe200000000ff */
[----:B------:R-:W-:Y:S01]  /*70a0*/  FMUL.FTZ R68, R68, UR8 ;  /* 0x0000000844447c20 */ /* 0x000fe20008410000 */
[----:B------:R-:W-:Y:S01]  /*70b0*/  FMUL.FTZ R40, R69, UR8 ;  /* 0x0000000845287c20 */ /* 0x000fe20008410000 */
[----:B------:R-:W-:Y:S01]  /*70c0*/  FMUL.FTZ R70, R70, UR8 ;  /* 0x0000000846467c20 */ /* 0x000fe20008410000 */
[----:B------:R-:W-:Y:S01]  /*70d0*/  FMUL.FTZ R44, R71, UR8 ;  /* 0x00000008472c7c20 */ /* 0x000fe20008410000 */
[----:B------:R-:W-:Y:S01]  /*70e0*/  F2FP.F16.F32.PACK_AB R28, R28, R51 ;  /* 0x000000331c1c723e */ /* 0x000fe200000000ff */
[----:B------:R-:W-:Y:S01]  /*70f0*/  STS [R238+0x5200], R7 ;  /* 0x00520007ee007388 */ /* 0x000fe20000000800 */
[----:B------:R-:W-:Y:S01]  /*7100*/  F2FP.F16.F32.PACK_AB R27, R27, R50 ;  /* 0x000000321b1b723e */ /* 0x000fe200000000ff */
[----:B------:R-:W-:Y:S01]  /*7110*/  FMUL.FTZ R80, R80, UR8 ;  /* 0x0000000850507c20 */ /* 0x000fe20008410000 */
[----:B------:R-:W-:Y:S01]  /*7120*/  FMUL.FTZ R43, R81, UR8 ;  /* 0x00000008512b7c20 */ /* 0x000fe20008410000 */
[----:B---3--:R-:W3:Y:S01]  /*7130*/  LDC.64 R8, c[0x0][0x438] ;  /* 0x00010e00ff087b82 */ /* 0x008ee20000000a00 */
[----:B------:R-:W-:Y:S01]  /*7140*/  FMUL.FTZ R82, R82, UR8 ;  /* 0x0000000852527c20 */ /* 0x000fe20008410000 */
        /* <DEDUP_REMOVED lines=9> */
[----:B------:R-:W-:Y:S01]  /*71e0*/  F2FP.F16.F32.PACK_AB R35, R35, R64 ;  /* 0x000000402323723e */ /* 0x000fe200000000ff */
[----:B------:R1:W-:Y:S01]  /*71f0*/  STS [R238+0x6000], R0 ;  /* 0x00600000ee007388 */ /* 0x0003e20000000800 */
[----:B------:R-:W-:Y:S01]  /*7200*/  F2FP.F16.F32.PACK_AB R37, R37, R66 ;  /* 0x000000422525723e */ /* 0x000fe200000000ff */
[----:B------:R-:W-:Y:S01]  /*7210*/  FMUL.FTZ R76, R76, UR8 ;  /* 0x000000084c4c7c20 */ /* 0x000fe20008410000 */
[----:B------:R-:W-:Y:S01]  /*7220*/  FMUL.FTZ R48, R77, UR8 ;  /* 0x000000084d307c20 */ /* 0x000fe20008410000 */
[----:B------:R-:W-:Y:S01]  /*7230*/  STS [R238+0x6200], R33 ;  /* 0x00620021ee007388 */ /* 0x000fe20000000800 */
[----:B------:R-:W-:Y:S01]  /*7240*/  FMUL.FTZ R78, R78, UR8 ;  /* 0x000000084e4e7c20 */ /* 0x000fe20008410000 */
[----:B------:R-:W-:Y:S01]  /*7250*/  FMUL.FTZ R49, R79, UR8 ;  /* 0x000000084f317c20 */ /* 0x000fe20008410000 */
[----:B------:R-:W-:Y:S01]  /*7260*/  F2FP.F16.F32.PACK_AB R39, R39, R56 ;  /* 0x000000382727723e */ /* 0x000fe200000000ff */
[----:B------:R-:W-:Y:S01]  /*7270*/  STS [R239+0x6000], R30 ;  /* 0x0060001eef007388 */ /* 0x000fe20000000800 */
[----:B------:R-:W-:Y:S01]  /*7280*/  F2FP.F16.F32.PACK_AB R38, R38, R58 ;  /* 0x0000003a2626723e */ /* 0x000fe200000000ff */
        /* <DEDUP_REMOVED lines=13> */
[----:B------:R-:W-:Y:S01]  /*7360*/  F2FP.F16.F32.PACK_AB R47, R47, R74 ;  /* 0x0000004a2f2f723e */ /* 0x000fe200000000ff */
[----:B-1----:R-:W-:Y:S01]  /*7370*/  IMAD R0, R18, UR53, RZ ;  /* 0x0000003512007c24 */ /* 0x002fe2000f8e02ff */
[----:B------:R-:W-:Y:S01]  /*7380*/  SHF.R.S32.HI R5, RZ, 0x1f, R244 ;  /* 0x0000001fff057819 */ /* 0x000fe200000114f4 */
[----:B------:R-:W-:Y:S01]  /*7390*/  STS [R239+0x7200], R27 ;  /* 0x0072001bef007388 */ /* 0x000fe20000000800 */
[----:B------:R-:W-:Y:S01]  /*73a0*/  MOV R4, R244 ;  /* 0x000000f400047202 */ /* 0x000fe20000000f00 */
[----:B------:R-:W-:Y:S01]  /*73b0*/  IMAD R0, R19, UR52, R0 ;  /* 0x0000003413007c24 */ /* 0x000fe2000f8e0200 */
[----:B------:R-:W-:Y:S01]  /*73c0*/  F2FP.F16.F32.PACK_AB R48, R48, R76 ;  /* 0x0000004c3030723e */ /* 0x000fe200000000ff */
[----:B------:R-:W-:Y:S01]  /*73d0*/  STS [R238+0x8000], R34 ;  /* 0x00800022ee007388 */ /* 0x000fe20000000800 */
[----:B------:R-:W-:Y:S01]  /*73e0*/  F2FP.F16.F32.PACK_AB R49, R49, R78 ;  /* 0x0000004e3131723e */ /* 0x000fe200000000ff */
[--C-:B------:R-:W-:Y:S01]  /*73f0*/  IMAD.WIDE.U32 R6, R18, UR52, R4.reuse ;  /* 0x0000003412067c25 */ /* 0x100fe2000f8e0004 */
[----:B------:R-:W1:Y:S01]  /*7400*/  LDC.64 R14, c[0x0][0x470] ;  /* 0x00011c00ff0e7b82 */ /* 0x000e620000000a00 */
[----:B------:R-:W-:Y:S02]  /*7410*/  STS [R238+0x8200], R36 ;  /* 0x00820024ee007388 */ /* 0x000fe40000000800 */
[----:B--2---:R-:W-:Y:S01]  /*7420*/  IMAD.WIDE.U32 R4, R16, UR52, R4 ;  /* 0x0000003410047c25 */ /* 0x004fe2000f8e0004 */
[----:B------:R-:W-:Y:S01]  /*7430*/  IADD3 R7, R7, R0, RZ ;  /* 0x0000000007077210 */ /* 0x000fe20007ffe0ff */
[----:B------:R-:W-:Y:S02]  /*7440*/  STS [R239+0x8000], R35 ;  /* 0x00800023ef007388 */ /* 0x000fe40000000800 */
[----:B---3--:R-:W-:-:S02]  /*7450*/  IMAD R0, R8, UR61, RZ ;  /* 0x0000003d08007c24 */ /* 0x008fc4000f8e02ff */
[----:B------:R-:W-:Y:S01]  /*7460*/  STS [R239+0x8200], R37 ;  /* 0x00820025ef007388 */ /* 0x000fe20000000800 */
[----:B------:R-:W-:-:S03]  /*7470*/  IMAD.WIDE.U32 R6, R8, UR58, R6 ;  /* 0x0000003a08067c25 */ /* 0x000fc6000f8e0006 */
[----:B------:R-:W-:Y:S01]  /*7480*/  STS [R238+0x9000], R39 ;  /* 0x00900027ee007388 */ /* 0x000fe20000000800 */
[----:B------:R-:W-:Y:S02]  /*7490*/  IMAD R9, R9, UR58, R0 ;  /* 0x0000003a09097c24 */ /* 0x000fe4000f8e0200 */
[----:B------:R-:W-:Y:S01]  /*74a0*/  IMAD R0, R16, UR53, RZ ;  /* 0x0000003510007c24 */ /* 0x000fe2000f8e02ff */
[----:B------:R-:W-:Y:S01]  /*74b0*/  STS [R238+0x9200], R38 ;  /* 0x00920026ee007388 */ /* 0x000fe20000000800 */
[----:B----4-:R-:W-:Y:S01]  /*74c0*/  IMAD R2, R10, UR9, RZ ;  /* 0x000000090a027c24 */ /* 0x010fe2000f8e02ff */
[----:B------:R-:W-:Y:S01]  /*74d0*/  IADD3 R7, R7, R9, RZ ;  /* 0x0000000907077210 */ /* 0x000fe20007ffe0ff */
[----:B------:R-:W-:Y:S01]  /*74e0*/  IMAD R0, R17, UR52, R0 ;  /* 0x0000003411007c24 */ /* 0x000fe2000f8e0200 */
[----:B------:R-:W-:Y:S01]  /*74f0*/  STS [R239+0x9000], R42 ;  /* 0x0090002aef007388 */ /* 0x000fe20000000800 */
[----:B------:R-:W-:Y:S01]  /*7500*/  IMAD R8, R12, UR61, RZ ;  /* 0x0000003d0c087c24 */ /* 0x000fe2000f8e02ff */
[----:B------:R-:W-:Y:S01]  /*7510*/  SHF.R.S32.HI R9, RZ, 0x1f, R243 ;  /* 0x0000001fff097819 */ /* 0x000fe200000114f3 */
[----:B------:R-:W-:Y:S01]  /*7520*/  IMAD R2, R11, UR59, R2 ;  /* 0x0000003b0b027c24 */ /* 0x000fe2000f8e0202 */
[----:B------:R-:W-:Y:S01]  /*7530*/  STS [R239+0x9200], R41 ;  /* 0x00920029ef007388 */ /* 0x000fe20000000800 */
[----:B------:R-:W-:Y:S01]  /*7540*/  IADD3 R5, R5, R0, RZ ;  /* 0x0000000005057210 */ /* 0x000fe20007ffe0ff */
[----:B------:R-:W-:Y:S01]  /*7550*/  IMAD.WIDE.U32 R6, R10, UR59, R6 ;  /* 0x0000003b0a067c25 */ /* 0x000fe2000f8e0006 */
[----:B------:R-:W-:Y:S01]  /*7560*/  LEA R0, R240, UR4, 0x1 ;  /* 0x00000004f0007c11 */ /* 0x000fe2000f8e08ff */
[----:B------:R-:W-:Y:S02]  /*7570*/  STS [R238+0xa000], R40 ;  /* 0x00a00028ee007388 */ /* 0x000fe40000000800 */
[----:B------:R-:W-:Y:S01]  /*7580*/  IMAD R8, R13, UR58, R8 ;  /* 0x0000003a0d087c24 */ /* 0x000fe2000f8e0208 */
[----:B------:R-:W-:Y:S01]  /*7590*/  IADD3 R7, R7, R2, RZ ;  /* 0x0000000207077210 */ /* 0x000fe20007ffe0ff */
[----:B------:R-:W-:Y:S01]  /*75a0*/  STS [R238+0xa200], R44 ;  /* 0x00a2002cee007388 */ /* 0x000fe20000000800 */
[----:B------:R-:W-:-:S03]  /*75b0*/  IMAD.WIDE.U32 R4, R12, UR58, R4 ;  /* 0x0000003a0c047c25 */ /* 0x000fc6000f8e0004 */
[----:B------:R-:W-:Y:S01]  /*75c0*/  STS [R239+0xa000], R43 ;  /* 0x00a0002bef007388 */ /* 0x000fe20000000800 */
[C---:B-1----:R-:W-:Y:S01]  /*75d0*/  IMAD R2, R14.reuse, UR9, RZ ;  /* 0x000000090e027c24 */ /* 0x042fe2000f8e02ff */
[----:B------:R-:W-:Y:S01]  /*75e0*/  IADD3 R5, R5, R8, RZ ;  /* 0x0000000805057210 */ /* 0x000fe20007ffe0ff */
[----:B------:R-:W-:Y:S01]  /*75f0*/  ULDC.64 UR8, c[0x0][0x3f0] ;  /* 0x0000fc0000087ab9 */ /* 0x000fe20000000a00 */
[----:B------:R-:W-:Y:S01]  /*7600*/  STS [R239+0xa200], R45 ;  /* 0x00a2002def007388 */ /* 0x000fe20000000800 */
[----:B------:R-:W-:Y:S02]  /*7610*/  IMAD R8, R15, UR59, R2 ;  /* 0x0000003b0f087c24 */ /* 0x000fe4000f8e0202 */
[----:B------:R-:W-:Y:S01]  /*7620*/  IMAD.WIDE.U32 R10, R14, UR59, R4 ;  /* 0x0000003b0e0a7c25 */ /* 0x000fe2000f8e0004 */
[----:B------:R-:W-:Y:S03]  /*7630*/  STS [R238+0xb000], R46 ;  /* 0x00b0002eee007388 */ /* 0x000fe60000000800 */
[-C--:B------:R-:W-:Y:S01]  /*7640*/  IMAD R2, R9, R18.reuse, RZ ;  /* 0x0000001209027224 */ /* 0x080fe200078e02ff */
[----:B------:R-:W-:Y:S01]  /*7650*/  STS [R238+0xb200], R47 ;  /* 0x00b2002fee007388 */ /* 0x000fe20000000800 */
[----:B------:R-:W-:Y:S01]  /*7660*/  IMAD.WIDE.U32 R4, R243, R18, R6 ;  /* 0x00000012f3047225 */ /* 0x000fe200078e0006 */
[----:B------:R-:W-:-:S02]  /*7670*/  IADD3 R11, R11, R8, RZ ;  /* 0x000000080b0b7210 */ /* 0x000fc40007ffe0ff */
[----:B------:R-:W-:Y:S01]  /*7680*/  STS [R239+0xb000], R48 ;  /* 0x00b00030ef007388 */ /* 0x000fe20000000800 */
[C---:B------:R-:W-:Y:S01]  /*7690*/  IMAD R2, R243.reuse, R19, R2 ;  /* 0x00000013f3027224 */ /* 0x040fe200078e0202 */
[C---:B------:R-:W-:Y:S01]  /*76a0*/  LEA R6, P0, R4.reuse, UR8, 0x1 ;  /* 0x0000000804067c11 */ /* 0x040fe2000f8008ff */
[----:B------:R-:W-:Y:S01]  /*76b0*/  IMAD.WIDE.U32 R10, R243, R16, R10 ;  /* 0x00000010f30a7225 */ /* 0x000fe200078e000a */
[----:B------:R-:W-:Y:S02]  /*76c0*/  STS [R239+0xb200], R49 ;  /* 0x00b20031ef007388 */ /* 0x000fe40000000800 */
[----:B------:R-:W-:Y:S01]  /*76d0*/  IADD3 R2, R5, R2, RZ ;  /* 0x0000000205027210 */ /* 0x000fe20007ffe0ff */
[----:B------:R-:W-:Y:S03]  /*76e0*/  BAR.SYNC.DEFER_BLOCKING 0x0 ;  /* 0x0000000000007b1d */ /* 0x000fe60000010000 */
[----:B------:R-:W-:-:S02]  /*76f0*/  LEA.HI.X R7, R4, UR9, R2, 0x1, P0 ;  /* 0x0000000904077c11 */ /* 0x000fc400080f0c02 */
[C---:B------:R-:W-:Y:S01]  /*7700*/  LEA R8, P0, R18.reuse, R6, 0x7 ;  /* 0x0000000612087211 */ /* 0x040fe200078038ff */
[----:B------:R-:W-:Y:S01]  /*7710*/  ULDC.64 UR8, c[0x0][0x3f8] ;  /* 0x0000fe0000087ab9 */ /* 0x000fe20000000a00 */
[----:B------:R-:W1:Y:S04]  /*7720*/  LDS.128 R60, [R0+0x9000] ;  /* 0x00900000003c7984 */ /* 0x000e680000000c00 */
[----:B------:R-:W2:Y:S04]  /*7730*/  LDS.128 R56, [R0+0xb000] ;  /* 0x00b0000000387984 */ /* 0x000ea80000000c00 */
[----:B------:R-:W3:Y:S04]  /*7740*/  LDS.128 R52, [R0+0xd000] ;  /* 0x00d0000000347984 */ /* 0x000ee80000000c00 */
[----:B------:R-:W4:Y:S04]  /*7750*/  LDS.128 R48, [R0+0xa000] ;  /* 0x00a0000000307984 */ /* 0x000f280000000c00 */
[----:B------:R-:W4:Y:S04]  /*7760*/  LDS.128 R44, [R0+0xc000] ;  /* 0x00c00000002c7984 */ /* 0x000f280000000c00 */
[----:B------:R-:W4:Y:S04]  /*7770*/  LDS.128 R40, [R0+0xe000] ;  /* 0x00e0000000287984 */ /* 0x000f280000000c00 */
[----:B------:R-:W4:Y:S04]  /*7780*/  LDS.128 R36, [R0+0xf000] ;  /* 0x00f0000000247984 */ /* 0x000f280000000c00 */
[----:B------:R-:W4:Y:S04]  /*7790*/  LDS.128 R28, [R0+0x11000] ;  /* 0x01100000001c7984 */ /* 0x000f280000000c00 */
[----:B------:R-:W4:Y:S04]  /*77a0*/  LDS.128 R20, [R0+0x13000] ;  /* 0x0130000000147984 */ /* 0x000f280000000c00 */
[----:B------:R-:W4:Y:S04]  /*77b0*/  LDS.128 R32, [R0+0x10000] ;  /* 0x0100000000207984 */ /* 0x000f280000000c00 */
[----:B------:R-:W4:Y:S04]  /*77c0*/  LDS.128 R24, [R0+0x12000] ;  /* 0x0120000000187984 */ /* 0x000f280000000c00 */
[----:B------:R4:W4:Y:S04]  /*77d0*/  LDS.128 R12, [R0+0x14000] ;  /* 0x01400000000c7984 */ /* 0x0009280000000c00 */
[----:B-1----:R-:W-:Y:S04]  /*77e0*/  STG.E.128 desc[UR6][R6.64], R60 ;  /* 0x0000003c06007986 */ /* 0x002fe8000c101d06 */
[----:B--2---:R-:W-:Y:S04]  /*77f0*/  STG.E.128 desc[UR6][R6.64+0x40], R56 ;  /* 0x0000403806007986 */ /* 0x004fe8000c101d06 */
[----:B---3--:R1:W-:Y:S01]  /*7800*/  STG.E.128 desc[UR6][R6.64+0x80], R52 ;  /* 0x0000803406007986 */ /* 0x0083e2000c101d06 */
[----:B----4-:R-:W-:Y:S01]  /*7810*/  IMAD R0, R9, R16, RZ ;  /* 0x0000001009007224 */ /* 0x010fe200078e02ff */
[----:B------:R-:W-:-:S02]  /*7820*/  LEA.HI.X R9, R18, R7, R19, 0x7, P0 ;  /* 0x0000000712097211 */ /* 0x000fc400000f3c13 */
[C---:B------:R-:W-:Y:S01]  /*7830*/  LEA R4, P0, R10.reuse, UR8, 0x1 ;  /* 0x000000080a047c11 */ /* 0x040fe2000f8008ff */
[----:B------:R-:W-:Y:S02]  /*7840*/  IMAD R0, R243, R17, R0 ;  /* 0x00000011f3007224 */ /* 0x000fe400078e0200 */
[----:B------:R2:W-:Y:S03]  /*7850*/  STG.E.128 desc[UR6][R8.64], R48 ;  /* 0x0000003008007986 */ /* 0x0005e6000c101d06 */
[----:B------:R-:W-:Y:S01]  /*7860*/  IADD3 R0, R11, R0, RZ ;  /* 0x000000000b007210 */ /* 0x000fe20007ffe0ff */
[----:B------:R2:W-:Y:S03]  /*7870*/  STG.E.128 desc[UR6][R8.64+0x40], R44 ;  /* 0x0000402c08007986 */ /* 0x0005e6000c101d06 */
[----:B------:R-:W-:Y:S01]  /*7880*/  LEA.HI.X R5, R10, UR9, R0, 0x1, P0 ;  /* 0x000000090a057c11 */ /* 0x000fe200080f0c00 */
[----:B------:R2:W-:Y:S04]  /*7890*/  STG.E.128 desc[UR6][R8.64+0x80], R40 ;  /* 0x0000802808007986 */ /* 0x0005e8000c101d06 */
[----:B------:R2:W-:Y:S01]  /*78a0*/  STG.E.128 desc[UR6][R4.64], R36 ;  /* 0x0000002404007986 */ /* 0x0005e2000c101d06 */
[----:B-1----:R-:W-:-:S03]  /*78b0*/  LEA R6, P0, R16, R4, 0x7 ;  /* 0x0000000410067211 */ /* 0x002fc600078038ff */
[----:B------:R2:W-:Y:S01]  /*78c0*/  STG.E.128 desc[UR6][R4.64+0x40], R28 ;  /* 0x0000401c04007986 */ /* 0x0005e2000c101d06 */
[----:B------:R-:W-:-:S03]  /*78d0*/  LEA.HI.X R7, R16, R5, R17, 0x7, P0 ;  /* 0x0000000510077211 */ /* 0x000fc600000f3c11 */
[----:B------:R2:W-:Y:S04]  /*78e0*/  STG.E.128 desc[UR6][R4.64+0x80], R20 ;  /* 0x0000801404007986 */ /* 0x0005e8000c101d06 */
[----:B------:R2:W-:Y:S04]  /*78f0*/  STG.E.128 desc[UR6][R6.64], R32 ;  /* 0x0000002006007986 */ /* 0x0005e8000c101d06 */
[----:B------:R2:W-:Y:S04]  /*7900*/  STG.E.128 desc[UR6][R6.64+0x40], R24 ;  /* 0x0000401806007986 */ /* 0x0005e8000c101d06 */
[----:B------:R2:W-:Y:S02]  /*7910*/  STG.E.128 desc[UR6][R6.64+0x80], R12 ;  /* 0x0000800c06007986 */ /* 0x0005e4000c101d06 */
.L_x_487:
        /* <DEDUP_REMOVED lines=11> */
.L_x_494:
[----:B------:R-:W-:Y:S05]  /*79d0*/  EXIT ;  /* 0x000000000000794d */ /* 0x000fea0003800000 */
.L_x_496:
        /* <DEDUP_REMOVED lines=10> */
.L_x_686:


//--------------------- .text._ZN5flash44flash_bwd_dq_dk_dv_loop_seqk_parallel_kernelI23Flash_bwd_kernel_traitsILi96ELi64ELi128ELi8ELi2ELi4ELi4ELb0ELb0EN7cutlass6half_tE19Flash_kernel_traitsILi96ELi64ELi128ELi8ES3_EELb0ELb1ELb0ELb0ELb1ELb1ELb1EEEvNS_16Flash_bwd_paramsE --------------------------
	.section	.text._ZN5flash44flash_bwd_dq_dk_dv_loop_seqk_parallel_kernelI23Flash_bwd_kernel_traitsILi96ELi64ELi128ELi8ELi2ELi4ELi4ELb0ELb0EN7cutlass6half_tE19Flash_kernel_traitsILi96ELi64ELi128ELi8ES3_EELb0ELb1ELb0ELb0ELb1ELb1ELb1EEEvNS_16Flash_bwd_paramsE,"ax",@progbits
	.align	128
        .global         _ZN5flash44flash_bwd_dq_dk_dv_loop_seqk_parallel_kernelI23Flash_bwd_kernel_traitsILi96ELi64ELi128ELi8ELi2ELi4ELi4ELb0ELb0EN7cutlass6half_tE19Flash_kernel_traitsILi96ELi64ELi128ELi8ES3_EELb0ELb1ELb0ELb0ELb1ELb1ELb1EEEvNS_16Flash_bwd_paramsE
        .type           _ZN5flash44flash_bwd_dq_dk_dv_loop_seqk_parallel_kernelI23Flash_bwd_kernel_traitsILi96ELi64ELi128ELi8ELi2ELi4ELi4ELb0ELb0EN7cutlass6half_tE19Flash_kernel_traitsILi96ELi64ELi128ELi8ES3_EELb0ELb1ELb0ELb0ELb1ELb1ELb1EEEvNS_16Flash_bwd_paramsE,@function
        .size           _ZN5flash44flash_bwd_dq_dk_dv_loop_seqk_parallel_kernelI23Flash_bwd_kernel_traitsILi96ELi64ELi128ELi8ELi2ELi4ELi4ELb0ELb0EN7cutlass6half_tE19Flash_kernel_traitsILi96ELi64ELi128ELi8ES3_EELb0ELb1ELb0ELb0ELb1ELb1ELb1EEEvNS_16Flash_bwd_paramsE,(.L_x_687 - _ZN5flash44flash_bwd_dq_dk_dv_loop_seqk_parallel_kernelI23Flash_bwd_kernel_traitsILi96ELi64ELi128ELi8ELi2ELi4ELi4ELb0ELb0EN7cutlass6half_tE19Flash_kernel_traitsILi96ELi64ELi128ELi8ES3_EELb0ELb1ELb0ELb0ELb1ELb1ELb1EEEvNS_16Flash_bwd_paramsE)
        .other          _ZN5flash44flash_bwd_dq_dk_dv_loop_seqk_parallel_kernelI23Flash_bwd_kernel_traitsILi96ELi64ELi128ELi8ELi2ELi4ELi4ELb0ELb0EN7cutlass6half_tE19Flash_kernel_traitsILi96ELi64ELi128ELi8ES3_EELb0ELb1ELb0ELb0ELb1ELb1ELb1EEEvNS_16Flash_bwd_paramsE,@"STO_CUDA_ENTRY STV_DEFAULT"
_ZN5flash44flash_bwd_dq_dk_dv_loop_seqk_parallel_kernelI23Flash_bwd_kernel_traitsILi96ELi64ELi128ELi8ELi2ELi4ELi4ELb0ELb0EN7cutlass6half_tE19Flash_kernel_traitsILi96ELi64ELi128ELi8ES3_EELb0ELb1ELb0ELb0ELb1ELb1ELb1EEEvNS_16Flash_bwd_paramsE:
.text._ZN5flash44flash_bwd_dq_dk_dv_loop_seqk_parallel_kernelI23Flash_bwd_kernel_traitsILi96ELi64ELi128ELi8ELi2ELi4ELi4ELb0ELb0EN7cutlass6half_tE19Flash_kernel_traitsILi96ELi64ELi128ELi8ES3_EELb0ELb1ELb0ELb0ELb1ELb1ELb1EEEvNS_16Flash_bwd_paramsE:
        /* <DEDUP_REMOVED lines=18> */
[----:B------:R-:W3:Y:S08]  /*0120*/  LDC R244, c[0x0][0x2c4] ;  /* 0x0000b100fff47b82 */ /* 0x000ef00000000800 */
[----:B------:R-:W4:Y:S08]  /*0130*/  S2UR UR8, SR_CTAID.Y ;  /* 0x00000000000879c3 */ /* 0x000f300000002600 */
[----:B------:R-:W5:Y:S01]  /*0140*/  S2UR UR9, SR_CTAID.Z ;  /* 0x00000000000979c3 */ /* 0x000f620000002700 */
[----:B--2---:R-:W-:-:S04]  /*0150*/  ULEA UR5, UR5, UR4, 0x18 ;  /* 0x0000000405057291 */ /* 0x004fc8000f8ec03f */
[----:B------:R-:W-:Y:S01]  /*0160*/  UIADD3 UR4, UR5, 0x15000, URZ ;  /* 0x0001500005047890 */ /* 0x000fe2000fffe03f */
[----:B-1----:R-:W-:Y:S01]  /*0170*/  SHF.R.S32.HI R15, RZ, 0x1f, R13 ;  /* 0x0000001fff0f7819 */ /* 0x002fe2000001140d */
[----:B------:R-:W-:Y:S01]  /*0180*/  IMAD.SHL.U32 R245, R13, 0x2, RZ ;  /* 0x000000020df57824 */ /* 0x000fe200078e00ff */
[----:B------:R-:W1:Y:S01]  /*0190*/  S2UR UR7, SR_CTAID.Z ;  /* 0x00000000000779c3 */ /* 0x000e620000002700 */
[----:B------:R-:W-:Y:S01]  /*01a0*/  UIADD3 UR15, UR5, 0x9000, URZ ;  /* 0x00009000050f7890 */ /* 0x000fe2000fffe03f */
[CC--:B------:R-:W-:Y:S02]  /*01b0*/  LEA.HI R2, R15.reuse, R13.reuse, RZ, 0x4 ;  /* 0x0000000d0f027211 */ /* 0x0c0fe400078f20ff */
[CC--:B------:R-:W-:Y:S02]  /*01c0*/  LEA.HI R18, R15.reuse, R13.reuse, RZ, 0x3 ;  /* 0x0000000d0f127211 */ /* 0x0c0fe400078f18ff */
[----:B------:R-:W-:Y:S01]  /*01d0*/  LEA.HI R11, R15, R13, RZ, 0x2 ;  /* 0x0000000d0f0b7211 */ /* 0x000fe200078f10ff */
[----:B----4-:R-:W-:Y:S01]  /*01e0*/  USHF.R.S32.HI UR14, URZ, 0x1f, UR8 ;  /* 0x0000001f3f0e7899 */ /* 0x010fe20008011408 */
[C---:B------:R-:W-:Y:S01]  /*01f0*/  LOP3.LUT R0, R2.reuse, 0xfffffff0, RZ, 0xc0, !PT ;  /* 0xfffffff002007812 */ /* 0x040fe200078ec0ff */
[----:B------:R-:W2:Y:S01]  /*0200*/  S2UR UR6, SR_CTAID.Y ;  /* 0x00000000000679c3 */ /* 0x000ea20000002600 */
[----:B------:R-:W-:Y:S01]  /*0210*/  SHF.R.S32.HI R6, RZ, 0x4, R2 ;  /* 0x00000004ff067819 */ /* 0x000fe20000011402 */
[----:B------:R-:W-:Y:S01]  /*0220*/  UIMAD.WIDE UR48, UR8, 0x80, URZ ;  /* 0x00000080083078a5 */ /* 0x000fe2000f8e023f */
[----:B------:R-:W-:Y:S01]  /*0230*/  SHF.R.S32.HI R4, RZ, 0x3, R18 ;  /* 0x00000003ff047819 */ /* 0x000fe20000011412 */
[----:B------:R-:W-:Y:S01]  /*0240*/  IMAD.IADD R0, R13, 0x1, -R0 ;  /* 0x000000010d007824 */ /* 0x000fe200078e0a00 */
[----:B------:R-:W-:Y:S01]  /*0250*/  LOP3.LUT R5, R11, 0xfffffffc, RZ, 0xc0, !PT ;  /* 0xfffffffc0b057812 */ /* 0x000fe200078ec0ff */
[----:B-----5:R-:W-:Y:S01]  /*0260*/  USHF.R.S32.HI UR13, URZ, 0x1f, UR9 ;  /* 0x0000001f3f0d7899 */ /* 0x020fe20008011409 */
[----:B------:R-:W-:Y:S01]  /*0270*/  LEA.HI R3, R2, R6, RZ, 0x1 ;  /* 0x0000000602037211 */ /* 0x000fe200078f08ff */
[----:B------:R-:W-:Y:S01]  /*0280*/  IMAD.SHL.U32 R2, R4, 0x40, RZ ;  /* 0x0000004004027824 */ /* 0x000fe200078e00ff */
[----:B------:R-:W-:Y:S01]  /*0290*/  SHF.R.S32.HI R246, RZ, 0x2, R11 ;  /* 0x00000002fff67819 */ /* 0x000fe2000001140b */
[----:B------:R-:W-:Y:S01]  /*02a0*/  IMAD.IADD R12, R13, 0x1, -R5 ;  /* 0x000000010d0c7824 */ /* 0x000fe200078e0a05 */
[----:B------:R-:W-:-:S02]  /*02b0*/  LOP3.LUT R8, R3, 0xfffffffe, RZ, 0xc0, !PT ;  /* 0xfffffffe03087812 */ /* 0x000fc400078ec0ff */
[----:B------:R-:W-:Y:S01]  /*02c0*/  SHF.R.S32.HI R3, RZ, 0x1f, R0 ;  /* 0x0000001fff037819 */ /* 0x000fe20000011400 */
[----:B------:R-:W-:Y:S01]  /*02d0*/  IMAD.SHL.U32 R248, R12, 0x8, RZ ;  /* 0x000000080cf87824 */ /* 0x000fe200078e00ff */
[-C--:B------:R-:W-:Y:S01]  /*02e0*/  LEA.HI R5, R0, R0.reuse, RZ, 0x1 ;  /* 0x0000000000057211 */ /* 0x080fe200078f08ff */
[----:B------:R-:W-:Y:S01]  /*02f0*/  IMAD.IADD R14, R6, 0x1, -R8 ;  /* 0x00000001060e7824 */ /* 0x000fe200078e0a08 */
[----:B------:R-:W-:Y:S01]  /*0300*/  LOP3.LUT R2, R2, 0xc0, RZ, 0xc0, !PT ;  /* 0x000000c002027812 */ /* 0x000fe200078ec0ff */
[----:B-1----:R-:W-:Y:S01]  /*0310*/  USHF.R.S32.HI UR12, URZ, 0x1f, UR7 ;  /* 0x0000001f3f0c7899 */ /* 0x002fe20008011407 */
[----:B------:R-:W-:Y:S02]  /*0320*/  LEA.HI R16, R3, R0, RZ, 0x3 ;  /* 0x0000000003107211 */ /* 0x000fe400078f18ff */
[----:B------:R-:W-:Y:S02]  /*0330*/  LOP3.LUT R3, R5, 0x7fffffe, RZ, 0xc0, !PT ;  /* 0x07fffffe05037812 */ /* 0x000fe400078ec0ff */
[----:B------:R-:W-:Y:S01]  /*0340*/  SHF.R.U32.HI R7, RZ, 0x3, R2 ;  /* 0x00000003ff077819 */ /* 0x000fe20000011602 */
[----:B--2---:R-:W-:Y:S01]  /*0350*/  USHF.R.S32.HI UR11, URZ, 0x1f, UR6 ;  /* 0x0000001f3f0b7899 */ /* 0x004fe20008011406 */
[----:B------:R-:W-:Y:S01]  /*0360*/  LOP3.LUT R4, R2, 0x18, R248, 0xf8, !PT ;  /* 0x0000001802047812 */ /* 0x000fe200078ef8f8 */
[----:B------:R-:W-:Y:S01]  /*0370*/  IMAD.IADD R20, R0, 0x1, -R3 ;  /* 0x0000000100147824 */ /* 0x000fe200078e0a03 */
[----:B------:R-:W-:-:S02]  /*0380*/  LOP3.LUT R2, R16, 0xfffffff8, RZ, 0xc0, !PT ;  /* 0xfffffff810027812 */ /* 0x000fc400078ec0ff */
[----:B------:R-:W-:Y:S02]  /*0390*/  LOP3.LUT R3, R18, 0xfffffff8, RZ, 0xc0, !PT ;  /* 0xfffffff812037812 */ /* 0x000fe400078ec0ff */
[----:B------:R-:W-:Y:S01]  /*03a0*/  LOP3.LUT R239, R4, R7, RZ, 0x3c, !PT ;  /* 0x0000000704ef7212 */ /* 0x000fe200078e3cff */
[----:B------:R-:W-:Y:S01]  /*03b0*/  IMAD.IADD R19, R0, 0x1, -R2 ;  /* 0x0000000100137824 */ /* 0x000fe200078e0a02 */
[----:B------:R-:W-:Y:S01]  /*03c0*/  LEA.HI R2, R15, R13, RZ, 0x6 ;  /* 0x0000000d0f027211 */ /* 0x000fe200078f30ff */
[----:B------:R-:W-:Y:S01]  /*03d0*/  IMAD.IADD R8, R13, 0x1, -R3 ;  /* 0x000000010d087824 */ /* 0x000fe200078e0a03 */
        /* <DEDUP_REMOVED lines=8> */
[----:B------:R-:W-:Y:S01]  /*0460*/  IMAD.IADD R6, R246, 0x1, -R3 ;  /* 0x00000001f6067824 */ /* 0x000fe200078e0a03 */
[----:B------:R-:W-:-:S02]  /*0470*/  SHF.R.S32.HI R7, RZ, 0x1, R5 ;  /* 0x00000001ff077819 */ /* 0x000fc40000011405 */
[----:B------:R-:W-:Y:S01]  /*0480*/  SHF.R.S32.HI R4, RZ, 0x1f, R5 ;  /* 0x0000001fff047819 */ /* 0x000fe20000011405 */
[----:B------:R-:W-:Y:S01]  /*0490*/  IMAD.IADD R5, R246, 0x1, -R0 ;  /* 0x00000001f6057824 */ /* 0x000fe200078e0a00 */
[----:B------:R-:W-:Y:S01]  /*04a0*/  LEA.HI R9, R15, R13, RZ, 0x5 ;  /* 0x0000000d0f097211 */ /* 0x000fe200078f28ff */
[----:B------:R-:W-:Y:S01]  /*04b0*/  IMAD.IADD R2, R8, 0x1, -R2 ;  /* 0x0000000108027824 */ /* 0x000fe200078e0a02 */
[----:B------:R-:W-:Y:S01]  /*04c0*/  LEA.HI R3, R4, R7, RZ, 0x2 ;  /* 0x0000000704037211 */ /* 0x000fe200078f10ff */
[C---:B------:R-:W-:Y:S01]  /*04d0*/  IMAD R0, R10.reuse, 0x4, R14 ;  /* 0x000000040a007824 */ /* 0x040fe200078e020e */
[----:B------:R-:W-:Y:S01]  /*04e0*/  SHF.R.S32.HI R251, RZ, 0x5, R9 ;  /* 0x00000005fffb7819 */ /* 0x000fe20000011409 */
[----:B------:R-:W-:Y:S01]  /*04f0*/  IMAD.SHL.U32 R10, R10, 0x20, RZ ;  /* 0x000000200a0a7824 */ /* 0x000fe200078e00ff */
[----:B------:R-:W-:Y:S01]  /*0500*/  LOP3.LUT P4, RZ, R5, 0x2, RZ, 0xc0, !PT ;  /* 0x0000000205ff7812 */ /* 0x000fe2000788c0ff */
[----:B------:R-:W-:Y:S01]  /*0510*/  IMAD R173, R0, 0x8, R2 ;  /* 0x0000000800ad7824 */ /* 0x000fe200078e0202 */
[----:B------:R-:W-:Y:S01]  /*0520*/  LOP3.LUT R0, R3, 0xfffffffc, RZ, 0xc0, !PT ;  /* 0xfffffffc03007812 */ /* 0x000fe200078ec0ff */
[----:B------:R-:W-:Y:S01]  /*0530*/  IMAD R4, R251, 0x8, R6 ;  /* 0x00000008fb047824 */ /* 0x000fe200078e0206 */
[----:B------:R-:W-:-:S02]  /*0540*/  LOP3.LUT R3, R9, 0xffffffe0, RZ, 0xc0, !PT ;  /* 0xffffffe009037812 */ /* 0x000fc400078ec0ff */
[----:B------:R-:W-:Y:S01]  /*0550*/  LEA.HI R2, R15, R13, RZ, 0x7 ;  /* 0x0000000d0f027211 */ /* 0x000fe200078f38ff */
[----:B------:R-:W-:Y:S01]  /*0560*/  IMAD.IADD R17, R7, 0x1, -R0 ;  /* 0x0000000107117824 */ /* 0x000fe200078e0a00 */
[----:B------:R-:W-:Y:S01]  /*0570*/  SHF.R.S32.HI R0, RZ, 0x1f, R9 ;  /* 0x0000001fff007819 */ /* 0x000fe20000011409 */
[----:B------:R-:W-:Y:S01]  /*0580*/  IMAD.IADD R252, R13, 0x1, -R3 ;  /* 0x000000010dfc7824 */ /* 0x000fe200078e0a03 */
[-C--:B------:R-:W-:Y:S01]  /*0590*/  LEA.HI R3, R9, R251.reuse, RZ, 0x1 ;  /* 0x000000fb09037211 */ /* 0x080fe200078f08ff */
[----:B------:R-:W-:Y:S01]  /*05a0*/  IMAD.U32 R239, R4, 0x20, R239 ;  /* 0x0000002004ef7824 */ /* 0x000fe200078e00ef */
[----:B------:R-:W-:Y:S02]  /*05b0*/  LEA.HI R0, R0, R251, RZ, 0x2 ;  /* 0x000000fb00007211 */ /* 0x000fe400078f10ff */
[----:B------:R-:W-:Y:S02]  /*05c0*/  SHF.R.S32.HI R13, RZ, 0x7, R2 ;  /* 0x00000007ff0d7819 */ /* 0x000fe40000011402 */
[----:B------:R-:W-:Y:S01]  /*05d0*/  LOP3.LUT R2, R3, 0xfffffffe, RZ, 0xc0, !PT ;  /* 0xfffffffe03027812 */ /* 0x000fe200078ec0ff */
[----:B------:R-:W-:Y:S01]  /*05e0*/  IMAD.SHL.U32 R3, R8, 0x40, RZ ;  /* 0x0000004008037824 */ /* 0x000fe200078e00ff */
[----:B------:R-:W-:Y:S01]  /*05f0*/  LOP3.LUT R0, R0, 0xfffffffc, RZ, 0xc0, !PT ;  /* 0xfffffffc00007812 */ /* 0x000fe200078ec0ff */
[----:B------:R-:W-:Y:S01]  /*0600*/  IMAD.SHL.U32 R8, R12, 0x2, RZ ;  /* 0x000000020c087824 */ /* 0x000fe200078e00ff */
[----:B------:R-:W-:Y:S01]  /*0610*/  LEA.HI R12, R5, R5, RZ, 0x1 ;  /* 0x00000005050c7211 */ /* 0x000fe200078f08ff */
[----:B------:R-:W-:Y:S01]  /*0620*/  IMAD.IADD R15, R251, 0x1, -R2 ;  /* 0x00000001fb0f7824 */ /* 0x000fe200078e0a02 */
[----:B------:R-:W-:Y:S01]  /*0630*/  LOP3.LUT R6, R5, 0x1, RZ, 0xc0, !PT ;  /* 0x0000000105067812 */ /* 0x000fe200078ec0ff */
[----:B------:R-:W-:Y:S01]  /*0640*/  IMAD.IADD R0, R251, 0x1, -R0 ;  /* 0x00000001fb007824 */ /* 0x000fe200078e0a00 */
[----:B------:R-:W-:-:S02]  /*0650*/  SHF.R.S32.HI R2, RZ, 0x1, R11 ;  /* 0x00000001ff027819 */ /* 0x000fc4000001140b */
[----:B------:R-:W-:Y:S01]  /*0660*/  LOP3.LUT R4, R12, 0x3fffffe, RZ, 0xc0, !PT ;  /* 0x03fffffe0c047812 */ /* 0x000fe200078ec0ff */
[----:B------:R-:W-:Y:S01]  /*0670*/  IMAD R11, R0, 0x200, R8 ;  /* 0x00000200000b7824 */ /* 0x000fe200078e0208 */
[----:B------:R-:W-:Y:S01]  /*0680*/  ISETP.NE.U32.AND P5, PT, R6, 0x1, PT ;  /* 0x000000010600780c */ /* 0x000fe20003fa5070 */
[C---:B------:R-:W-:Y:S01]  /*0690*/  IMAD.SHL.U32 R6, R2.reuse, 0x40, RZ ;  /* 0x0000004002067824 */ /* 0x040fe200078e00ff */
[----:B------:R-:W-:Y:S02]  /*06a0*/  LOP3.LUT R7, R3, 0x1c0, RZ, 0xc0, !PT ;  /* 0x000001c003077812 */ /* 0x000fe400078ec0ff */
[----:B------:R-:W-:Y:S01]  /*06b0*/  SHF.R.S32.HI R3, RZ, 0x3, R16 ;  /* 0x00000003ff037819 */ /* 0x000fe20000011410 */
[C---:B------:R-:W-:Y:S01]  /*06c0*/  IMAD.IADD R16, R5.reuse, 0x1, -R4 ;  /* 0x0000000105107824 */ /* 0x040fe200078e0a04 */
[----:B------:R-:W-:Y:S01]  /*06d0*/  LOP3.LUT P6, RZ, R2, 0x2, RZ, 0xc0, !PT ;  /* 0x0000000202ff7812 */ /* 0x000fe200078cc0ff */
[----:B------:R-:W-:Y:S01]  /*06e0*/  IMAD.SHL.U32 R2, R0, 0x10, RZ ;  /* 0x0000001000027824 */ /* 0x000fe200078e00ff */
[----:B------:R-:W-:Y:S01]  /*06f0*/  LOP3.LUT R245, R10, 0x6, R245, 0xf8, !PT ;  /* 0x000000060af57812 */ /* 0x000fe200078ef8f5 */
[----:B------:R-:W-:Y:S01]  /*0700*/  IMAD.SHL.U32 R4, R5, 0x40, RZ ;  /* 0x0000004005047824 */ /* 0x000fe200078e00ff */
[----:B------:R-:W-:Y:S01]  /*0710*/  R2P PR, R19, 0x6 ;  /* 0x0000000613007804 */ /* 0x000fe20000000000 */
        /* <DEDUP_REMOVED lines=32> */
[----:B------:R-:W-:Y:S01]  /*0920*/  VIADD R194, R196, 0x20 ;  /* 0x00000020c4c27836 */ /* 0x000fe20000000000 */
        /* <DEDUP_REMOVED lines=10> */
[----:B------:R-:W-:Y:S02]  /*09d0*/  LOP3.LUT R8, R8, R3, R4, 0x1e, !PT ;  /* 0x0000000308087212 */ /* 0x000fe400078e1e04 */
[----:B------:R-:W-:Y:S02]  /*09e0*/  LOP3.LUT R7, R7, R0, R9, 0x1e, !PT ;  /* 0x0000000007077212 */ /* 0x000fe400078e1e09 */
[----:B------:R-:W-:Y:S01]  /*09f0*/  SHF.R.S32.HI R0, RZ, 0x1f, R252 ;  /* 0x0000001fff007819 */ /* 0x000fe200000114fc */
[----:B------:R-:W-:Y:S01]  /*0a00*/  IMAD.U32 R176, R176, 0x200, R8 ;  /* 0x00000200b0b07824 */ /* 0x000fe200078e0008 */
[----:B------:R-:W-:Y:S01]  /*0a10*/  LOP3.LUT R10, R9, 0x10, R10, 0xf8, !PT ;  /* 0x00000010090a7812 */ /* 0x000fe200078ef80a */
[----:B------:R-:W-:Y:S01]  /*0a20*/  IMAD.IADD R7, R7, 0x1, R11 ;  /* 0x0000000107077824 */ /* 0x000fe200078e020b */
[----:B------:R-:W-:-:S02]  /*0a30*/  LEA.HI R0, R0, R252, RZ, 0x2 ;  /* 0x000000fc00007211 */ /* 0x000fc400078f10ff */
[----:B------:R-:W-:Y:S02]  /*0a40*/  LOP3.LUT R3, R6, R2, R4, 0x1e, !PT ;  /* 0x0000000206037212 */ /* 0x000fe400078e1e04 */
[----:B------:R-:W-:Y:S01]  /*0a50*/  SHF.R.S32.HI R4, RZ, 0x2, R0 ;  /* 0x00000002ff047819 */ /* 0x000fe20000011400 */
[----:B------:R-:W-:Y:S01]  /*0a60*/  IMAD.SHL.U32 R0, R20, 0x20, RZ ;  /* 0x0000002014007824 */ /* 0x000fe200078e00ff */
[----:B------:R-:W-:Y:S02]  /*0a70*/  LOP3.LUT R2, R6, R10, R2, 0x1e, !PT ;  /* 0x0000000a06027212 */ /* 0x000fe400078e1e02 */
[----:B------:R-:W-:Y:S01]  /*0a80*/  LEA R176, R176, UR4, 0x1 ;  /* 0x00000004b0b07c11 */ /* 0x000fe2000f8e08ff */
[C---:B------:R-:W-:Y:S01]  /*0a90*/  IMAD R247, R15.reuse, 0x10, R4 ;  /* 0x000000100ff77824 */ /* 0x040fe200078e0204 */
[----:B------:R-:W-:Y:S01]  /*0aa0*/  SEL R178, R178, 0x40, P2 ;  /* 0x00000040b2b27807 */ /* 0x000fe20001000000 */
[----:B------:R-:W-:Y:S01]  /*0ab0*/  IMAD R4, R15, 0x200, R0 ;  /* 0x000002000f047824 */ /* 0x000fe200078e0200 */
[----:B------:R-:W-:Y:S01]  /*0ac0*/  LEA R237, R7, UR15, 0x1 ;  /* 0x0000000f07ed7c11 */ /* 0x000fe2000f8e08ff */
[----:B------:R-:W-:Y:S01]  /*0ad0*/  IMAD.IADD R181, R0, 0x1, R2 ;  /* 0x0000000100b57824 */ /* 0x000fe200078e0202 */
[----:B------:R-:W-:Y:S01]  /*0ae0*/  SEL R174, R180, 0xffffffe0, !P6 ;  /* 0xffffffe0b4ae7807 */ /* 0x000fe20007000000 */
[----:B------:R-:W-:Y:S01]  /*0af0*/  VIADD R0, R247, 0xffffffc0 ;  /* 0xffffffc0f7007836 */ /* 0x000fe20000000000 */
[----:B------:R-:W-:Y:S01]  /*0b00*/  LEA R173, R173, UR5, 0x1 ;  /* 0x00000005adad7c11 */ /* 0x000fe2000f8e08ff */
[----:B------:R-:W-:Y:S01]  /*0b10*/  IMAD.IADD R177, R176, 0x1, R177 ;  /* 0x00000001b0b17824 */ /* 0x000fe200078e02b1 */
[----:B------:R-:W-:Y:S01]  /*0b20*/  LOP3.LUT P0, RZ, R17, 0x2, RZ, 0xc0, !PT ;  /* 0x0000000211ff7812 */ /* 0x000fe2000780c0ff */
[----:B------:R-:W-:Y:S01]  /*0b30*/  IMAD.IADD R182, R4, 0x1, R3 ;  /* 0x0000000104b67824 */ /* 0x000fe200078e0203 */
[----:B------:R-:W-:Y:S01]  /*0b40*/  SHF.R.S32.HI R2, RZ, 0x1f, R0 ;  /* 0x0000001fff027819 */ /* 0x000fe20000011400 */
[----:B------:R-:W-:Y:S01]  /*0b50*/  VIADD R238, R237, 0x20 ;  /* 0x00000020edee7836 */ /* 0x000fe20000000000 */
[----:B---3--:R-:W-:Y:S01]  /*0b60*/  IADD3 R244, R247, 0x1, -R244 ;  /* 0x00000001f7f47810 */ /* 0x008fe20007ffe8f4 */
[----:B------:R-:W-:Y:S01]  /*0b70*/  IMAD.IADD R179, R176, 0x1, R178 ;  /* 0x00000001b0b37824 */ /* 0x000fe200078e02b2 */
[C---:B------:R-:W-:Y:S01]  /*0b80*/  SHF.L.U64.HI R243, R0.reuse, 0x2, R2 ;  /* 0x0000000200f37819 */ /* 0x040fe20000010202 */
[----:B------:R-:W-:Y:S01]  /*0b90*/  IMAD.SHL.U32 R242, R0, 0x4, RZ ;  /* 0x0000000400f27824 */ /* 0x000fe200078e00ff */
[----:B------:R-:W-:Y:S01]  /*0ba0*/  SEL R180, R180, 0xffffffe0, !P0 ;  /* 0xffffffe0b4b47807 */ /* 0x000fe20004000000 */
[----:B------:R-:W-:Y:S01]  /*0bb0*/  IMAD.IADD R174, R174, 0x1, R173 ;  /* 0x00000001aeae7824 */ /* 0x000fe200078e02ad */
[----:B------:R-:W-:Y:S01]  /*0bc0*/  LEA R3, R5, UR5, 0x1 ;  /* 0x0000000505037c11 */ /* 0x000fe2000f8e08ff */
[----:B------:R-:W-:-:S02]  /*0bd0*/  IMAD.IADD R178, R177, 0x1, R178 ;  /* 0x00000001b1b27824 */ /* 0x000fc400078e02b2 */
[----:B------:R-:W-:-:S07]  /*0be0*/  @P3 VIADD R238, R237, 0xffffffe0 ;  /* 0xffffffe0edee3836 */ /* 0x000fce0000000000 */
.L_x_505:
        /* <DEDUP_REMOVED lines=45> */
[----:B------:R-:W-:Y:S01]  /*0ec0*/  ULDC UR26, c[0x0][0x2dc] ;  /* 0x0000b700001a7ab9 */ /* 0x000fe20000000800 */
[----:B------:R-:W-:Y:S02]  /*0ed0*/  UISETP.NE.AND.EX UP1, UPT, UR17, URZ, UPT, UP1 ;  /* 0x0000003f1100728c */ /* 0x000fe4000bf25310 */
[----:B------:R-:W-:Y:S01]  /*0ee0*/  UIMAD UR31, UR9, UR26, URZ ;  /* 0x0000001a091f72a4 */ /* 0x000fe2000f8e023f */
[----:B------:R-:W-:-:S03]  /*0ef0*/  ULDC.U8 UR21, c[0x0][0x480] ;  /* 0x0001200000157ab9 */ /* 0x000fc60000000000 */
[----:B------:R-:W-:Y:S01]  /*0f00*/  @UP0 UIMAD UR24, UR8, UR4, URZ ;  /* 0x00000004081802a4 */ /* 0x000fe2000f8e023f */
[----:B-1----:R-:W-:Y:S01]  /*0f10*/  IABS R8, R9 ;  /* 0x0000000900087213 */ /* 0x002fe20000000000 */
[----:B------:R-:W-:Y:S01]  /*0f20*/  @UP0 ULDC UR22, c[0x0][0x2e4] ;  /* 0x0000b90000160ab9 */ /* 0x000fe20000000800 */
[----:B------:R-:W-:Y:S01]  /*0f30*/  ISETP.NE.AND P1, PT, R9, RZ, PT ;  /* 0x000000ff0900720c */ /* 0x000fe20003f25270 */
[----:B------:R-:W-:Y:S01]  /*0f40*/  @UP0 UIMAD UR22, UR9, UR22, UR24 ;  /* 0x00000016091602a4 */ /* 0x000fe2000f8e0218 */
[----:B------:R-:W1:Y:S01]  /*0f50*/  I2F.RP R4, R8 ;  /* 0x0000000800047306 */ /* 0x000e620000209400 */
[----:B------:R-:W-:Y:S01]  /*0f60*/  ULOP3.LUT UR24, UR20, 0xffffffc0, URZ, 0xc0, !UPT ;  /* 0xffffffc014187892 */ /* 0x000fe2000f8ec03f */
[----:B------:R-:W-:Y:S01]  /*0f70*/  ISETP.NE.AND P4, PT, RZ, UR21, PT ;  /* 0x00000015ff007c0c */ /* 0x000fe2000bf85270 */
[----:B------:R-:W-:Y:S01]  /*0f80*/  @!UP0 UIMAD UR17, UR8, UR27, UR9 ;  /* 0x0000001b081182a4 */ /* 0x000fe2000f8e0209 */
[----:B--2---:R-:W-:Y:S01]  /*0f90*/  IABS R2, R2 ;  /* 0x0000000200027213 */ /* 0x004fe20000000000 */
[----:B------:R-:W-:-:S02]  /*0fa0*/  UIADD3 UR24, UR24, -0x40, URZ ;  /* 0xffffffc018187890 */ /* 0x000fc4000fffe03f */
        /* <DEDUP_REMOVED lines=45> */
.L_x_498:
[----:B------:R-:W-:Y:S01]  /*1280*/  UIMAD UR21, UR8, UR27, UR9 ;  /* 0x0000001b081572a4 */ /* 0x000fe2000f8e0209 */
[----:B------:R-:W-:-:S03]  /*1290*/  ULDC UR36, c[0x0][0x2d4] ;  /* 0x0000b50000247ab9 */ /* 0x000fc60000000800 */
[----:B------:R-:W-:-:S12]  /*12a0*/  UIMAD UR21, UR21, UR36, URZ ;  /* 0x00000024151572a4 */ /* 0x000fd8000f8e023f */
.L_x_499:
[----:B------:R-:W-:Y:S01]  /*12b0*/  UIMAD UR39, UR27, UR26, URZ ;  /* 0x0000001a1b2772a4 */ /* 0x000fe2000f8e023f */
[----:B------:R-:W1:Y:S01]  /*12c0*/  LDC.64 R8, c[0x0][0x228] ;  /* 0x00008a00ff087b82 */ /* 0x000e620000000a00 */
[----:B------:R-:W-:Y:S01]  /*12d0*/  IMAD.U32 R6, RZ, RZ, UR31 ;  /* 0x0000001fff067e24 */ /* 0x000fe2000f8e00ff */
[----:B------:R-:W-:Y:S01]  /*12e0*/  SHF.R.S32.HI R27, RZ, 0x1f, R246 ;  /* 0x0000001fff1b7819 */ /* 0x000fe200000114f6 */
[----:B------:R-:W-:Y:S01]  /*12f0*/  USHF.L.U32 UR17, UR39, 0x6, URZ ;  /* 0x0000000627117899 */ /* 0x000fe2000800063f */
[----:B------:R-:W-:Y:S01]  /*1300*/  IMAD.U32 R7, RZ, RZ, UR16 ;  /* 0x00000010ff077e24 */ /* 0x000fe2000f8e00ff */
[----:B------:R-:W-:Y:S01]  /*1310*/  IADD3 R14, P2, R246, UR24, RZ ;  /* 0x00000018f60e7c10 */ /* 0x000fe2000ff5e0ff */
[----:B------:R-:W-:Y:S01]  /*1320*/  IMAD R0, R251, UR39, R252 ;  /* 0x00000027fb007c24 */ /* 0x000fe2000f8e02fc */
[----:B------:R-:W-:Y:S01]  /*1330*/  USHF.R.S32.HI UR16, URZ, 0x1f, UR17 ;  /* 0x0000001f3f107899 */ /* 0x000fe20008011411 */
[----:B------:R-:W2:Y:S01]  /*1340*/  LDC.64 R10, c[0x0][0x418] ;  /* 0x00010600ff0a7b82 */ /* 0x000ea20000000a00 */
[----:B------:R-:W-:Y:S01]  /*1350*/  IADD3.X R15, R27, UR25, RZ, P2, !PT ;  /* 0x000000191b0f7c10 */ /* 0x000fe200097fe4ff */
[----:B------:R-:W-:Y:S01]  /*1360*/  UIMAD.WIDE.U32 UR34, UR26, UR27, URZ ;  /* 0x0000001b1a2272a5 */ /* 0x000fe2000f8e003f */
[----:B------:R-:W-:Y:S01]  /*1370*/  IADD3 R6, P1, P0, R0, UR17, R6 ;  /* 0x0000001100067c10 */ /* 0x000fe2000f83e006 */
[----:B------:R-:W-:Y:S01]  /*1380*/  UIMAD.WIDE UR36, UR8, UR36, UR24 ;  /* 0x00000024082472a5 */ /* 0x000fe2000f8e0218 */
[----:B------:R-:W-:Y:S01]  /*1390*/  SHF.R.S32.HI R0, RZ, 0x1f, R0 ;  /* 0x0000001fff007819 */ /* 0x000fe20000011400 */
[----:B------:R-:W-:Y:S01]  /*13a0*/  UIADD3 UR30, UP0, UR15, UR30, URZ ;  /* 0x0000001e0f1e7290 */ /* 0x000fe2000ff1e03f */
[----:B------:R-:W-:Y:S01]  /*13b0*/  SHF.R.S32.HI R249, RZ, 0x1f, R248 ;  /* 0x0000001ffff97819 */ /* 0x000fe200000114f8 */
[----:B------:R-:W3:Y:S01]  /*13c0*/  LDC.64 R18, c[0x0][0x248] ;  /* 0x00009200ff127b82 */ /* 0x000ee20000000a00 */
[----:B------:R-:W-:Y:S01]  /*13d0*/  IADD3.X R7, R0, UR16, R7, P1, P0 ;  /* 0x0000001000077c10 */ /* 0x000fe20008fe0407 */
[----:B------:R-:W-:Y:S01]  /*13e0*/  ULDC.64 UR16, c[0x0][0x240] ;  /* 0x0000900000107ab9 */ /* 0x000fe20000000a00 */
[----:B------:R-:W-:Y:S01]  /*13f0*/  IADD3 R6, P0, R6, R4, RZ ;  /* 0x0000000406067210 */ /* 0x000fe20007f1e0ff */
[----:B------:R-:W-:Y:S01]  /*1400*/  IMAD R0, R15, UR16, RZ ;  /* 0x000000100f007c24 */ /* 0x000fe2000f8e02ff */
[----:B------:R-:W-:Y:S01]  /*1410*/  UIADD3 UR25, UP1, UR36, UR19, URZ ;  /* 0x0000001324197290 */ /* 0x000fe2000ff3e03f */
[----:B------:R-:W-:Y:S01]  /*1420*/  IMAD.U32 R24, RZ, RZ, UR34 ;  /* 0x00000022ff187e24 */ /* 0x000fe2000f8e00ff */
[----:B------:R-:W-:Y:S01]  /*1430*/  UIADD3.X UR29, UR18, UR29, URZ, UP0, !UPT ;  /* 0x0000001d121d7290 */ /* 0x000fe200087fe43f */
[----:B------:R-:W4:Y:S01]  /*1440*/  LDC.64 R20, c[0x0][0x230] ;  /* 0x00008c00ff147b82 */ /* 0x000f220000000a00 */
[----:B------:R-:W-:Y:S01]  /*1450*/  IMAD.X R7, R7, 0x1, R12, P0 ;  /* 0x0000000107077824 */ /* 0x000fe200000e060c */
[----:B------:R-:W-:Y:S01]  /*1460*/  USHF.R.S32.HI UR31, URZ, 0x1f, UR26 ;  /* 0x0000001f3f1f7899 */ /* 0x000fe2000801141a */
[C---:B------:R-:W-:Y:S01]  /*1470*/  IMAD.WIDE.U32 R4, R14.reuse, UR16, R248 ;  /* 0x000000100e047c25 */ /* 0x040fe2000f8e00f8 */
[----:B------:R-:W-:Y:S01]  /*1480*/  ULDC.64 UR18, c[0x0][0x258] ;  /* 0x0000960000127ab9 */ /* 0x000fe20000000a00 */
[----:B------:R-:W-:Y:S01]  /*1490*/  UIADD3.X UR23, UR37, UR23, URZ, UP1, !UPT ;  /* 0x0000001725177290 */ /* 0x000fe20008ffe43f */
[----:B------:R-:W-:Y:S01]  /*14a0*/  CS2R R126, SRZ ;  /* 0x00000000007e7805 */ /* 0x000fe2000001ff00 */
[----:B------:R-:W-:Y:S01]  /*14b0*/  IMAD R0, R14, UR17, R0 ;  /* 0x000000110e007c24 */ /* 0x000fe2000f8e0200 */
[----:B------:R-:W5:Y:S01]  /*14c0*/  LDC.64 R16, c[0x0][0x250] ;  /* 0x00009400ff107b82 */ /* 0x000f620000000a00 */
[----:B------:R-:W-:Y:S01]  /*14d0*/  IMAD.U32 R25, RZ, RZ, UR35 ;  /* 0x00000023ff197e24 */ /* 0x000fe2000f8e00ff */
[----:B------:R-:W-:Y:S01]  /*14e0*/  UIMAD UR31, UR31, UR27, URZ ;  /* 0x0000001b1f1f72a4 */ /* 0x000fe2000f8e023f */
[----:B------:R-:W-:Y:S01]  /*14f0*/  IMAD.WIDE.U32 R24, R24, UR25, R6 ;  /* 0x0000001918187c25 */ /* 0x000fe2000f8e0006 */
[----:B------:R-:W-:Y:S01]  /*1500*/  ULDC.64 UR16, c[0x0][0x420] ;  /* 0x0001080000107ab9 */ /* 0x000fe20000000a00 */
[----:B------:R-:W-:Y:S01]  /*1510*/  UIADD3 UR46, UR20, -0x1, URZ ;  /* 0xffffffff142e7890 */ /* 0x000fe2000fffe03f */
[----:B------:R-:W-:Y:S01]  /*1520*/  CS2R R124, SRZ ;  /* 0x00000000007c7805 */ /* 0x000fe2000001ff00 */
[----:B------:R-:W-:Y:S01]  /*1530*/  IMAD.IADD R5, R5, 0x1, R0 ;  /* 0x0000000105057824 */ /* 0x000fe200078e0200 */
[----:B------:R-:W5:Y:S01]  /*1540*/  LDC.64 R22, c[0x0][0x238] ;  /* 0x00008e00ff167b82 */ /* 0x000f620000000a00 */
[----:B-1----:R-:W-:Y:S01]  /*1550*/  IMAD R7, R8, UR14, RZ ;  /* 0x0000000e08077c24 */ /* 0x002fe2000f8e02ff */
[----:B------:R-:W-:Y:S01]  /*1560*/  UIMAD UR28, UR28, UR26, UR31 ;  /* 0x0000001a1c1c72a4 */ /* 0x000fe2000f8e021f */
[----:B--2---:R-:W-:Y:S01]  /*1570*/  IMAD R6, R10, UR14, RZ ;  /* 0x0000000e0a067c24 */ /* 0x004fe2000f8e02ff */
[----:B------:R-:W-:Y:S01]  /*1580*/  UIADD3 UR22, UR24, UR22, URZ ;  /* 0x0000001618167290 */ /* 0x000fe2000fffe03f */
[----:B---3--:R-:W-:Y:S01]  /*1590*/  IMAD R0, R18, UR29, RZ ;  /* 0x0000001d12007c24 */ /* 0x008fe2000f8e02ff */
[----:B------:R-:W-:Y:S01]  /*15a0*/  UIADD3 UR28, UR35, UR28, URZ ;  /* 0x0000001c231c7290 */ /* 0x000fe2000fffe03f */
[----:B------:R-:W-:Y:S01]  /*15b0*/  IMAD R7, R9, UR8, R7 ;  /* 0x0000000809077c24 */ /* 0x000fe2000f8e0207 */
[----:B------:R-:W-:Y:S01]  /*15c0*/  UIADD3 UR21, UR24, UR21, URZ ;  /* 0x0000001518157290 */ /* 0x000fe2000fffe03f */
[----:B------:R-:W-:Y:S01]  /*15d0*/  IMAD.WIDE.U32 R4, R8, UR8, R4 ;  /* 0x0000000808047c25 */ /* 0x000fe2000f8e0004 */
[----:B------:R-:W-:Y:S01]  /*15e0*/  UIMAD UR28, UR28, UR25, URZ ;  /* 0x000000191c1c72a4 */ /* 0x000fe2000f8e023f */
[----:B------:R-:W-:-:S02]  /*15f0*/  CS2R R130, SRZ ;  /* 0x0000000000827805 */ /* 0x000fc4000001ff00 */
[----:B------:R-:W-:Y:S01]  /*1600*/  CS2R R128, SRZ ;  /* 0x0000000000807805 */ /* 0x000fe2000001ff00 */
[----:B------:R-:W-:Y:S01]  /*1610*/  IMAD R6, R11, UR8, R6 ;  /* 0x000000080b067c24 */ /* 0x000fe2000f8e0206 */
[----:B------:R-:W-:Y:S01]  /*1620*/  UIMAD UR23, UR23, UR34, UR28 ;  /* 0x00000022171772a4 */ /* 0x000fe2000f8e021c */
[--C-:B------:R-:W-:Y:S01]  /*1630*/  IMAD.WIDE.U32 R8, R10, UR8, R248.reuse ;  /* 0x000000080a087c25 */ /* 0x100fe2000f8e00f8 */
[----:B------:R-:W-:Y:S02]  /*1640*/  CS2R R122, SRZ ;  /* 0x00000000007a7805 */ /* 0x000fe4000001ff00 */
[----:B------:R-:W-:Y:S02]  /*1650*/  CS2R R120, SRZ ;  /* 0x0000000000787805 */ /* 0x000fe4000001ff00 */
[----:B------:R-:W-:Y:S01]  /*1660*/  CS2R R118, SRZ ;  /* 0x0000000000767805 */ /* 0x000fe2000001ff00 */
[----:B------:R-:W-:Y:S01]  /*1670*/  IMAD.WIDE.U32 R10, R18, UR30, R248 ;  /* 0x0000001e120a7c25 */ /* 0x000fe2000f8e00f8 */
[----:B------:R-:W-:-:S02]  /*1680*/  CS2R R116, SRZ ;  /* 0x0000000000747805 */ /* 0x000fc4000001ff00 */
[----:B------:R-:W-:Y:S02]  /*1690*/  CS2R R110, SRZ ;  /* 0x00000000006e7805 */ /* 0x000fe4000001ff00 */
[----:B------:R-:W-:Y:S01]  /*16a0*/  CS2R R108, SRZ ;  /* 0x00000000006c7805 */ /* 0x000fe2000001ff00 */
[----:B------:R-:W-:Y:S01]  /*16b0*/  IMAD R0, R19, UR30, R0 ;  /* 0x0000001e13007c24 */ /* 0x000fe2000f8e0200 */
[----:B------:R-:W-:Y:S01]  /*16c0*/  CS2R R114, SRZ ;  /* 0x0000000000727805 */ /* 0x000fe2000001ff00 */
[----:B------:R-:W-:Y:S01]  /*16d0*/  IMAD.IADD R7, R5, 0x1, R7 ;  /* 0x0000000105077824 */ /* 0x000fe200078e0207 */
[----:B------:R-:W-:Y:S01]  /*16e0*/  CS2R R112, SRZ ;  /* 0x0000000000707805 */ /* 0x000fe2000001ff00 */
[----:B------:R-:W-:Y:S01]  /*16f0*/  IMAD.IADD R9, R9, 0x1, R6 ;  /* 0x0000000109097824 */ /* 0x000fe200078e0206 */
[----:B------:R-:W-:Y:S01]  /*1700*/  CS2R R106, SRZ ;  /* 0x00000000006a7805 */ /* 0x000fe2000001ff00 */
[----:B------:R-:W-:Y:S01]  /*1710*/  IMAD.U32 R12, RZ, RZ, UR18 ;  /* 0x00000012ff0c7e24 */ /* 0x000fe2000f8e00ff */
[----:B------:R-:W-:Y:S01]  /*1720*/  UIMAD UR18, UR13, UR18, URZ ;  /* 0x000000120d1272a4 */ /* 0x000fe2000f8e023f */
[----:B------:R-:W-:Y:S01]  /*1730*/  IMAD.IADD R5, R11, 0x1, R0 ;  /* 0x000000010b057824 */ /* 0x000fe200078e0200 */
[----:B------:R-:W-:Y:S01]  /*1740*/  CS2R R104, SRZ ;  /* 0x0000000000687805 */ /* 0x000fe2000001ff00 */
[----:B------:R-:W-:Y:S01]  /*1750*/  IMAD.MOV.U32 R6, RZ, RZ, R4 ;  /* 0x000000ffff067224 */ /* 0x000fe200078e0004 */
[----:B------:R-:W-:Y:S01]  /*1760*/  UIMAD UR25, UR9, UR19, UR18 ;  /* 0x00000013091972a4 */ /* 0x000fe2000f8e0212 */
[----:B----4-:R-:W-:Y:S01]  /*1770*/  IMAD R0, R20, UR14, RZ ;  /* 0x0000000e14007c24 */ /* 0x010fe2000f8e02ff */
[----:B------:R-:W-:Y:S01]  /*1780*/  CS2R R102, SRZ ;  /* 0x0000000000667805 */ /* 0x000fe2000001ff00 */
[----:B------:R-:W-:Y:S01]  /*1790*/  IMAD.WIDE.U32 R12, R12, UR9, R6 ;  /* 0x000000090c0c7c25 */ /* 0x000fe2000f8e0006 */
[----:B------:R-:W-:Y:S01]  /*17a0*/  ULDC.64 UR18, c[0x0][0x210] ;  /* 0x0000840000127ab9 */ /* 0x000fe20000000a00 */
[----:B------:R-:W-:-:S02]  /*17b0*/  CS2R R100, SRZ ;  /* 0x0000000000647805 */ /* 0x000fc4000001ff00 */
[----:B------:R-:W-:Y:S01]  /*17c0*/  CS2R R94, SRZ ;  /* 0x00000000005e7805 */ /* 0x000fe2000001ff00 */
[----:B------:R-:W-:Y:S01]  /*17d0*/  IMAD.MOV.U32 R4, RZ, RZ, R10 ;  /* 0x000000ffff047224 */ /* 0x000fe200078e000a */
[----:B------:R-:W-:Y:S01]  /*17e0*/  LEA R200, P1, R12, UR18, 0x1 ;  /* 0x000000120cc87c11 */ /* 0x000fe2000f8208ff */
[----:B------:R-:W-:Y:S01]  /*17f0*/  IMAD R7, R21, UR8, R0 ;  /* 0x0000000815077c24 */ /* 0x000fe2000f8e0200 */
[----:B------:R-:W-:Y:S01]  /*1800*/  CS2R R92, SRZ ;  /* 0x00000000005c7805 */ /* 0x000fe2000001ff00 */
[----:B-----5:R-:W-:Y:S01]  /*1810*/  IMAD R0, R16, UR29, RZ ;  /* 0x0000001d10007c24 */ /* 0x020fe2000f8e02ff */
[----:B------:R-:W-:Y:S01]  /*1820*/  CS2R R98, SRZ ;  /* 0x0000000000627805 */ /* 0x000fe2000001ff00 */
[----:B------:R-:W-:Y:S01]  /*1830*/  IMAD R6, R15, UR16, RZ ;  /* 0x000000100f067c24 */ /* 0x000fe2000f8e02ff */
[----:B------:R-:W-:Y:S01]  /*1840*/  CS2R R96, SRZ ;  /* 0x0000000000607805 */ /* 0x000fe2000001ff00 */
[----:B------:R-:W-:Y:S01]  /*1850*/  IMAD.WIDE.U32 R4, R20, UR8, R4 ;  /* 0x0000000814047c25 */ /* 0x000fe2000f8e0004 */
[----:B------:R-:W-:-:S02]  /*1860*/  CS2R R90, SRZ ;  /* 0x00000000005a7805 */ /* 0x000fc4000001ff00 */
[----:B------:R-:W-:Y:S02]  /*1870*/  CS2R R88, SRZ ;  /* 0x0000000000587805 */ /* 0x000fe4000001ff00 */
[----:B------:R-:W-:Y:S01]  /*1880*/  CS2R R86, SRZ ;  /* 0x0000000000567805 */ /* 0x000fe2000001ff00 */
[----:B------:R-:W-:Y:S01]  /*1890*/  IMAD.WIDE.U32 R10, R16, UR30, R248 ;  /* 0x0000001e100a7c25 */ /* 0x000fe2000f8e00f8 */
[----:B------:R-:W-:Y:S02]  /*18a0*/  CS2R R84, SRZ ;  /* 0x0000000000547805 */ /* 0x000fe4000001ff00 */
[----:B------:R-:W-:Y:S02]  /*18b0*/  CS2R R78, SRZ ;  /* 0x00000000004e7805 */ /* 0x000fe4000001ff00 */
[----:B------:R-:W-:Y:S01]  /*18c0*/  CS2R R76, SRZ ;  /* 0x00000000004c7805 */ /* 0x000fe2000001ff00 */
[----:B------:R-:W-:Y:S01]  /*18d0*/  IMAD R0, R17, UR30, R0 ;  /* 0x0000001e11007c24 */ /* 0x000fe2000f8e0200 */
[----:B------:R-:W-:Y:S01]  /*18e0*/  CS2R R82, SRZ ;  /* 0x0000000000527805 */ /* 0x000fe2000001ff00 */
[C---:B------:R-:W-:Y:S01]  /*18f0*/  IMAD R15, R14.reuse, UR17, R6 ;  /* 0x000000110e0f7c24 */ /* 0x040fe2000f8e0206 */
[----:B------:R-:W-:Y:S01]  /*1900*/  CS2R R80, SRZ ;  /* 0x0000000000507805 */ /* 0x000fe2000001ff00 */
[----:B------:R-:W-:Y:S01]  /*1910*/  IMAD.WIDE.U32 R8, R14, UR16, R8 ;  /* 0x000000100e087c25 */ /* 0x000fe2000f8e0008 */
[----:B------:R-:W-:Y:S01]  /*1920*/  ULDC.64 UR16, c[0x0][0x260] ;  /* 0x0000980000107ab9 */ /* 0x000fe20000000a00 */
[----:B------:R-:W-:-:S02]  /*1930*/  CS2R R74, SRZ ;  /* 0x00000000004a7805 */ /* 0x000fc4000001ff00 */
[----:B------:R-:W-:Y:S01]  /*1940*/  CS2R R72, SRZ ;  /* 0x0000000000487805 */ /* 0x000fe2000001ff00 */
[----:B------:R-:W-:Y:S01]  /*1950*/  IMAD.IADD R7, R5, 0x1, R7 ;  /* 0x0000000105077824 */ /* 0x000fe200078e0207 */
[----:B------:R-:W-:Y:S01]  /*1960*/  CS2R R70, SRZ ;  /* 0x0000000000467805 */ /* 0x000fe2000001ff00 */
[----:B------:R-:W-:Y:S01]  /*1970*/  IMAD.IADD R5, R11, 0x1, R0 ;  /* 0x000000010b057824 */ /* 0x000fe200078e0200 */
[----:B------:R-:W-:Y:S01]  /*1980*/  CS2R R68, SRZ ;  /* 0x0000000000447805 */ /* 0x000fe2000001ff00 */
[----:B------:R-:W-:Y:S01]  /*1990*/  IMAD.MOV.U32 R6, RZ, RZ, R4 ;  /* 0x000000ffff067224 */ /* 0x000fe200078e0004 */
[----:B------:R-:W-:Y:S01]  /*19a0*/  CS2R R62, SRZ ;  /* 0x00000000003e7805 */ /* 0x000fe2000001ff00 */
[----:B------:R-:W-:Y:S01]  /*19b0*/  IMAD R0, R26, UR16, RZ ;  /* 0x000000101a007c24 */ /* 0x000fe2000f8e02ff */
[----:B------:R-:W-:Y:S01]  /*19c0*/  CS2R R60, SRZ ;  /* 0x00000000003c7805 */ /* 0x000fe2000001ff00 */
[----:B------:R-:W-:Y:S01]  /*19d0*/  IMAD.MOV.U32 R4, RZ, RZ, R10 ;  /* 0x000000ffff047224 */ /* 0x000fe200078e000a */
[----:B------:R-:W-:Y:S01]  /*19e0*/  CS2R R66, SRZ ;  /* 0x0000000000427805 */ /* 0x000fe2000001ff00 */
[C---:B------:R-:W-:Y:S01]  /*19f0*/  IMAD R10, R2.reuse, UR17, R0 ;  /* 0x00000011020a7c24 */ /* 0x040fe2000f8e0200 */
[----:B------:R-:W-:Y:S01]  /*1a00*/  CS2R R64, SRZ ;  /* 0x0000000000407805 */ /* 0x000fe2000001ff00 */
[----:B------:R-:W-:Y:S01]  /*1a10*/  IMAD.WIDE.U32 R6, R2, UR16, R6 ;  /* 0x0000001002067c25 */ /* 0x000fe2000f8e0006 */
[----:B------:R-:W-:Y:S01]  /*1a20*/  ULDC.64 UR16, c[0x0][0x400] ;  /* 0x0001000000107ab9 */ /* 0x000fe20000000a00 */
[----:B------:R-:W-:-:S02]  /*1a30*/  CS2R R58, SRZ ;  /* 0x00000000003a7805 */ /* 0x000fc4000001ff00 */
[----:B------:R-:W-:Y:S01]  /*1a40*/  LEA R184, P0, R24, UR16, 0x2 ;  /* 0x0000001018b87c11 */ /* 0x000fe2000f8010ff */
[C---:B------:R-:W-:Y:S01]  /*1a50*/  IMAD R14, R22.reuse, UR14, RZ ;  /* 0x0000000e160e7c24 */ /* 0x040fe2000f8e02ff */
[----:B------:R-:W-:Y:S01]  /*1a60*/  CS2R R56, SRZ ;  /* 0x0000000000387805 */ /* 0x000fe2000001ff00 */
[----:B------:R-:W-:Y:S01]  /*1a70*/  VIADD R0, R25, UR23 ;  /* 0x0000001719007c36 */ /* 0x000fe20008000000 */
[----:B------:R-:W-:Y:S01]  /*1a80*/  ULEA.HI UR23, UR46, UR46, URZ, 0x1 ;  /* 0x0000002e2e177291 */ /* 0x000fe2000f8f083f */
[----:B------:R-:W-:Y:S01]  /*1a90*/  IMAD R14, R23, UR8, R14 ;  /* 0x00000008170e7c24 */ /* 0x000fe2000f8e020e */
[----:B------:R-:W-:Y:S01]  /*1aa0*/  CS2R R54, SRZ ;  /* 0x0000000000367805 */ /* 0x000fe2000001ff00 */
[----:B------:R-:W-:Y:S01]  /*1ab0*/  IMAD.WIDE.U32 R4, R22, UR8, R4 ;  /* 0x0000000816047c25 */ /* 0x000fe2000f8e0004 */
[----:B------:R-:W-:Y:S01]  /*1ac0*/  LEA.HI.X R185, R24, UR17, R0, 0x2, P0 ;  /* 0x0000001118b97c11 */ /* 0x000fe200080f1400 */
[----:B------:R-:W-:Y:S01]  /*1ad0*/  ULDC.64 UR16, c[0x0][0x268] ;  /* 0x00009a0000107ab9 */ /* 0x000fe20000000a00 */
[----:B------:R-:W-:Y:S01]  /*1ae0*/  ULOP3.LUT UR23, UR23, 0xfffffffe, URZ, 0xc0, !UPT ;  /* 0xfffffffe17177892 */ /* 0x000fe2000f8ec03f */
[----:B------:R-:W-:Y:S01]  /*1af0*/  VIADD R11, R13, UR25 ;  /* 0x000000190d0b7c36 */ /* 0x000fe20008000000 */
[----:B------:R-:W-:Y:S01]  /*1b00*/  ULDC.64 UR24, c[0x0][0x2b0] ;  /* 0x0000ac0000187ab9 */ /* 0x000fe20000000a00 */
[----:B------:R-:W-:Y:S01]  /*1b10*/  IMAD.IADD R5, R5, 0x1, R14 ;  /* 0x0000000105057824 */ /* 0x000fe200078e020e */
[----:B------:R-:W-:Y:S01]  /*1b20*/  UIMAD.WIDE UR34, UR22, 0x4, UR24 ;  /* 0x00000004162278a5 */ /* 0x000fe2000f8e0218 */
[----:B------:R-:W-:Y:S01]  /*1b30*/  IMAD.IADD R7, R7, 0x1, R10 ;  /* 0x0000000107077824 */ /* 0x000fe200078e020a */
[----:B------:R-:W-:Y:S01]  /*1b40*/  LEA.HI.X R201, R12, UR19, R11, 0x1, P1 ;  /* 0x000000130cc97c11 */ /* 0x000fe200088f0c0b */
[----:B------:R-:W-:Y:S01]  /*1b50*/  IMAD R0, R26, UR16, RZ ;  /* 0x000000101a007c24 */ /* 0x000fe2000f8e02ff */
[----:B------:R-:W-:Y:S01]  /*1b60*/  ULDC.64 UR18, c[0x0][0x428] ;  /* 0x00010a0000127ab9 */ /* 0x000fe20000000a00 */
[----:B------:R-:W-:Y:S01]  /*1b70*/  IMAD R13, R27, R18, RZ ;  /* 0x000000121b0d7224 */ /* 0x000fe200078e02ff */
[----:B------:R-:W-:Y:S01]  /*1b80*/  CS2R R52, SRZ ;  /* 0x0000000000347805 */ /* 0x000fe2000001ff00 */
[----:B------:R-:W-:Y:S01]  /*1b90*/  IMAD.WIDE.U32 R10, R2, UR16, R4 ;  /* 0x00000010020a7c25 */ /* 0x000fe2000f8e0004 */
[----:B------:R-:W-:Y:S01]  /*1ba0*/  UMOV UR36, UR34 ;  /* 0x0000002200247c82 */ /* 0x000fe20008000000 */
[----:B------:R-:W-:-:S02]  /*1bb0*/  CS2R R46, SRZ ;  /* 0x00000000002e7805 */ /* 0x000fc4000001ff00 */
[----:B------:R-:W-:Y:S01]  /*1bc0*/  CS2R R44, SRZ ;  /* 0x00000000002c7805 */ /* 0x000fe2000001ff00 */
[----:B------:R-:W-:Y:S01]  /*1bd0*/  IMAD R12, R2, UR17, R0 ;  /* 0x00000011020c7c24 */ /* 0x000fe2000f8e0200 */
[----:B------:R-:W-:Y:S01]  /*1be0*/  ULDC.64 UR16, c[0x0][0x218] ;  /* 0x0000860000107ab9 */ /* 0x000fe20000000a00 */
[C---:B------:R-:W-:Y:S01]  /*1bf0*/  IMAD.WIDE.U32 R4, R246.reuse, R18, R6 ;  /* 0x00000012f6047225 */ /* 0x040fe200078e0006 */
[----:B------:R-:W-:Y:S02]  /*1c00*/  CS2R R50, SRZ ;  /* 0x0000000000327805 */ /* 0x000fe4000001ff00 */
[----:B------:R-:W-:Y:S02]  /*1c10*/  CS2R R48, SRZ ;  /* 0x0000000000307805 */ /* 0x000fe4000001ff00 */
[----:B------:R-:W-:Y:S01]  /*1c20*/  CS2R R42, SRZ ;  /* 0x00000000002a7805 */ /* 0x000fe2000001ff00 */
[----:B------:R-:W-:Y:S01]  /*1c30*/  IMAD R0, R246, R19, R13 ;  /* 0x00000013f6007224 */ /* 0x000fe200078e020d */
[C---:B------:R-:W-:Y:S01]  /*1c40*/  LEA R6, P0, R4.reuse, UR16, 0x1 ;  /* 0x0000001004067c11 */ /* 0x040fe2000f8008ff */
[----:B------:R-:W-:Y:S01]  /*1c50*/  IMAD.U32 R13, RZ, RZ, UR18 ;  /* 0x00000012ff0d7e24 */ /* 0x000fe2000f8e00ff */
[----:B------:R-:W-:Y:S01]  /*1c60*/  UIMAD UR18, UR13, UR18, URZ ;  /* 0x000000120d1272a4 */ /* 0x000fe2000f8e023f */
[----:B------:R-:W-:Y:S01]  /*1c70*/  IMAD.IADD R9, R9, 0x1, R15 ;  /* 0x0000000109097824 */ /* 0x000fe200078e020f */
[----:B------:R-:W-:Y:S01]  /*1c80*/  UIADD3 UR16, UR46, -UR23, URZ ;  /* 0x800000172e107290 */ /* 0x000fe2000fffe03f */
[----:B------:R-:W-:Y:S01]  /*1c90*/  IMAD.IADD R0, R5, 0x1, R0 ;  /* 0x0000000105007824 */ /* 0x000fe200078e0200 */
[----:B------:R-:W-:Y:S01]  /*1ca0*/  UIMAD UR23, UR9, UR19, UR18 ;  /* 0x00000013091772a4 */ /* 0x000fe2000f8e0212 */
[----:B------:R-:W-:Y:S01]  /*1cb0*/  IMAD.IADD R5, R11, 0x1, R12 ;  /* 0x000000010b057824 */ /* 0x000fe200078e020c */
[----:B------:R-:W-:Y:S01]  /*1cc0*/  UISETP.NE.AND UP0, UPT, UR16, 0x1, UPT ;  /* 0x000000011000788c */ /* 0x000fe2000bf05270 */
[----:B------:R-:W-:Y:S01]  /*1cd0*/  IMAD.WIDE.U32 R12, R13, UR9, R8 ;  /* 0x000000090d0c7c25 */ /* 0x000fe2000f8e0008 */
[----:B------:R-:W-:Y:S01]  /*1ce0*/  ULDC.64 UR18, c[0x0][0x3e0] ;  /* 0x0000f80000127ab9 */ /* 0x000fe20000000a00 */
[----:B------:R-:W-:Y:S01]  /*1cf0*/  LEA.HI.X R7, R4, UR17, R0, 0x1, P0 ;  /* 0x0000001104077c11 */ /* 0x000fe200080f0c00 */
[----:B------:R-:W-:Y:S01]  /*1d00*/  ULDC.64 UR16, c[0x0][0x220] ;  /* 0x0000880000107ab9 */ /* 0x000fe20000000a00 */
[----:B------:R-:W-:Y:S01]  /*1d10*/  VIADD R2, R13, UR23 ;  /* 0x000000170d027c36 */ /* 0x000fe20008000000 */
[C---:B------:R-:W-:Y:S01]  /*1d20*/  LEA R198, P3, R12.reuse, UR18, 0x1 ;  /* 0x000000120cc67c11 */ /* 0x040fe2000f8608ff */
[----:B------:R-:W-:Y:S01]  /*1d30*/  UIADD3 UR18, -UR47, UR4, UR15 ;  /* 0x000000042f127290 */ /* 0x000fe2000fffe10f */
[----:B------:R-:W-:Y:S01]  /*1d40*/  IMAD.MOV.U32 R4, RZ, RZ, R10 ;  /* 0x000000ffff047224 */ /* 0x000fe200078e000a */
[----:B------:R-:W-:Y:S01]  /*1d50*/  PLOP3.LUT P0, PT, PT, PT, UP0, 0x80, 0x0 ;  /* 0x000000000000781c */ /* 0x000fe20003f0f008 */
[-C--:B------:R-:W-:Y:S01]  /*1d60*/  IMAD R0, R27, R16.reuse, RZ ;  /* 0x000000101b007224 */ /* 0x080fe200078e02ff */
[----:B------:R-:W-:Y:S01]  /*1d70*/  LEA.HI.X R199, R12, UR19, R2, 0x1, P3 ;  /* 0x000000130cc77c11 */ /* 0x000fe200098f0c02 */
[----:B------:R-:W-:Y:S01]  /*1d80*/  ULDC UR19, c[0x0][0x398] ;  /* 0x0000e60000137ab9 */ /* 0x000fe20000000800 */
[----:B------:R-:W-:Y:S01]  /*1d90*/  IMAD.WIDE.U32 R8, R246, R16, R4 ;  /* 0x00000010f6087225 */ /* 0x000fe200078e0004 */
[----:B------:R-:W-:Y:S01]  /*1da0*/  UIADD3 UR19, UR18, -UR19, URZ ;  /* 0x8000001312137290 */ /* 0x000fe2000fffe03f */
[----:B------:R-:W-:-:S02]  /*1db0*/  LEA R10, P2, R18, R6, 0x7 ;  /* 0x00000006120a7211 */ /* 0x000fc400078438ff */
[----:B------:R-:W-:Y:S01]  /*1dc0*/  CS2R R40, SRZ ;  /* 0x0000000000287805 */ /* 0x000fe2000001ff00 */
[----:B------:R-:W-:Y:S01]  /*1dd0*/  IMAD R0, R246, R17, R0 ;  /* 0x00000011f6007224 */ /* 0x000fe200078e0200 */
[----:B------:R-:W-:Y:S01]  /*1de0*/  USHF.R.S32.HI UR18, URZ, 0x1f, UR19 ;  /* 0x0000001f3f127899 */ /* 0x000fe20008011413 */
[----:B------:R-:W-:Y:S01]  /*1df0*/  VIADD R14, R239, 0x1800 ;  /* 0x00001800ef0e7836 */ /* 0x000fe20000000000 */
[----:B------:R-:W-:Y:S01]  /*1e00*/  @P4 BAR.SYNC.DEFER_BLOCKING 0x0 ;  /* 0x0000000000004b1d */ /* 0x000fe20000010000 */
[----:B------:R-:W-:Y:S01]  /*1e10*/  IMAD.IADD R0, R9, 0x1, R0 ;  /* 0x0000000109007824 */ /* 0x000fe200078e0200 */
[----:B------:R-:W-:Y:S01]  /*1e20*/  LEA R4, P1, R8, UR16, 0x1 ;  /* 0x0000001008047c11 */ /* 0x000fe2000f8208ff */
[----:B------:R-:W-:Y:S01]  /*1e30*/  ULEA.HI UR18, UR18, UR19, URZ, 0x6 ;  /* 0x0000001312127291 */ /* 0x000fe2000f8f303f */
[----:B------:R-:W-:Y:S02]  /*1e40*/  SEL R2, R14, R239, !P0 ;  /* 0x000000ef0e027207 */ /* 0x000fe40004000000 */
[----:B------:R-:W-:-:S02]  /*1e50*/  CS2R R38, SRZ ;  /* 0x0000000000267805 */ /* 0x000fc4000001ff00 */
[----:B------:R-:W-:Y:S01]  /*1e60*/  LEA.HI.X R5, R8, UR17, R0, 0x1, P1 ;  /* 0x0000001108057c11 */ /* 0x000fe200088f0c00 */
[----:B------:R-:W-:Y:S01]  /*1e70*/  USHF.R.S32.HI UR31, URZ, 0x6, UR18 ;  /* 0x000000063f1f7899 */ /* 0x000fe20008011412 */
[----:B------:R-:W-:Y:S01]  /*1e80*/  LEA R0, R239, UR5, 0x1 ;  /* 0x00000005ef007c11 */ /* 0x000fe2000f8e08ff */
[----:B------:R-:W-:Y:S01]  /*1e90*/  ULDC.64 UR16, c[0x0][0x478] ;  /* 0x00011e0000107ab9 */ /* 0x000fe20000000a00 */
[----:B------:R-:W-:Y:S01]  /*1ea0*/  LEA R2, R2, UR5, 0x1 ;  /* 0x0000000502027c11 */ /* 0x000fe2000f8e08ff */
[----:B------:R-:W-:Y:S01]  /*1eb0*/  UISETP.LT.AND UP0, UPT, URZ, UR31, UPT ;  /* 0x0000001f3f00728c */ /* 0x000fe2000bf01270 */
[----:B------:R-:W-:Y:S01]  /*1ec0*/  LEA.HI.X R11, R18, R7, R19, 0x7, P2 ;  /* 0x00000007120b7211 */ /* 0x000fe200010f3c13 */
[----:B------:R-:W-:Y:S01]  /*1ed0*/  UIMAD.WIDE UR16, UR21, 0x4, UR16 ;  /* 0x00000004151078a5 */ /* 0x000fe2000f8e0210 */
[----:B------:R-:W-:Y:S01]  /*1ee0*/  LEA R8, P1, R16, R4, 0x7 ;  /* 0x0000000410087211 */ /* 0x000fe200078238ff */
[----:B------:R-:W-:Y:S01]  /*1ef0*/  USEL UR31, URZ, UR31, !UP0 ;  /* 0x0000001f3f1f7287 */ /* 0x000fe2000c000000 */
[----:B------:R-:W-:-:S02]  /*1f00*/  CS2R R36, SRZ ;  /* 0x0000000000247805 */ /* 0x000fc4000001ff00 */
[----:B------:R-:W-:Y:S01]  /*1f10*/  LEA.HI.X R9, R16, R5, R17, 0x7, P1 ;  /* 0x0000000510097211 */ /* 0x000fe200008f3c11 */
[----:B------:R-:W-:Y:S01]  /*1f20*/  UISETP.GT.AND UP0, UPT, UR20, UR31, UPT ;  /* 0x0000001f1400728c */ /* 0x000fe2000bf04270 */
[----:B------:R-:W-:Y:S01]  /*1f30*/  @!PT LDS RZ, [RZ] ;  /* 0x00000000fffff984 */ /* 0x000fe20000000800 */
[----:B------:R-:W-:Y:S01]  /*1f40*/  @!PT LDS RZ, [RZ] ;  /* 0x00000000fffff984 */ /* 0x000fe20000000800 */
[----:B------:R-:W-:Y:S01]  /*1f50*/  @!PT LDS RZ, [RZ] ;  /* 0x00000000fffff984 */ /* 0x000fe20000000800 */
[----:B------:R-:W-:Y:S05]  /*1f60*/  LDGSTS.E.BYPASS.LTC128B.128 [R0+0x6000], desc[UR50][R198.64] ;  /* 0x06000000c6007fae */ /* 0x000fea000b901d72 */
[----:B------:R-:W-:Y:S01]  /*1f70*/  PLOP3.LUT P1, PT, PT, PT, UP0, 0x80, 0x0 ;  /* 0x000000000000781c */ /* 0x000fe20003f2f008 */
[----:B------:R-:W-:Y:S04]  /*1f80*/  LDGSTS.E.BYPASS.LTC128B.128 [R0+0x7000], desc[UR50][R198.64+0x40] ;  /* 0x07000040c6007fae */ /* 0x000fe8000b901d72 */
[----:B------:R-:W-:Y:S04]  /*1f90*/  LDGSTS.E.BYPASS.LTC128B.128 [R0+0x8000], desc[UR50][R198.64+0x80] ;  /* 0x08000080c6007fae */ /* 0x000fe8000b901d72 */
[----:B------:R-:W-:Y:S04]  /*1fa0*/  LDGSTS.E.BYPASS.LTC128B.128 [R2], desc[UR50][R200.64] ;  /* 0x00000000c8027fae */ /* 0x000fe8000b901d72 */
[----:B------:R-:W-:Y:S04]  /*1fb0*/  LDGSTS.E.BYPASS.LTC128B.128 [R2+0x1000], desc[UR50][R200.64+0x40] ;  /* 0x01000040c8027fae */ /* 0x000fe8000b901d72 */
        /* <DEDUP_REMOVED lines=13> */
[----:B------:R-:W0:Y:S01]  /*2090*/  LDGDEPBAR ;  /* 0x00000000000079af */ /* 0x000e220000000000 */
[----:B-1----:R-:W-:-:S05]  /*20a0*/  IMAD.SHL.U32 R4, R247, 0x4, RZ ;  /* 0x00000004f7047824 */ /* 0x002fca00078e00ff */
[----:B------:R-:W-:Y:S02]  /*20b0*/  IADD3 R4, P2, R4, UR36, RZ ;  /* 0x0000002404047c10 */ /* 0x000fe4000ff5e0ff */
[----:B--2---:R-:W-:-:S04]  /*20c0*/  SHF.R.S32.HI R0, RZ, 0x1f, R247 ;  /* 0x0000001fff007819 */ /* 0x004fc800000114f7 */
[----:B------:R-:W-:-:S04]  /*20d0*/  SHF.L.U64.HI R5, R247, 0x2, R0 ;  /* 0x00000002f7057819 */ /* 0x000fc80000010200 */
[----:B------:R-:W-:Y:S01]  /*20e0*/  IADD3.X R5, R5, UR35, RZ, P2, !PT ;  /* 0x0000002305057c10 */ /* 0x000fe200097fe4ff */
[----:B------:R-:W-:Y:S06]  /*20f0*/  @!P1 BRA `(.L_x_500) ;  /* 0x0000004000949947 */ /* 0x000fec0003800000 */
[----:B------:R1:W5:Y:S04]  /*2100*/  LDG.E R236, desc[UR50][R4.64] ;  /* 0x0000003204ec7981 */ /* 0x000368000c1e1900 */
[----:B------:R1:W5:Y:S04]  /*2110*/  LDG.E R235, desc[UR50][R4.64+0x20] ;  /* 0x0000203204eb7981 */ /* 0x000368000c1e1900 */
[----:B------:R1:W5:Y:S04]  /*2120*/  LDG.E R234, desc[UR50][R4.64+0x80] ;  /* 0x0000803204ea7981 */ /* 0x000368000c1e1900 */
[----:B------:R1:W5:Y:S01]  /*2130*/  LDG.E R233, desc[UR50][R4.64+0xa0] ;  /* 0x0000a03204e97981 */ /* 0x000362000c1e1900 */
[----:B------:R-:W-:Y:S01]  /*2140*/  USHF.L.U32 UR44, UR39, 0x4, URZ ;  /* 0x00000004272c7899 */ /* 0x000fe2000800063f */
[----:B------:R-:W2:Y:S01]  /*2150*/  LDC R250, c[0x0][0x2dc] ;  /* 0x0000b700fffa7b82 */ /* 0x000ea20000000800 */
[----:B------:R-:W-:Y:S01]  /*2160*/  USHF.L.U32 UR45, UR39, 0x3, URZ ;  /* 0x00000003272d7899 */ /* 0x000fe2000800063f */
[----:B------:R-:W-:Y:S01]  /*2170*/  IMAD.MOV.U32 R212, RZ, RZ, R2 ;  /* 0x000000ffffd47224 */ /* 0x000fe200078e0002 */
[----:B------:R-:W-:Y:S01]  /*2180*/  UIADD3 UR20, UR44, 0x40, URZ ;  /* 0x000000402c147890 */ /* 0x000fe2000fffe03f */
[----:B------:R-:W-:Y:S01]  /*2190*/  SHF.L.U64.HI R240, R247, 0x2, R0 ;  /* 0x00000002f7f07819 */ /* 0x000fe20000010200 */
[----:B------:R-:W-:Y:S01]  /*21a0*/  UIADD3 UR25, UR44, 0x20, URZ ;  /* 0x000000202c197890 */ /* 0x000fe2000fffe03f */
[----:B------:R-:W-:Y:S01]  /*21b0*/  VIADD R2, R181, 0x1800 ;  /* 0x00001800b5027836 */ /* 0x000fe20000000000 */
[----:B------:R-:W-:Y:S01]  /*21c0*/  UIADD3 UR19, UR45, UR20, URZ ;  /* 0x000000142d137290 */ /* 0x000fe2000fffe03f */
[----:B------:R-:W-:Y:S01]  /*21d0*/  IADD3 R0, R182, 0x1800, RZ ;  /* 0x00001800b6007810 */ /* 0x000fe20007ffe0ff */
[----:B------:R-:W-:Y:S01]  /*21e0*/  UIADD3 UR24, UR45, UR25, URZ ;  /* 0x000000192d187290 */ /* 0x000fe2000fffe03f */
[----:B------:R-:W-:Y:S01]  /*21f0*/  IMAD.SHL.U32 R241, R247, 0x4, RZ ;  /* 0x00000004f7f17824 */ /* 0x000fe200078e00ff */
[----:B------:R-:W-:Y:S01]  /*2200*/  UIADD3 UR18, UR45, UR19, URZ ;  /* 0x000000132d127290 */ /* 0x000fe2000fffe03f */
[----:B------:R-:W-:Y:S01]  /*2210*/  SEL R2, R2, R181, !P0 ;  /* 0x000000b502027207 */ /* 0x000fe20004000000 */
[----:B------:R-:W-:Y:S01]  /*2220*/  UIADD3 UR23, UR45, UR24, URZ ;  /* 0x000000182d177290 */ /* 0x000fe2000fffe03f */
[----:B------:R-:W-:Y:S01]  /*2230*/  SEL R0, R0, R182, !P0 ;  /* 0x000000b600007207 */ /* 0x000fe20004000000 */
[----:B------:R-:W-:Y:S01]  /*2240*/  UMOV UR37, UR17 ;  /* 0x0000001100257c82 */ /* 0x000fe20008000000 */
[----:B------:R-:W-:Y:S01]  /*2250*/  UIADD3 UR17, UR45, UR18, URZ ;  /* 0x000000122d117290 */ /* 0x000fe2000fffe03f */
[----:B------:R-:W-:Y:S01]  /*2260*/  MOV R127, RZ ;  /* 0x000000ff007f7202 */ /* 0x000fe20000000f00 */
[----:B------:R-:W-:Y:S01]  /*2270*/  UIADD3 UR22, UR45, UR23, URZ ;  /* 0x000000172d167290 */ /* 0x000fe2000fffe03f */
[----:B------:R-:W-:Y:S01]  /*2280*/  UMOV UR38, UR16 ;  /* 0x0000001000267c82 */ /* 0x000fe20008000000 */
[----:B------:R-:W-:-:S02]  /*2290*/  UIADD3 UR28, UR15, UR4, URZ ;  /* 0x000000040f1c7290 */ /* 0x000fc4000fffe03f */
[----:B------:R-:W-:Y:S02]  /*22a0*/  UIADD3 UR16, UR45, UR17, URZ ;  /* 0x000000112d107290 */ /* 0x000fe4000fffe03f */
[----:B------:R-:W-:Y:S02]  /*22b0*/  UIADD3 UR21, UR45, UR22, URZ ;  /* 0x000000162d157290 */ /* 0x000fe4000fffe03f */
[----:B------:R-:W-:Y:S02]  /*22c0*/  UIMAD UR43, UR39, 0x18, URZ ;  /* 0x00000018272b78a4 */ /* 0x000fe4000f8e023f */
[----:B------:R-:W-:Y:S02]  /*22d0*/  USHF.L.U32 UR42, UR39, 0x5, URZ ;  /* 0x00000005272a7899 */ /* 0x000fe4000800063f */
[----:B------:R-:W-:Y:S02]  /*22e0*/  UIMAD UR41, UR39, 0x28, URZ ;  /* 0x00000028272978a4 */ /* 0x000fe4000f8e023f */
[----:B------:R-:W-:-:S02]  /*22f0*/  UIMAD UR40, UR39, 0x30, URZ ;  /* 0x00000030272878a4 */ /* 0x000fc4000f8e023f */
[----:B------:R-:W-:Y:S01]  /*2300*/  UIMAD UR39, UR39, 0x38, URZ ;  /* 0x00000038272778a4 */ /* 0x000fe2000f8e023f */
[----:B------:R-:W-:Y:S01]  /*2310*/  ULDC UR27, c[0x0][0x270] ;  /* 0x00009c00001b7ab9 */ /* 0x000fe20000000800 */
[----:B------:R-:W-:Y:S02]  /*2320*/  UIADD3 UR28, -UR47, 0x80, UR28 ;  /* 0x000000802f1c7890 */ /* 0x000fe4000fffe11c */
[----:B------:R-:W-:Y:S02]  /*2330*/  UIADD3 UR15, UR45, UR16, URZ ;  /* 0x000000102d0f7290 */ /* 0x000fe4000fffe03f */
[----:B------:R-:W-:Y:S01]  /*2340*/  UIADD3 UR4, UR45, UR21, URZ ;  /* 0x000000152d047290 */ /* 0x000fe2000fffe03f */
[----:B------:R-:W-:Y:S01]  /*2350*/  LEA R172, R2, UR5, 0x1 ;  /* 0x0000000502ac7c11 */ /* 0x000fe2000f8e08ff */
[----:B------:R-:W-:Y:S01]  /*2360*/  ULDC UR34, c[0x0][0x39c] ;  /* 0x0000e70000227ab9 */ /* 0x000fe20000000800 */
[----:B------:R-:W-:Y:S01]  /*2370*/  LEA R175, R0, UR5, 0x1 ;  /* 0x0000000500af7c11 */ /* 0x000fe2000f8e08ff */
[----:B-1----:R-:W-:-:S08]  /*2380*/  ULDC UR33, c[0x0][0x2ec] ;  /* 0x0000bb0000217ab9 */ /* 0x002fd00000000800 */
.L_x_503:
[----:B------:R-:W0:Y:S01]  /*2390*/  LDGDEPBAR ;  /* 0x00000000000079af */ /* 0x000e220000000000 */
[----:B------:R-:W-:Y:S01]  /*23a0*/  IADD3 R0, R180, R175, RZ ;  /* 0x000000afb4007210 */ /* 0x000fe20007ffe0ff */
[----:B------:R-:W-:Y:S01]  /*23b0*/  USHF.L.U32 UR26, UR46, 0x6, URZ ;  /* 0x000000062e1a7899 */ /* 0x000fe2000800063f */
[----:B-----5:R-:W-:Y:S01]  /*23c0*/  FSETP.NEU.FTZ.AND P2, PT, R236, -INF , PT ;  /* 0xff800000ec00780b */ /* 0x020fe20003f5d000 */
[----:B------:R-:W-:Y:S01]  /*23d0*/  UISETP.GT.AND UP3, UPT, UR46, UR31, UPT ;  /* 0x0000001f2e00728c */ /* 0x000fe2000bf64270 */
[----:B------:R-:W-:Y:S01]  /*23e0*/  MOV R183, 0x8 ;  /* 0x0000000800b77802 */ /* 0x000fe20000000f00 */
[----:B------:R-:W-:Y:S01]  /*23f0*/  UISETP.GE.AND UP0, UPT, UR26, UR28, UPT ;  /* 0x0000001c1a00728c */ /* 0x000fe2000bf06270 */
[----:B------:R-:W-:Y:S02]  /*2400*/  FSETP.NEU.FTZ.AND P1, PT, R235, -INF , PT ;  /* 0xff800000eb00780b */ /* 0x000fe40003f3d000 */
[----:B------:R-:W-:Y:S02]  /*2410*/  MOV R2, UR26 ;  /* 0x0000001a00027c02 */ /* 0x000fe40008000f00 */
[----:B------:R-:W-:Y:S02]  /*2420*/  MOV R186, 0x20 ;  /* 0x0000002000ba7802 */ /* 0x000fe40000000f00 */
        /* <DEDUP_REMOVED lines=8> */
[----:B------:R-:W2:Y:S01]  /*24b0*/  LDSM.16.M88.4 R140, [R174+0x9000] ;  /* 0x00900000ae8c783b */ /* 0x000ea20000000200 */
        /* <DEDUP_REMOVED lines=10> */
[----:B------:R-:W-:Y:S05]  /*2560*/  LDSM.16.M88.4 R160, [R173+0xb400] ;  /* 0x00b40000ada0783b */ /* 0x000fea0000000200 */
[-C--:B------:R-:W-:Y:S03]  /*2570*/  HMMA.16816.F32 R28, R28, R134.reuse, RZ ;  /* 0x000000861c1c723c */ /* 0x080fe600000018ff */
[----:B------:R-:W-:Y:S03]  /*2580*/  LDSM.16.M88.4 R164, [R0+0x1000] ;  /* 0x0010000000a4783b */ /* 0x000fe60000000200 */
[----:B------:R-:W-:Y:S05]  /*2590*/  HMMA.16816.F32 R32, R32, R134, RZ ;  /* 0x000000862020723c */ /* 0x000fea00000018ff */
[----:B------:R-:W4:Y:S01]  /*25a0*/  LDSM.16.M88.4 R132, [R175+0x1800] ;  /* 0x00180000af84783b */ /* 0x000f220000000200 */
[-C--:B--2---:R-:W-:Y:S06]  /*25b0*/  HMMA.16816.F32 R4, R136, R140.reuse, R4 ;  /* 0x0000008c8804723c */ /* 0x084fec0000001804 */
[C---:B-1----:R-:W-:Y:S01]  /*25c0*/  HMMA.16816.F32 R8, R144.reuse, R140, R8 ;  /* 0x0000008c9008723c */ /* 0x042fe20000001808 */
[----:B------:R-:W1:Y:S05]  /*25d0*/  LDSM.16.M88.4 R168, [R174+0xb000] ;  /* 0x00b00000aea8783b */ /* 0x000e6a0000000200 */
[-C--:B------:R-:W-:Y:S06]  /*25e0*/  HMMA.16816.F32 R12, R144, R142.reuse, R12 ;  /* 0x0000008e900c723c */ /* 0x080fec000000180c */
[C---:B------:R-:W-:Y:S01]  /*25f0*/  HMMA.16816.F32 R16, R136.reuse, R142, R16 ;  /* 0x0000008e8810723c */ /* 0x040fe20000001810 */
[----:B------:R-:W-:Y:S05]  /*2600*/  LDSM.16.M88.4 R140, [R174+0xb400] ;  /* 0x00b40000ae8c783b */ /* 0x000fea0000000200 */
[-C--:B---3--:R-:W-:Y:S06]  /*2610*/  HMMA.16816.F32 R20, R136, R148.reuse, R20 ;  /* 0x000000948814723c */ /* 0x088fec0000001814 */
        /* <DEDUP_REMOVED lines=27> */
[-C--:B---3--:R-:W-:Y:S06]  /*27d0*/  HMMA.16816.F32 R4, R144, R148.reuse, R4 ;  /* 0x000000949004723c */ /* 0x088fec0000001804 */
[C---:B----4-:R-:W-:Y:S06]  /*27e0*/  HMMA.16816.F32 R8, R132.reuse, R148, R8 ;  /* 0x000000948408723c */ /* 0x050fec0000001808 */
        /* <DEDUP_REMOVED lines=31> */
[----:B------:R-:W-:Y:S01]  /*29e0*/  MUFU.TANH R155, R12 ;  /* 0x0000000c009b7308 */ /* 0x000fe20000002400 */
[----:B-1----:R-:W-:Y:S05]  /*29f0*/  FMUL.FTZ R10, R236, 1.4426950216293334961 ;  /* 0x3fb8aa3bec0a7820 */ /* 0x002fea0000410000 */
[----:B------:R-:W-:Y:S04]  /*2a00*/  FSEL R10, R10, RZ, P2 ;  /* 0x000000ff0a0a7208 */ /* 0x000fe80001000000 */
[----:B------:R-:W-:Y:S10]  /*2a10*/  MUFU.TANH R216, R6 ;  /* 0x0000000600d87308 */ /* 0x000ff40000002400 */
[----:B------:R1:W-:Y:S10]  /*2a20*/  MUFU.TANH R164, R9 ;  /* 0x0000000900a47308 */ /* 0x0003f40000002400 */
[----:B------:R3:W4:Y:S10]  /*2a30*/  MUFU.TANH R215, R7 ;  /* 0x0000000700d77308 */ /* 0x0007340000002400 */
[----:B------:R-:W-:Y:S01]  /*2a40*/  MUFU.TANH R166, R11 ;  /* 0x0000000b00a67308 */ /* 0x000fe20000002400 */
[----:B-1----:R-:W-:Y:S05]  /*2a50*/  FMUL.FTZ R9, R235, 1.4426950216293334961 ;  /* 0x3fb8aa3beb097820 */ /* 0x002fea0000410000 */
[----:B------:R-:W-:Y:S04]  /*2a60*/  FSEL R9, R9, RZ, P1 ;  /* 0x000000ff09097208 */ /* 0x000fe80000800000 */
[----:B------:R-:W-:Y:S01]  /*2a70*/  MUFU.TANH R209, R16 ;  /* 0x0000001000d17308 */ /* 0x000fe20000002400 */
[----:B---3--:R-:W1:Y:S09]  /*2a80*/  LDSM.16.M88.4 R4, [R174+0xd400] ;  /* 0x00d40000ae04783b */ /* 0x008e720000000200 */
[----:B------:R2:W-:Y:S10]  /*2a90*/  MUFU.TANH R154, R13 ;  /* 0x0000000d009a7308 */ /* 0x0005f40000002400 */
[----:B------:R-:W-:Y:S10]  /*2aa0*/  MUFU.TANH R208, R17 ;  /* 0x0000001100d07308 */ /* 0x000ff40000002400 */
[----:B------:R4:W3:Y:S01]  /*2ab0*/  MUFU.TANH R165, R8 ;  /* 0x0000000800a57308 */ /* 0x0008e20000002400 */
[----:B--2---:R-:W-:Y:S09]  /*2ac0*/  MOV R13, R205 ;  /* 0x000000cd000d7202 */ /* 0x004ff20000000f00 */
[----:B------:R-:W-:Y:S10]  /*2ad0*/  MUFU.TANH R214, R18 ;  /* 0x0000001200d67308 */ /* 0x000ff40000002400 */
[----:B------:R-:W-:Y:S01]  /*2ae0*/  MUFU.TANH R163, R14 ;  /* 0x0000000e00a37308 */ /* 0x000fe20000002400 */
[-C--:B-1----:R-:W-:Y:S03]  /*2af0*/  HMMA.16816.F32 R20, R156, R4.reuse, R20 ;  /* 0x000000049c14723c */ /* 0x082fe60000001814 */
[----:B----4-:R-:W-:Y:S03]  /*2b00*/  MOV R8, R215 ;  /* 0x000000d700087202 */ /* 0x010fe60000000f00 */
[C---:B------:R-:W-:Y:S03]  /*2b10*/  HMMA.16816.F32 R24, R136.reuse, R4, R24 ;  /* 0x000000048818723c */ /* 0x040fe60000001818 */
[----:B------:R-:W-:Y:S03]  /*2b20*/  MUFU.TANH R213, R19 ;  /* 0x0000001300d57308 */ /* 0x000fe60000002400 */
[-C--:B------:R-:W-:Y:S07]  /*2b30*/  HMMA.16816.F32 R28, R136, R6.reuse, R28 ;  /* 0x00000006881c723c */ /* 0x080fee000000181c */
[----:B------:R1:W2:Y:S01]  /*2b40*/  MUFU.TANH R162, R15 ;  /* 0x0000000f00a27308 */ /* 0x0002a20000002400 */
[----:B------:R-:W-:Y:S01]  /*2b50*/  @!P0 IADD3 R5, R2, UR47, R244 ;  /* 0x0000002f02058c10 */ /* 0x000fe2000fffe0f4 */
[----:B------:R-:W-:Y:S04]  /*2b60*/  HMMA.16816.F32 R32, R156, R6, R32 ;  /* 0x000000069c20723c */ /* 0x000fe80000001820 */
        /* <DEDUP_REMOVED lines=9> */
[----:B-1----:R-:W-:Y:S01]  /*2c00*/  FMUL.FTZ R15, R233, 1.4426950216293334961 ;  /* 0x3fb8aa3be90f7820 */ /* 0x002fe20000410000 */
[CC--:B------:R-:W-:Y:S01]  /*2c10*/  @!P0 ISETP.GE.AND P1, PT, R0.reuse, R11.reuse, PT ;  /* 0x0000000b0000820c */ /* 0x0c0fe20003f26270 */
        /* <DEDUP_REMOVED lines=13> */
[----:B------:R-:W-:Y:S01]  /*2cf0*/  MOV R183, 0x28 ;  /* 0x0000002800b77802 */ /* 0x000fe20000000f00 */
[----:B------:R-:W-:Y:S01]  /*2d00*/  FMUL.FTZ R35, R35, UR34 ;  /* 0x0000002223237c20 */ /* 0x000fe20008410000 */
[----:B------:R-:W-:Y:S01]  /*2d10*/  @!P0 FSEL R13, R205, -INF , !P2 ;  /* 0xff800000cd0d8808 */ /* 0x000fe20005000000 */
[----:B------:R-:W-:Y:S01]  /*2d20*/  FMUL.FTZ R24, R24, UR34 ;  /* 0x0000002218187c20 */ /* 0x000fe20008410000 */
[----:B------:R-:W-:Y:S03]  /*2d30*/  @!P0 ISETP.GE.AND P2, PT, R2, R11, PT ;  /* 0x0000000b0200820c */ /* 0x000fe60003f46270 */
[----:B------:R-:W1:Y:S01]  /*2d40*/  MUFU.TANH R211, R22 ;  /* 0x0000001600d37308 */ /* 0x000e620000002400 */
[----:B---3--:R-:W-:Y:S01]  /*2d50*/  MOV R14, R165 ;  /* 0x000000a5000e7202 */ /* 0x008fe20000000f00 */
[----:B------:R-:W-:Y:S01]  /*2d60*/  FFMA.FTZ R13, R13, UR33, -R10 ;  /* 0x000000210d0d7c23 */ /* 0x000fe2000801080a */
[----:B------:R-:W-:Y:S01]  /*2d70*/  @!P0 FSEL R8, R215, -INF , !P2 ;  /* 0xff800000d7088808 */ /* 0x000fe20005000000 */
[----:B------:R-:W-:Y:S01]  /*2d80*/  FMUL.FTZ R25, R25, UR34 ;  /* 0x0000002219197c20 */ /* 0x000fe20008410000 */
[----:B------:R-:W-:Y:S01]  /*2d90*/  FMUL.FTZ R26, R26, UR34 ;  /* 0x000000221a1a7c20 */ /* 0x000fe20008410000 */
[----:B------:R-:W-:Y:S01]  /*2da0*/  FMUL.FTZ R27, R27, UR34 ;  /* 0x000000221b1b7c20 */ /* 0x000fe20008410000 */
[----:B------:R-:W-:Y:S03]  /*2db0*/  MOV R6, R154 ;  /* 0x0000009a00067202 */ /* 0x000fe60000000f00 */
[----:B------:R3:W-:Y:S01]  /*2dc0*/  MUFU.EX2 R225, R13 ;  /* 0x0000000d00e17308 */ /* 0x0007e20000000800 */
[----:B----4-:R-:W-:Y:S02]  /*2dd0*/  MOV R4, R216 ;  /* 0x000000d800047202 */ /* 0x010fe40000000f00 */
[----:B------:R-:W-:Y:S02]  /*2de0*/  @!P0 FSEL R4, R216, -INF , !P1 ;  /* 0xff800000d8048808 */ /* 0x000fe40004800000 */
[----:B------:R-:W-:Y:S05]  /*2df0*/  FSETP.NEU.FTZ.AND P1, PT, R234, -INF , PT ;  /* 0xff800000ea00780b */ /* 0x000fea0003f3d000 */
[----:B------:R-:W4:Y:S01]  /*2e00*/  MUFU.TANH R210, R23 ;  /* 0x0000001700d27308 */ /* 0x000f220000002400 */
[--C-:B------:R-:W-:Y:S09]  /*2e10*/  FFMA.FTZ R4, R4, UR33, -R9.reuse ;  /* 0x0000002104047c23 */ /* 0x100ff20008010809 */
[----:B------:R2:W-:Y:S01]  /*2e20*/  MUFU.EX2 R231, R4 ;  /* 0x0000000400e77308 */ /* 0x0005e20000000800 */
[----:B---3--:R-:W-:Y:S09]  /*2e30*/  MOV R13, R164 ;  /* 0x000000a4000d7202 */ /* 0x008ff20000000f00 */
[----:B------:R-:W3:Y:S10]  /*2e40*/  MUFU.TANH R151, R24 ;  /* 0x0000001800977308 */ /* 0x000ef40000002400 */
[----:B------:R-:W3:Y:S01]  /*2e50*/  MUFU.TANH R150, R25 ;  /* 0x0000001900967308 */ /* 0x000ee20000002400 */
[--C-:B--2---:R-:W-:Y:S01]  /*2e60*/  FFMA.FTZ R4, R8, UR33, -R9.reuse ;  /* 0x0000002108047c23 */ /* 0x104fe20008010809 */
        /* <DEDUP_REMOVED lines=8> */
[----:B------:R-:W3:Y:S01]  /*2ef0*/  MUFU.TANH R161, R26 ;  /* 0x0000001a00a17308 */ /* 0x000ee20000002400 */
[----:B------:R-:W-:Y:S09]  /*2f00*/  @!P0 ISETP.GE.AND P3, PT, R0, R5, PT ;  /* 0x000000050000820c */ /* 0x000ff20003f66270 */
[----:B------:R-:W-:Y:S01]  /*2f10*/  MUFU.TANH R160, R27 ;  /* 0x0000001b00a07308 */ /* 0x000fe20000002400 */
[----:B--2---:R-:W-:Y:S05]  /*2f20*/  FMUL.FTZ R4, R234, 1.4426950216293334961 ;  /* 0x3fb8aa3bea047820 */ /* 0x004fea0000410000 */
[----:B------:R-:W-:Y:S04]  /*2f30*/  FSEL R4, R4, RZ, P1 ;  /* 0x000000ff04047208 */ /* 0x000fe80000800000 */
[----:B------:R-:W2:Y:S01]  /*2f40*/  MUFU.TANH R149, R28 ;  /* 0x0000001c00957308 */ /* 0x000ea20000002400 */
[----:B------:R-:W-:Y:S01]  /*2f50*/  FSETP.NEU.FTZ.AND P1, PT, R233, -INF , PT ;  /* 0xff800000e900780b */ /* 0x000fe20003f3d000 */
[--C-:B------:R-:W-:Y:S01]  /*2f60*/  FFMA.FTZ R2, R14, UR33, -R4.reuse ;  /* 0x000000210e027c23 */ /* 0x100fe20008010804 */
[----:B------:R-:W-:Y:S01]  /*2f70*/  FFMA.FTZ R13, R13, UR33, -R4 ;  /* 0x000000210d0d7c23 */ /* 0x000fe20008010804 */
[----:B------:R-:W-:Y:S02]  /*2f80*/  MOV R14, R167 ;  /* 0x000000a7000e7202 */ /* 0x000fe40000000f00 */
[----:B------:R-:W-:Y:S04]  /*2f90*/  @!P0 FSEL R14, R167, -INF , !P3 ;  /* 0xff800000a70e8808 */ /* 0x000fe80005800000 */
[----:B------:R1:W-:Y:S10]  /*2fa0*/  MUFU.EX2 R188, R2 ;  /* 0x0000000200bc7308 */ /* 0x0003f40000000800 */
[----:B------:R4:W-:Y:S10]  /*2fb0*/  MUFU.EX2 R187, R13 ;  /* 0x0000000d00bb7308 */ /* 0x0009f40000000800 */
[----:B------:R-:W2:Y:S01]  /*2fc0*/  MUFU.TANH R148, R29 ;  /* 0x0000001d00947308 */ /* 0x000ea20000002400 */
[----:B-1----:R-:W-:Y:S02]  /*2fd0*/  FSEL R2, R15, RZ, P1 ;  /* 0x000000ff0f027208 */ /* 0x002fe40000800000 */
[----:B------:R-:W-:Y:S02]  /*2fe0*/  MOV R15, R166 ;  /* 0x000000a6000f7202 */ /* 0x000fe40000000f00 */
[----:B------:R-:W-:Y:S05]  /*2ff0*/  @!P0 FSEL R15, R166, -INF , !P2 ;  /* 0xff800000a60f8808 */ /* 0x000fea0005000000 */
[----:B------:R-:W1:Y:S01]  /*3000*/  MUFU.TANH R197, R32 ;  /* 0x0000002000c57308 */ /* 0x000e620000002400 */
[--C-:B----4-:R-:W-:Y:S01]  /*3010*/  FFMA.FTZ R13, R14, UR33, -R2.reuse ;  /* 0x000000210e0d7c23 */ /* 0x110fe20008010802 */
[----:B------:R-:W-:Y:S04]  /*3020*/  @!P0 IADD3 R14, R0, 0x8, RZ ;  /* 0x00000008000e8810 */ /* 0x000fe80007ffe0ff */
[C---:B------:R-:W-:Y:S04]  /*3030*/  @!P0 ISETP.GE.AND P1, PT, R14.reuse, R8, PT ;  /* 0x000000080e00820c */ /* 0x040fe80003f26270 */
[----:B------:R4:W-:Y:S01]  /*3040*/  MUFU.EX2 R192, R13 ;  /* 0x0000000d00c07308 */ /* 0x0009e20000000800 */
[----:B------:R-:W-:Y:S09]  /*3050*/  @!P0 ISETP.GE.AND P2, PT, R14, R5, PT ;  /* 0x000000050e00820c */ /* 0x000ff20003f46270 */
[----:B------:R-:W1:Y:S10]  /*3060*/  MUFU.TANH R202, R33 ;  /* 0x0000002100ca7308 */ /* 0x000e740000002400 */
[----:B------:R-:W-:Y:S01]  /*3070*/  MUFU.TANH R204, R34 ;  /* 0x0000002200cc7308 */ /* 0x000fe20000002400 */
[----:B----4-:R-:W-:Y:S01]  /*3080*/  FFMA.FTZ R13, R15, UR33, -R2 ;  /* 0x000000210f0d7c23 */ /* 0x010fe20008010802 */
[----:B------:R-:W-:Y:S02]  /*3090*/  MOV R15, R155 ;  /* 0x0000009b000f7202 */ /* 0x000fe40000000f00 */
[----:B------:R-:W-:Y:S06]  /*30a0*/  @!P0 FSEL R15, R155, -INF , !P1 ;  /* 0xff8000009b0f8808 */ /* 0x000fec0004800000 */
[----:B------:R4:W-:Y:S01]  /*30b0*/  MUFU.EX2 R191, R13 ;  /* 0x0000000d00bf7308 */ /* 0x0009e20000000800 */
[--C-:B------:R-:W-:Y:S01]  /*30c0*/  FFMA.FTZ R7, R15, UR33, -R4.reuse ;  /* 0x000000210f077c23 */ /* 0x100fe20008010804 */
[----:B------:R-:W-:Y:S08]  /*30d0*/  MOV R15, R162 ;  /* 0x000000a2000f7202 */ /* 0x000ff00000000f00 */
[----:B------:R3:W-:Y:S10]  /*30e0*/  MUFU.EX2 R171, R7 ;  /* 0x0000000700ab7308 */ /* 0x0007f40000000800 */
[----:B------:R-:W-:Y:S01]  /*30f0*/  MUFU.TANH R203, R35 ;  /* 0x0000002300cb7308 */ /* 0x000fe20000002400 */
[----:B----4-:R-:W-:Y:S04]  /*3100*/  @!P0 IADD3 R13, R0, 0x9, RZ ;  /* 0x00000009000d8810 */ /* 0x010fe80007ffe0ff */
[----:B------:R-:W-:Y:S05]  /*3110*/  @!P0 ISETP.GE.AND P1, PT, R13, R8, PT ;  /* 0x000000080d00820c */ /* 0x000fea0003f26270 */
[----:B------:R-:W4:Y:S01]  /*3120*/  MUFU.TANH R153, R30 ;  /* 0x0000001e00997308 */ /* 0x000f220000002400 */
[----:B------:R-:W-:Y:S02]  /*3130*/  @!P0 FSEL R6, R154, -INF , !P1 ;  /* 0xff8000009a068808 */ /* 0x000fe40004800000 */
[----:B---3--:R-:W-:Y:S02]  /*3140*/  MOV R7, R163 ;  /* 0x000000a300077202 */ /* 0x008fe40000000f00 */
[----:B------:R-:W-:Y:S01]  /*3150*/  @!P0 FSEL R7, R163, -INF , !P2 ;  /* 0xff800000a3078808 */ /* 0x000fe20005000000 */
[----:B------:R-:W-:Y:S01]  /*3160*/  FFMA.FTZ R6, R6, UR33, -R4 ;  /* 0x0000002106067c23 */ /* 0x000fe20008010804 */
[----:B------:R-:W-:Y:S03]  /*3170*/  @!P0 ISETP.GE.AND P1, PT, R13, R5, PT ;  /* 0x000000050d00820c */ /* 0x000fe60003f26270 */
[----:B------:R-:W3:Y:S01]  /*3180*/  MUFU.TANH R152, R31 ;  /* 0x0000001f00987308 */ /* 0x000ee20000002400 */
[----:B------:R-:W-:Y:S02]  /*3190*/  @!P0 FSEL R15, R162, -INF , !P1 ;  /* 0xff800000a20f8808 */ /* 0x000fe40004800000 */
[----:B------:R-:W-:Y:S07]  /*31a0*/  @!P0 ISETP.GE.AND P1, PT, R14, R12, PT ;  /* 0x0000000c0e00820c */ /* 0x000fee0003f26270 */
[----:B------:R2:W-:Y:S02]  /*31b0*/  MUFU.EX2 R170, R6 ;  /* 0x0000000600aa7308 */ /* 0x0005e40000000800 */
[--C-:B--2---:R-:W-:Y:S01]  /*31c0*/  FFMA.FTZ R6, R7, UR33, -R2.reuse ;  /* 0x0000002107067c23 */ /* 0x104fe20008010802 */
[----:B------:R-:W-:Y:S07]  /*31d0*/  MOV R7, R208 ;  /* 0x000000d000077202 */ /* 0x000fee0000000f00 */
        /* <DEDUP_REMOVED lines=16> */
[----:B------:R-:W-:Y:S02]  /*32e0*/  @!P0 ISETP.GE.AND P1, PT, R13, R11, PT ;  /* 0x0000000b0d00820c */ /* 0x000fe40003f26270 */
[----:B------:R-:W-:Y:S01]  /*32f0*/  MOV R13, R213 ;  /* 0x000000d5000d7202 */ /* 0x000fe20000000f00 */
[--C-:B------:R-:W-:Y:S01]  /*3300*/  FFMA.FTZ R6, R6, UR33, -R9.reuse ;  /* 0x0000002106067c23 */ /* 0x100fe20008010809 */
[----:B------:R-:W-:Y:S02]  /*3310*/  @!P0 FSEL R13, R213, -INF , !P1 ;  /* 0xff800000d50d8808 */ /* 0x000fe40004800000 */
[C---:B-1----:R-:W-:Y:S01]  /*3320*/  @!P0 IADD3 R7, R0.reuse, 0x10, RZ ;  /* 0x0000001000078810 */ /* 0x042fe20007ffe0ff */
[----:B------:R1:W-:Y:S02]  /*3330*/  MUFU.EX2 R230, R6 ;  /* 0x0000000600e67308 */ /* 0x0003e40000000800 */
[--C-:B------:R-:W-:Y:S01]  /*3340*/  FFMA.FTZ R13, R13, UR33, -R9.reuse ;  /* 0x000000210d0d7c23 */ /* 0x100fe20008010809 */
[-C--:B------:R-:W-:Y:S04]  /*3350*/  @!P0 ISETP.GE.AND P1, PT, R7, R12.reuse, PT ;  /* 0x0000000c0700820c */ /* 0x080fe80003f26270 */
[----:B------:R-:W-:Y:S03]  /*3360*/  @!P0 FSEL R14, R207, -INF , !P1 ;  /* 0xff800000cf0e8808 */ /* 0x000fe60004800000 */
[----:B------:R2:W3:Y:S01]  /*3370*/  MUFU.EX2 R229, R13 ;  /* 0x0000000d00e57308 */ /* 0x0004e20000000800 */
[----:B-1----:R-:W-:Y:S04]  /*3380*/  @!P0 IADD3 R6, R0, 0x11, RZ ;  /* 0x0000001100068810 */ /* 0x002fe80007ffe0ff */
[----:B------:R-:W-:Y:S01]  /*3390*/  @!P0 ISETP.GE.AND P1, PT, R6, R12, PT ;  /* 0x0000000c0600820c */ /* 0x000fe20003f26270 */
[--C-:B--2---:R-:W-:Y:S03]  /*33a0*/  FFMA.FTZ R13, R14, UR33, -R10.reuse ;  /* 0x000000210e0d7c23 */ /* 0x104fe6000801080a */
[----:B------:R-:W-:Y:S02]  /*33b0*/  @!P0 FSEL R15, R206, -INF , !P1 ;  /* 0xff800000ce0f8808 */ /* 0x000fe40004800000 */
[----:B------:R-:W-:Y:S01]  /*33c0*/  @!P0 ISETP.GE.AND P1, PT, R7, R11, PT ;  /* 0x0000000b0700820c */ /* 0x000fe20003f26270 */
[----:B------:R1:W-:Y:S02]  /*33d0*/  MUFU.EX2 R219, R13 ;  /* 0x0000000d00db7308 */ /* 0x0003e40000000800 */
[----:B------:R-:W-:Y:S08]  /*33e0*/  FFMA.FTZ R14, R15, UR33, -R10 ;  /* 0x000000210f0e7c23 */ /* 0x000ff0000801080a */
        /* <DEDUP_REMOVED lines=41> */
[-C--:B------:R-:W-:Y:S03]  /*3680*/  @!P0 ISETP.GE.AND P1, PT, R6, R12.reuse, PT ;  /* 0x0000000c0600820c */ /* 0x080fe60003f26270 */
        /* <DEDUP_REMOVED lines=10> */
[----:B----4-:R-:W-:Y:S01]  /*3730*/  MOV R6, R153 ;  /* 0x0000009900067202 */ /* 0x010fe20000000f00 */
        /* <DEDUP_REMOVED lines=15> */
[----:B---3--:R-:W-:Y:S03]  /*3830*/  MOV R5, R152 ;  /* 0x0000009800057202 */ /* 0x008fe60000000f00 */
        /* <DEDUP_REMOVED lines=38> */
[----:B------:R2:W-:Y:S04]  /*3aa0*/  STS [R193+0x1a400], R2 ;  /* 0x01a40002c1007388 */ /* 0x0005e80000000800 */
[----:B------:R-:W-:Y:S01]  /*3ab0*/  LDSM.16.M88.4 R16, [R173+0xf000] ;  /* 0x00f00000ad10783b */ /* 0x000fe20000000200 */
[----:B-1----:R-:W-:Y:S07]  /*3ac0*/  LEA R0, R182, UR5, 0x1 ;  /* 0x00000005b6007c11 */ /* 0x002fee000f8e08ff */
[----:B------:R-:W-:Y:S08]  /*3ad0*/  LDSM.16.M88.4 R132, [R173+0xf400] ;  /* 0x00f40000ad84783b */ /* 0x000ff00000000200 */
[----:B------:R-:W1:Y:S01]  /*3ae0*/  LDSM.16.M88.4 R32, [R0+0x6000] ;  /* 0x006000000020783b */ /* 0x000e620000000200 */
[----:B--2---:R-:W-:Y:S07]  /*3af0*/  IADD3 R2, R0, R180, RZ ;  /* 0x000000b400027210 */ /* 0x004fee0007ffe0ff */
[----:B------:R-:W2:Y:S08]  /*3b00*/  LDSM.16.M88.4 R28, [R0+0x6800] ;  /* 0x00680000001c783b */ /* 0x000eb00000000200 */
[----:B------:R-:W-:Y:S08]  /*3b10*/  LDSM.16.M88.4 R136, [R2+0x6000] ;  /* 0x006000000288783b */ /* 0x000ff00000000200 */
[----:B------:R-:W3:Y:S01]  /*3b20*/  LDSM.16.M88.4 R140, [R174+0xf000] ;  /* 0x00f00000ae8c783b */ /* 0x000ee20000000200 */
[-C--:B-1----:R-:W-:Y:S06]  /*3b30*/  HMMA.16816.F32 R4, R32, R16.reuse, RZ ;  /* 0x000000102004723c */ /* 0x082fec00000018ff */
[C---:B--2---:R-:W-:Y:S06]  /*3b40*/  HMMA.16816.F32 R8, R28.reuse, R16, RZ ;  /* 0x000000101c08723c */ /* 0x044fec00000018ff */
[-C--:B------:R-:W-:Y:S06]  /*3b50*/  HMMA.16816.F32 R12, R28, R18.reuse, RZ ;  /* 0x000000121c0c723c */ /* 0x080fec00000018ff */
[C---:B------:R-:W-:Y:S06]  /*3b60*/  HMMA.16816.F32 R16, R32.reuse, R18, RZ ;  /* 0x000000122010723c */ /* 0x040fec00000018ff */
[-C--:B------:R-:W-:Y:S06]  /*3b70*/  HMMA.16816.F32 R20, R32, R132.reuse, RZ ;  /* 0x000000842014723c */ /* 0x080fec00000018ff */
[C---:B------:R-:W-:Y:S06]  /*3b80*/  HMMA.16816.F32 R24, R28.reuse, R132, RZ ;  /* 0x000000841c18723c */ /* 0x040fec00000018ff */
[-C--:B------:R-:W-:Y:S06]  /*3b90*/  HMMA.16816.F32 R28, R28, R134.reuse, RZ ;  /* 0x000000861c1c723c */ /* 0x080fec00000018ff */
[----:B------:R-:W-:Y:S01]  /*3ba0*/  HMMA.16816.F32 R32, R32, R134, RZ ;  /* 0x000000862020723c */ /* 0x000fe200000018ff */
[----:B------:R-:W1:Y:S05]  /*3bb0*/  LDSM.16.M88.4 R132, [R2+0x6800] ;  /* 0x006800000284783b */ /* 0x000e6a0000000200 */
[-C--:B---3--:R-:W-:Y:S06]  /*3bc0*/  HMMA.16816.F32 R4, R136, R140.reuse, R4 ;  /* 0x0000008c8804723c */ /* 0x088fec0000001804 */
[C---:B-1----:R-:W-:Y:S06]  /*3bd0*/  HMMA.16816.F32 R8, R132.reuse, R140, R8 ;  /* 0x0000008c8408723c */ /* 0x042fec0000001808 */
        /* <DEDUP_REMOVED lines=33> */
[----:B------:R2:W3:Y:S02]  /*3df0*/  LDSM.16.M88.4 R140, [R0+0x8800] ;  /* 0x00880000008c783b */ /* 0x0004e40000000200 */
[----:B--2---:R-:W-:Y:S04]  /*3e00*/  FFMA.FTZ R0, -R145, R145, 1 ;  /* 0x3f80000091007423 */ /* 0x004fe80000010191 */
[----:B------:R-:W-:Y:S01]  /*3e10*/  FMUL.FTZ R0, R0, UR34 ;  /* 0x0000002200007c20 */ /* 0x000fe20008410000 */
[-C--:B-1----:R-:W-:Y:S06]  /*3e20*/  HMMA.16816.F32 R4, R136, R132.reuse, R4 ;  /* 0x000000848804723c */ /* 0x082fec0000001804 */
[C---:B---3--:R-:W-:Y:S06]  /*3e30*/  HMMA.16816.F32 R8, R140.reuse, R132, R8 ;  /* 0x000000848c08723c */ /* 0x048fec0000001808 */
        /* <DEDUP_REMOVED lines=8> */
[----:B------:R1:W-:Y:S08]  /*3ec0*/  LDSM.16.M88.4 R132, [R2+0x8000] ;  /* 0x008000000284783b */ /* 0x0003f00000000200 */
[----:B------:R-:W2:Y:S08]  /*3ed0*/  LDSM.16.M88.4 R136, [R174+0x13000] ;  /* 0x01300000ae88783b */ /* 0x000eb00000000200 */
[----:B-1----:R1:W5:Y:S01]  /*3ee0*/  LDG.E R2, desc[UR50][R146.64+0x80] ;  /* 0x0000803292027981 */ /* 0x002362000c1e1900 */
[-C--:B--2---:R-:W-:Y:S06]  /*3ef0*/  HMMA.16816.F32 R4, R132, R136.reuse, R4 ;  /* 0x000000888404723c */ /* 0x084fec0000001804 */
[C---:B------:R-:W-:Y:S06]  /*3f00*/  HMMA.16816.F32 R8, R140.reuse, R136, R8 ;  /* 0x000000888c08723c */ /* 0x040fec0000001808 */
[-C--:B------:R-:W-:Y:S06]  /*3f10*/  HMMA.16816.F32 R12, R140, R138.reuse, R12 ;  /* 0x0000008a8c0c723c */ /* 0x080fec000000180c */
[C---:B------:R-:W-:Y:S01]  /*3f20*/  HMMA.16816.F32 R16, R132.reuse, R138, R16 ;  /* 0x0000008a8410723c */ /* 0x040fe20000001810 */
[----:B------:R-:W2:Y:S05]  /*3f30*/  LDSM.16.M88.4 R136, [R174+0x13400] ;  /* 0x01340000ae88783b */ /* 0x000eaa0000000200 */
[C---:B------:R-:W-:Y:S01]  /*3f40*/  FADD.FTZ R4, -R144.reuse, R4 ;  /* 0x0000000490047221 */ /* 0x040fe20000010100 */
[----:B------:R-:W-:Y:S04]  /*3f50*/  FADD.FTZ R5, -R144, R5 ;  /* 0x0000000590057221 */ /* 0x000fe80000010100 */
[----:B------:R-:W-:Y:S01]  /*3f60*/  FMUL.FTZ R145, R226, R4 ;  /* 0x00000004e2917220 */ /* 0x000fe20000410000 */
[----:B------:R-:W-:Y:S01]  /*3f70*/  FMUL.FTZ R5, R225, R5 ;  /* 0x00000005e1057220 */ /* 0x000fe20000410000 */
[----:B------:R-:W3:Y:S02]  /*3f80*/  LDG.E R4, desc[UR50][R146.64+0x20] ;  /* 0x0000203292047981 */ /* 0x000ee4000c1e1900 */
[----:B------:R-:W-:Y:S01]  /*3f90*/  FMUL.FTZ R145, R145, R0 ;  /* 0x0000000091917220 */ /* 0x000fe20000410000 */
[----:B------:R-:W-:Y:S04]  /*3fa0*/  FFMA.FTZ R0, -R205, R205, 1 ;  /* 0x3f800000cd007423 */ /* 0x000fe800000101cd */
[----:B------:R-:W-:Y:S04]  /*3fb0*/  FMUL.FTZ R0, R0, UR34 ;  /* 0x0000002200007c20 */ /* 0x000fe80008410000 */
[----:B------:R-:W-:Y:S02]  /*3fc0*/  FMUL.FTZ R5, R5, R0 ;  /* 0x0000000005057220 */ /* 0x000fe40000410000 */
[----:B------:R1:W5:Y:S01]  /*3fd0*/  LDG.E R0, desc[UR50][R146.64+0xa0] ;  /* 0x0000a03292007981 */ /* 0x000362000c1e1900 */
[-C--:B--2---:R-:W-:Y:S06]  /*3fe0*/  HMMA.16816.F32 R20, R132, R136.reuse, R20 ;  /* 0x000000888414723c */ /* 0x084fec0000001814 */
[C---:B------:R-:W-:Y:S06]  /*3ff0*/  HMMA.16816.F32 R24, R140.reuse, R136, R24 ;  /* 0x000000888c18723c */ /* 0x040fec0000001818 */
[-C--:B------:R-:W-:Y:S06]  /*4000*/  HMMA.16816.F32 R28, R140, R138.reuse, R28 ;  /* 0x0000008a8c1c723c */ /* 0x080fec000000181c */
[----:B------:R-:W-:Y:S06]  /*4010*/  HMMA.16816.F32 R32, R132, R138, R32 ;  /* 0x0000008a8420723c */ /* 0x000fec0000001820 */
[C---:B------:R-:W-:Y:S01]  /*4020*/  FADD.FTZ R21, -R144.reuse, R21 ;  /* 0x0000001590157221 */ /* 0x040fe20000010100 */
[C---:B------:R-:W-:Y:S01]  /*4030*/  FADD.FTZ R132, -R144.reuse, R17 ;  /* 0x0000001190847221 */ /* 0x040fe20000010100 */
[C---:B------:R-:W-:Y:S03]  /*4040*/  FADD.FTZ R133, -R144.reuse, R16 ;  /* 0x0000001090857221 */ /* 0x040fe60000010100 */
[----:B------:R-:W-:Y:S01]  /*4050*/  FADD.FTZ R134, -R144, R20 ;  /* 0x0000001490867221 */ /* 0x000fe20000010100 */
        /* <DEDUP_REMOVED lines=8> */
[----:B------:R-:W-:Y:S01]  /*40e0*/  FFMA.FTZ R21, -R206, R206, 1 ;  /* 0x3f800000ce157423 */ /* 0x000fe200000101ce */
[----:B------:R-:W-:Y:S01]  /*40f0*/  FFMA.FTZ R133, -R207, R207, 1 ;  /* 0x3f800000cf857423 */ /* 0x000fe200000101cf */
[----:B------:R-:W-:Y:S01]  /*4100*/  FMUL.FTZ R132, R17, R132 ;  /* 0x0000008411847220 */ /* 0x000fe20000410000 */
[----:B------:R-:W-:Y:S01]  /*4110*/  FMUL.FTZ R5, R20, R5 ;  /* 0x0000000514057220 */ /* 0x000fe20000410000 */
[C---:B------:R-:W-:Y:S01]  /*4120*/  FADD.FTZ R20, -R144.reuse, R32 ;  /* 0x0000002090147221 */ /* 0x040fe20000010100 */
[----:B------:R-:W-:Y:S01]  /*4130*/  FFMA.FTZ R17, -R197, R197, 1 ;  /* 0x3f800000c5117423 */ /* 0x000fe200000101c5 */
[----:B------:R-:W-:Y:S01]  /*4140*/  FMUL.FTZ R21, R21, UR34 ;  /* 0x0000002215157c20 */ /* 0x000fe20008410000 */
[----:B------:R-:W-:Y:S01]  /*4150*/  FADD.FTZ R33, -R144, R33 ;  /* 0x0000002190217221 */ /* 0x000fe20000010100 */
[----:B------:R-:W-:Y:S01]  /*4160*/  FMUL.FTZ R20, R218, R20 ;  /* 0x00000014da147220 */ /* 0x000fe20000410000 */
[----:B------:R-:W-:Y:S01]  /*4170*/  FMUL.FTZ R17, R17, UR34 ;  /* 0x0000002211117c20 */ /* 0x000fe20008410000 */
[----:B------:R-:W-:Y:S01]  /*4180*/  FMUL.FTZ R21, R135, R21 ;  /* 0x0000001587157220 */ /* 0x000fe20000410000 */
[----:B------:R-:W-:Y:S01]  /*4190*/  FMUL.FTZ R135, R217, R33 ;  /* 0x00000021d9877220 */ /* 0x000fe20000410000 */
[----:B------:R-:W-:Y:S01]  /*41a0*/  FMUL.FTZ R134, R219, R134 ;  /* 0x00000086db867220 */ /* 0x000fe20000410000 */
[----:B------:R-:W-:Y:S01]  /*41b0*/  FMUL.FTZ R17, R20, R17 ;  /* 0x0000001114117220 */ /* 0x000fe20000410000 */
[----:B------:R-:W-:Y:S01]  /*41c0*/  FFMA.FTZ R20, -R202, R202, 1 ;  /* 0x3f800000ca147423 */ /* 0x000fe200000101ca */
[----:B------:R-:W-:Y:S01]  /*41d0*/  FMUL.FTZ R133, R133, UR34 ;  /* 0x0000002285857c20 */ /* 0x000fe20008410000 */
[----:B------:R-:W-:Y:S02]  /*41e0*/  FFMA.FTZ R32, -R215, R215, 1 ;  /* 0x3f800000d7207423 */ /* 0x000fe400000101d7 */
[----:B------:R-:W-:Y:S01]  /*41f0*/  FMUL.FTZ R20, R20, UR34 ;  /* 0x0000002214147c20 */ /* 0x000fe20008410000 */
[----:B------:R-:W-:Y:S01]  /*4200*/  FMUL.FTZ R133, R134, R133 ;  /* 0x0000008586857220 */ /* 0x000fe20000410000 */
[----:B------:R-:W-:Y:S02]  /*4210*/  FMUL.FTZ R32, R32, UR34 ;  /* 0x0000002220207c20 */ /* 0x000fe40008410000 */
[----:B------:R-:W-:Y:S02]  /*4220*/  FMUL.FTZ R20, R135, R20 ;  /* 0x0000001487147220 */ /* 0x000fe40000410000 */
[----:B------:R-:W-:Y:S03]  /*4230*/  F2FP.F16.F32.PACK_AB R21, R21, R133 ;  /* 0x000000851515723e */ /* 0x000fe600000000ff */
[----:B------:R-:W-:Y:S01]  /*4240*/  F2FP.F16.F32.PACK_AB R20, R20, R17 ;  /* 0x000000111414723e */ /* 0x000fe200000000ff */
[----:B------:R-:W-:Y:S04]  /*4250*/  FFMA.FTZ R17, -R213, R213, 1 ;  /* 0x3f800000d5117423 */ /* 0x000fe800000101d5 */
[----:B------:R-:W-:Y:S01]  /*4260*/  FMUL.FTZ R17, R17, UR34 ;  /* 0x0000002211117c20 */ /* 0x000fe20008410000 */
[C---:B---3--:R-:W-:Y:S01]  /*4270*/  FADD.FTZ R33, -R4.reuse, R7 ;  /* 0x0000000704217221 */ /* 0x048fe20000010100 */
[----:B------:R-:W-:Y:S01]  /*4280*/  FADD.FTZ R6, -R4, R6 ;  /* 0x0000000604067221 */ /* 0x000fe20000010100 */
[----:B------:R-:W-:Y:S01]  /*4290*/  FFMA.FTZ R7, -R216, R216, 1 ;  /* 0x3f800000d8077423 */ /* 0x000fe200000101d8 */
[----:B------:R-:W-:Y:S01]  /*42a0*/  FADD.FTZ R18, -R4, R18 ;  /* 0x0000001204127221 */ /* 0x000fe20000010100 */
[----:B------:R-:W-:Y:S01]  /*42b0*/  FMUL.FTZ R33, R232, R33 ;  /* 0x00000021e8217220 */ /* 0x000fe20000410000 */
[----:B------:R-:W-:Y:S01]  /*42c0*/  FMUL.FTZ R134, R231, R6 ;  /* 0x00000006e7867220 */ /* 0x000fe20000410000 */
[----:B------:R-:W-:Y:S01]  /*42d0*/  FMUL.FTZ R7, R7, UR34 ;  /* 0x0000002207077c20 */ /* 0x000fe20008410000 */
[----:B------:R-:W-:Y:S01]  /*42e0*/  F2FP.F16.F32.PACK_AB R6, R5, R132 ;  /* 0x000000840506723e */ /* 0x000fe200000000ff */
[----:B------:R-:W-:Y:S01]  /*42f0*/  FMUL.FTZ R5, R33, R32 ;  /* 0x0000002021057220 */ /* 0x000fe20000410000 */
[----:B------:R-:W-:Y:S01]  /*4300*/  FADD.FTZ R19, -R4, R19 ;  /* 0x0000001304137221 */ /* 0x000fe20000010100 */
[----:B------:R-:W-:Y:S01]  /*4310*/  FMUL.FTZ R7, R134, R7 ;  /* 0x0000000786077220 */ /* 0x000fe20000410000 */
[C---:B------:R-:W-:Y:S01]  /*4320*/  FADD.FTZ R22, -R4.reuse, R22 ;  /* 0x0000001604167221 */ /* 0x040fe20000010100 */
[C---:B------:R-:W-:Y:S01]  /*4330*/  FADD.FTZ R23, -R4.reuse, R23 ;  /* 0x0000001704177221 */ /* 0x040fe20000010100 */
[----:B------:R-:W-:Y:S01]  /*4340*/  FMUL.FTZ R19, R229, R19 ;  /* 0x00000013e5137220 */ /* 0x000fe20000410000 */
[----:B------:R-:W-:Y:S01]  /*4350*/  FADD.FTZ R34, -R4, R34 ;  /* 0x0000002204227221 */ /* 0x000fe20000010100 */
[----:B------:R-:W-:Y:S01]  /*4360*/  F2FP.F16.F32.PACK_AB R5, R5, R7 ;  /* 0x000000070505723e */ /* 0x000fe200000000ff */
[----:B------:R-:W-:Y:S01]  /*4370*/  FMUL.FTZ R7, R230, R18 ;  /* 0x00000012e6077220 */ /* 0x000fe20000410000 */
[----:B------:R-:W-:Y:S01]  /*4380*/  FFMA.FTZ R18, -R214, R214, 1 ;  /* 0x3f800000d6127423 */ /* 0x000fe200000101d6 */
[----:B------:R-:W-:Y:S01]  /*4390*/  FMUL.FTZ R33, R227, R22 ;  /* 0x00000016e3217220 */ /* 0x000fe20000410000 */
[----:B------:R-:W-:Y:S01]  /*43a0*/  FMUL.FTZ R132, R228, R23 ;  /* 0x00000017e4847220 */ /* 0x000fe20000410000 */
[----:B------:R-:W-:Y:S01]  /*43b0*/  FMUL.FTZ R17, R19, R17 ;  /* 0x0000001113117220 */ /* 0x000fe20000410000 */
[----:B------:R-:W-:Y:S01]  /*43c0*/  FMUL.FTZ R18, R18, UR34 ;  /* 0x0000002212127c20 */ /* 0x000fe20008410000 */
[----:B------:R-:W-:Y:S01]  /*43d0*/  FADD.FTZ R35, -R4, R35 ;  /* 0x0000002304237221 */ /* 0x000fe20000010100 */
        /* <DEDUP_REMOVED lines=15> */
[----:B-1----:R-:W-:Y:S06]  /*44d0*/  @!P1 BRA `(.L_x_501) ;  /* 0x0000000000489947 */ /* 0x002fec0003800000 */
        /* <DEDUP_REMOVED lines=18> */
.L_x_501:
[----:B------:R-:W-:Y:S01]  /*4600*/  STS [R196+0x15000], R16 ;  /* 0x01500010c4007388 */ /* 0x000fe20000000800 */
[----:B------:R-:W-:Y:S01]  /*4610*/  F2FP.F16.F32.PACK_AB R4, R17, R18 ;  /* 0x000000121104723e */ /* 0x000fe200000000ff */
[C---:B-----5:R-:W-:Y:S01]  /*4620*/  FADD.FTZ R8, -R2.reuse, R8 ;  /* 0x0000000802087221 */ /* 0x060fe20000010100 */
[----:B------:R-:W-:Y:S01]  /*4630*/  FADD.FTZ R9, -R2, R9 ;  /* 0x0000000902097221 */ /* 0x000fe20000010100 */
[----:B------:R2:W-:Y:S01]  /*4640*/  STS [R196+0x15400], R5 ;  /* 0x01540005c4007388 */ /* 0x0005e20000000800 */
[----:B------:R-:W-:Y:S01]  /*4650*/  FFMA.FTZ R7, -R164, R164, 1 ;  /* 0x3f800000a4077423 */ /* 0x000fe200000101a4 */
[----:B------:R-:W-:Y:S01]  /*4660*/  FMUL.FTZ R18, R188, R8 ;  /* 0x00000008bc127220 */ /* 0x000fe20000410000 */
        /* <DEDUP_REMOVED lines=9> */
[----:B------:R-:W-:Y:S01]  /*4700*/  FMUL.FTZ R8, R8, UR34 ;  /* 0x0000002208087c20 */ /* 0x000fe20008410000 */
        /* <DEDUP_REMOVED lines=12> */
[----:B--2---:R-:W-:Y:S01]  /*47d0*/  FFMA.FTZ R5, -R154, R154, 1 ;  /* 0x3f8000009a057423 */ /* 0x004fe2000001019a */
[----:B------:R-:W-:Y:S01]  /*47e0*/  FMUL.FTZ R24, R159, R24 ;  /* 0x000000189f187220 */ /* 0x000fe20000410000 */
[----:B------:R-:W-:Y:S01]  /*47f0*/  FMUL.FTZ R7, R7, UR34 ;  /* 0x0000002207077c20 */ /* 0x000fe20008410000 */
[C---:B------:R-:W-:Y:S01]  /*4800*/  FADD.FTZ R10, -R0.reuse, R10 ;  /* 0x0000000a000a7221 */ /* 0x040fe20000010100 */
[----:B---3--:R-:W-:Y:S01]  /*4810*/  FFMA.FTZ R6, -R155, R155, 1 ;  /* 0x3f8000009b067423 */ /* 0x008fe2000001019b */
[----:B------:R-:W-:Y:S01]  /*4820*/  FMUL.FTZ R5, R5, UR34 ;  /* 0x0000002205057c20 */ /* 0x000fe20008410000 */
[----:B------:R2:W-:Y:S01]  /*4830*/  STS [R196+0x16000], R2 ;  /* 0x01600002c4007388 */ /* 0x0005e20000000800 */
[----:B------:R-:W-:Y:S01]  /*4840*/  FADD.FTZ R15, -R0, R15 ;  /* 0x0000000f000f7221 */ /* 0x000fe20000010100 */
[----:B------:R-:W-:Y:S01]  /*4850*/  FMUL.FTZ R6, R6, UR34 ;  /* 0x0000002206067c20 */ /* 0x000fe20008410000 */
[----:B------:R-:W-:Y:S01]  /*4860*/  FMUL.FTZ R13, R13, R5 ;  /* 0x000000050d0d7220 */ /* 0x000fe20000410000 */
[----:B------:R-:W-:Y:S01]  /*4870*/  FFMA.FTZ R5, -R149, R149, 1 ;  /* 0x3f80000095057423 */ /* 0x000fe20000010195 */
[----:B----4-:R-:W-:Y:S01]  /*4880*/  FFMA.FTZ R4, -R162, R162, 1 ;  /* 0x3f800000a2047423 */ /* 0x010fe200000101a2 */
[----:B------:R-:W-:Y:S01]  /*4890*/  FMUL.FTZ R12, R12, R6 ;  /* 0x000000060c0c7220 */ /* 0x000fe20000410000 */
[----:B------:R-:W-:Y:S01]  /*48a0*/  FMUL.FTZ R24, R24, R7 ;  /* 0x0000000718187220 */ /* 0x000fe20000410000 */
[----:B------:R-:W-:Y:S01]  /*48b0*/  FMUL.FTZ R28, R157, R28 ;  /* 0x0000001c9d1c7220 */ /* 0x000fe20000410000 */
[----:B------:R-:W-:Y:S01]  /*48c0*/  FMUL.FTZ R5, R5, UR34 ;  /* 0x0000002205057c20 */ /* 0x000fe20008410000 */
[----:B------:R-:W-:Y:S01]  /*48d0*/  FMUL.FTZ R15, R189, R15 ;  /* 0x0000000fbd0f7220 */ /* 0x000fe20000410000 */
[----:B------:R-:W-:Y:S01]  /*48e0*/  F2FP.F16.F32.PACK_AB R7, R13, R12 ;  /* 0x0000000c0d07723e */ /* 0x000fe200000000ff */
[----:B------:R-:W-:Y:S01]  /*48f0*/  FMUL.FTZ R12, R192, R10 ;  /* 0x0000000ac00c7220 */ /* 0x000fe20000410000 */
[----:B------:R-:W-:Y:S01]  /*4900*/  FMUL.FTZ R4, R4, UR34 ;  /* 0x0000002204047c20 */ /* 0x000fe20008410000 */
[----:B------:R-:W-:Y:S01]  /*4910*/  FADD.FTZ R11, -R0, R11 ;  /* 0x0000000b000b7221 */ /* 0x000fe20000010100 */
[----:B------:R-:W-:Y:S01]  /*4920*/  FFMA.FTZ R10, -R167, R167, 1 ;  /* 0x3f800000a70a7423 */ /* 0x000fe200000101a7 */
[----:B------:R-:W-:Y:S01]  /*4930*/  FFMA.FTZ R9, -R166, R166, 1 ;  /* 0x3f800000a6097423 */ /* 0x000fe200000101a6 */
[----:B------:R-:W-:Y:S01]  /*4940*/  FMUL.FTZ R28, R28, R5 ;  /* 0x000000051c1c7220 */ /* 0x000fe20000410000 */
[----:B------:R-:W-:Y:S01]  /*4950*/  FMUL.FTZ R15, R15, R4 ;  /* 0x000000040f0f7220 */ /* 0x000fe20000410000 */
[----:B------:R-:W-:Y:S01]  /*4960*/  FMUL.FTZ R11, R191, R11 ;  /* 0x0000000bbf0b7220 */ /* 0x000fe20000410000 */
[----:B------:R-:W-:Y:S01]  /*4970*/  FMUL.FTZ R10, R10, UR34 ;  /* 0x000000220a0a7c20 */ /* 0x000fe20008410000 */
[----:B------:R-:W-:Y:S01]  /*4980*/  FMUL.FTZ R9, R9, UR34 ;  /* 0x0000002209097c20 */ /* 0x000fe20008410000 */
[C---:B------:R-:W-:Y:S01]  /*4990*/  FADD.FTZ R14, -R0.reuse, R14 ;  /* 0x0000000e000e7221 */ /* 0x040fe20000010100 */
        /* <DEDUP_REMOVED lines=17> */
[----:B--2---:R-:W-:Y:S01]  /*4ab0*/  F2FP.F16.F32.PACK_AB R2, R15, R14 ;  /* 0x0000000e0f02723e */ /* 0x004fe200000000ff */
        /* <DEDUP_REMOVED lines=28> */
[----:B------:R3:W-:Y:S01]  /*4c80*/  STS [R194+0x16400], R0 ;  /* 0x01640000c2007388 */ /* 0x0007e20000000800 */
[----:B--2---:R-:W-:Y:S03]  /*4c90*/  IMAD R2, R250, UR27, RZ ;  /* 0x0000001bfa027c24 */ /* 0x004fe6000f8e02ff */
[----:B------:R-:W-:Y:S02]  /*4ca0*/  STS [R193+0x16000], R8 ;  /* 0x01600008c1007388 */ /* 0x000fe40000000800 */
[----:B------:R-:W-:Y:S02]  /*4cb0*/  LEA R2, -R2, RZ, 0x6 ;  /* 0x000000ff02027211 */ /* 0x000fe400078e31ff */
[----:B------:R-:W-:Y:S01]  /*4cc0*/  STS [R193+0x16400], R5 ;  /* 0x01640005c1007388 */ /* 0x000fe20000000800 */
[----:B------:R-:W-:Y:S01]  /*4cd0*/  BAR.SYNC.DEFER_BLOCKING 0x0 ;  /* 0x0000000000007b1d */ /* 0x000fe20000010000 */
[C---:B------:R-:W-:Y:S04]  /*4ce0*/  LEA R184, P0, R2.reuse, R184, 0x2 ;  /* 0x000000b802b87211 */ /* 0x040fe800078010ff */
[----:B------:R-:W-:Y:S02]  /*4cf0*/  LEA.HI.X.SX32 R185, R2, R185, 0x2, P0 ;  /* 0x000000b902b97211 */ /* 0x000fe400000f16ff */
[----:B---3--:R-:W-:Y:S01]  /*4d00*/  LEA R0, R181, UR5, 0x1 ;  /* 0x00000005b5007c11 */ /* 0x008fe2000f8e08ff */
        /* <DEDUP_REMOVED lines=86> */
.L_x_502:
[----:B------:R-:W-:Y:S01]  /*5270*/  LDSM.16.M88.4 R24, [R176] ;  /* 0x00000000b018783b */ /* 0x000fe20000000200 */
[----:B-1----:R-:W-:Y:S01]  /*5280*/  IMAD.U32 R2, RZ, RZ, UR43 ;  /* 0x0000002bff027e24 */ /* 0x002fe2000f8e00ff */
[----:B------:R-:W-:Y:S02]  /*5290*/  ULOP3.LUT UR26, UR46, 0x1, URZ, 0xc0, !UPT ;  /* 0x000000012e1a7892 */ /* 0x000fe4000f8ec03f */
[----:B------:R-:W1:Y:S01]  /*52a0*/  LDSM.16.MT88.4 R8, [R0+0x9000] ;  /* 0x009000000008783b */ /* 0x000e620000004200 */
[----:B------:R-:W-:Y:S02]  /*52b0*/  UISETP.GT.AND UP2, UPT, UR46, UR31, UPT ;  /* 0x0000001f2e00728c */ /* 0x000fe4000bf44270 */
[----:B------:R-:W-:Y:S01]  /*52c0*/  UISETP.NE.U32.AND UP0, UPT, UR26, 0x1, UPT ;  /* 0x000000011a00788c */ /* 0x000fe2000bf05070 */
[----:B------:R-:W2:Y:S01]  /*52d0*/  LDSM.16.MT88.4 R16, [R0+0xb000] ;  /* 0x00b000000010783b */ /* 0x000ea20000004200 */
[----:B------:R-:W-:Y:S03]  /*52e0*/  UIADD3 UR46, UR46, -0x1, URZ ;  /* 0xffffffff2e2e7890 */ /* 0x000fe6000fffe03f */
[----:B------:R-:W3:Y:S04]  /*52f0*/  LDSM.16.MT88.4 R28, [R0+0xd000] ;  /* 0x00d00000001c783b */ /* 0x000ee80000004200 */
        /* <DEDUP_REMOVED lines=17> */
[----:B------:R-:W2:Y:S05]  /*5410*/  LDSM.16.MT88.4 R132, [R0+0xd800] ;  /* 0x00d800000084783b */ /* 0x000eaa0000004200 */
[C---:B------:R-:W-:Y:S06]  /*5420*/  HMMA.16816.F32 R12, R32.reuse, R136, R12 ;  /* 0x00000088200c723c */ /* 0x040fec000000180c */
[C---:B------:R-:W-:Y:S01]  /*5430*/  HMMA.16816.F32 R16, R32.reuse, R138, R16 ;  /* 0x0000008a2010723c */ /* 0x040fe20000001810 */
[----:B------:R-:W-:Y:S05]  /*5440*/  LDSM.16.MT88.4 R136, [R0+0xdc00] ;  /* 0x00dc00000088783b */ /* 0x000fea0000004200 */
[C---:B------:R-:W-:Y:S06]  /*5450*/  HMMA.16816.F32 R20, R32.reuse, R140, R20 ;  /* 0x0000008c2014723c */ /* 0x040fec0000001814 */
[----:B------:R-:W-:Y:S01]  /*5460*/  HMMA.16816.F32 R24, R32, R142, R24 ;  /* 0x0000008e2018723c */ /* 0x000fe20000001818 */
[----:B------:R-:W3:Y:S04]  /*5470*/  LDSM.16.MT88.4 R32, [R0+0xbc00] ;  /* 0x00bc00000020783b */ /* 0x000ee80000004200 */
[----:B------:R-:W-:Y:S01]  /*5480*/  LDSM.16.M88.4 R140, [R176+0x2000] ;  /* 0x00200000b08c783b */ /* 0x000fe20000000200 */
[C---:B------:R-:W-:Y:S06]  /*5490*/  HMMA.16816.F32 R4, R144.reuse, R148, R4 ;  /* 0x000000949004723c */ /* 0x040fec0000001804 */
[C---:B------:R-:W-:Y:S01]  /*54a0*/  HMMA.16816.F32 R8, R144.reuse, R150, R8 ;  /* 0x000000969008723c */ /* 0x040fe20000001808 */
[----:B------:R-:W4:Y:S05]  /*54b0*/  LDSM.16.MT88.4 R148, [R0+0xa000] ;  /* 0x00a000000094783b */ /* 0x000f2a0000004200 */
[C---:B-1----:R-:W-:Y:S06]  /*54c0*/  HMMA.16816.F32 R12, R144.reuse, R28, R12 ;  /* 0x0000001c900c723c */ /* 0x042fec000000180c */
[C---:B------:R-:W-:Y:S01]  /*54d0*/  HMMA.16816.F32 R16, R144.reuse, R30, R16 ;  /* 0x0000001e9010723c */ /* 0x040fe20000001810 */
[----:B------:R-:W1:Y:S05]  /*54e0*/  LDSM.16.MT88.4 R28, [R0+0xc000] ;  /* 0x00c00000001c783b */ /* 0x000e6a0000004200 */
[C---:B--2---:R-:W-:Y:S06]  /*54f0*/  HMMA.16816.F32 R20, R144.reuse, R132, R20 ;  /* 0x000000849014723c */ /* 0x044fec0000001814 */
[----:B------:R-:W-:Y:S01]  /*5500*/  HMMA.16816.F32 R24, R144, R134, R24 ;  /* 0x000000869018723c */ /* 0x000fe20000001818 */
[----:B------:R-:W2:Y:S04]  /*5510*/  LDSM.16.MT88.4 R132, [R0+0xe000] ;  /* 0x00e000000084783b */ /* 0x000ea80000004200 */
[----:B------:R-:W-:Y:S01]  /*5520*/  LDSM.16.M88.4 R144, [R177+0x2000] ;  /* 0x00200000b190783b */ /* 0x000fe20000000200 */
[C---:B------:R-:W-:Y:S06]  /*5530*/  HMMA.16816.F32 R4, R152.reuse, R156, R4 ;  /* 0x0000009c9804723c */ /* 0x040fec0000001804 */
[C---:B------:R-:W-:Y:S01]  /*5540*/  HMMA.16816.F32 R8, R152.reuse, R158, R8 ;  /* 0x0000009e9808723c */ /* 0x040fe20000001808 */
[----:B------:R-:W2:Y:S05]  /*5550*/  LDSM.16.MT88.4 R156, [R0+0xa400] ;  /* 0x00a40000009c783b */ /* 0x000eaa0000004200 */
[C---:B---3--:R-:W-:Y:S06]  /*5560*/  HMMA.16816.F32 R12, R152.reuse, R32, R12 ;  /* 0x00000020980c723c */ /* 0x048fec000000180c */
[C---:B------:R-:W-:Y:S01]  /*5570*/  HMMA.16816.F32 R16, R152.reuse, R34, R16 ;  /* 0x000000229810723c */ /* 0x040fe20000001810 */
[----:B------:R-:W3:Y:S05]  /*5580*/  LDSM.16.MT88.4 R32, [R0+0xc400] ;  /* 0x00c400000020783b */ /* 0x000eea0000004200 */
[C---:B------:R-:W-:Y:S06]  /*5590*/  HMMA.16816.F32 R20, R152.reuse, R136, R20 ;  /* 0x000000889814723c */ /* 0x040fec0000001814 */
[----:B------:R-:W-:Y:S01]  /*55a0*/  HMMA.16816.F32 R24, R152, R138, R24 ;  /* 0x0000008a9818723c */ /* 0x000fe20000001818 */
[----:B------:R-:W3:Y:S04]  /*55b0*/  LDSM.16.MT88.4 R136, [R0+0xe400] ;  /* 0x00e400000088783b */ /* 0x000ee80000004200 */
[----:B------:R-:W-:Y:S01]  /*55c0*/  LDSM.16.MT88.4 R152, [R0+0xa800] ;  /* 0x00a800000098783b */ /* 0x000fe20000004200 */
[C---:B----4-:R-:W-:Y:S06]  /*55d0*/  HMMA.16816.F32 R4, R140.reuse, R148, R4 ;  /* 0x000000948c04723c */ /* 0x050fec0000001804 */
[C---:B------:R-:W-:Y:S01]  /*55e0*/  HMMA.16816.F32 R8, R140.reuse, R150, R8 ;  /* 0x000000968c08723c */ /* 0x040fe20000001808 */
[----:B------:R-:W4:Y:S05]  /*55f0*/  LDSM.16.M88.4 R148, [R179+0x2000] ;  /* 0x00200000b394783b */ /* 0x000f2a0000000200 */
        /* <DEDUP_REMOVED lines=15> */
[----:B------:R2:W3:Y:S04]  /*56f0*/  LDSM.16.MT88.4 R136, [R0+0xec00] ;  /* 0x00ec00000088783b */ /* 0x0004e80000004200 */
[----:B------:R-:W-:Y:S01]  /*5700*/  LDSM.16.MT88.4 R144, [R172+0x1c00] ;  /* 0x001c0000ac90783b */ /* 0x000fe20000004200 */
[C---:B----4-:R-:W-:Y:S06]  /*5710*/  HMMA.16816.F32 R4, R148.reuse, R152, R4 ;  /* 0x000000989404723c */ /* 0x050fec0000001804 */
[C---:B------:R-:W-:Y:S06]  /*5720*/  HMMA.16816.F32 R8, R148.reuse, R154, R8 ;  /* 0x0000009a9408723c */ /* 0x040fec0000001808 */
[C---:B-1----:R-:W-:Y:S06]  /*5730*/  HMMA.16816.F32 R12, R148.reuse, R28, R12 ;  /* 0x0000001c940c723c */ /* 0x042fec000000180c */
[C---:B------:R-:W-:Y:S01]  /*5740*/  HMMA.16816.F32 R16, R148.reuse, R30, R16 ;  /* 0x0000001e9410723c */ /* 0x040fe20000001810 */
[----:B--2---:R-:W-:Y:S04]  /*5750*/  IMAD.U32 R0, RZ, RZ, UR45 ;  /* 0x0000002dff007e24 */ /* 0x004fe8000f8e00ff */
[----:B------:R-:W-:Y:S01]  /*5760*/  @P1 IADD3 R28, P0, R242, UR36, RZ ;  /* 0x00000024f21c1c10 */ /* 0x000fe2000ff1e0ff */
[C---:B------:R-:W-:Y:S01]  /*5770*/  HMMA.16816.F32 R20, R148.reuse, R132, R20 ;  /* 0x000000849414723c */ /* 0x040fe20000001814 */
[----:B------:R-:W-:Y:S01]  /*5780*/  IMAD.U32 R30, RZ, RZ, UR43 ;  /* 0x0000002bff1e7e24 */ /* 0x000fe2000f8e00ff */
[----:B------:R-:W-:Y:S03]  /*5790*/  @UP3 UIADD3 UR36, UP1, UR36, -0x100, URZ ;  /* 0xffffff0024243890 */ /* 0x000fe6000ff3e03f */
[----:B------:R-:W-:Y:S01]  /*57a0*/  @P1 IADD3.X R29, R243, UR35, RZ, P0, !PT ;  /* 0x00000023f31d1c10 */ /* 0x000fe200087fe4ff */
[----:B------:R-:W-:Y:S01]  /*57b0*/  HMMA.16816.F32 R24, R148, R134, R24 ;  /* 0x000000869418723c */ /* 0x000fe20000001818 */
[----:B------:R-:W-:Y:S01]  /*57c0*/  LDSM.16.MT88.4 R132, [R172+0x1400] ;  /* 0x00140000ac84783b */ /* 0x000fe20000004200 */
[----:B------:R-:W-:Y:S01]  /*57d0*/  IMAD.U32 R31, RZ, RZ, UR44 ;  /* 0x0000002cff1f7e24 */ /* 0x000fe2000f8e00ff */
[----:B------:R-:W-:Y:S02]  /*57e0*/  @UP3 UIADD3.X UR35, UR35, -0x1, URZ, UP1, !UPT ;  /* 0xffffffff23233890 */ /* 0x000fe40008ffe43f */
[----:B------:R-:W5:Y:S01]  /*57f0*/  @P1 LDG.E R236, desc[UR50][R28.64] ;  /* 0x000000321cec1981 */ /* 0x000f62000c1e1900 */
[C---:B------:R-:W-:Y:S03]  /*5800*/  HMMA.16816.F32 R4, R140.reuse, R156, R4 ;  /* 0x0000009c8c04723c */ /* 0x040fe60000001804 */
[----:B------:R-:W5:Y:S02]  /*5810*/  @P1 LDG.E R235, desc[UR50][R28.64+0x20] ;  /* 0x000020321ceb1981 */ /* 0x000f64000c1e1900 */
[-C--:B------:R-:W-:Y:S01]  /*5820*/  LEA R30, P0, R30, R184.reuse, 0x2 ;  /* 0x000000b81e1e7211 */ /* 0x080fe200078010ff */
[C---:B------:R-:W-:Y:S01]  /*5830*/  HMMA.16816.F32 R8, R140.reuse, R158, R8 ;  /* 0x0000009e8c08723c */ /* 0x040fe20000001808 */
[----:B------:R-:W5:Y:S04]  /*5840*/  @P1 LDG.E R234, desc[UR50][R28.64+0x80] ;  /* 0x000080321cea1981 */ /* 0x000f68000c1e1900 */
[----:B------:R1:W5:Y:S01]  /*5850*/  @P1 LDG.E R233, desc[UR50][R28.64+0xa0] ;  /* 0x0000a0321ce91981 */ /* 0x000362000c1e1900 */
[C---:B---3--:R-:W-:Y:S06]  /*5860*/  HMMA.16816.F32 R12, R140.reuse, R32, R12 ;  /* 0x000000208c0c723c */ /* 0x048fec000000180c */
[C---:B------:R-:W-:Y:S01]  /*5870*/  HMMA.16816.F32 R16, R140.reuse, R34, R16 ;  /* 0x000000228c10723c */ /* 0x040fe20000001810 */
[----:B------:R-:W-:Y:S04]  /*5880*/  IMAD.U32 R32, RZ, RZ, UR44 ;  /* 0x0000002cff207e24 */ /* 0x000fe8000f8e00ff */
[----:B------:R2:W-:Y:S01]  /*5890*/  REDG.E.ADD.F32.FTZ.RN.STRONG.GPU desc[UR50][R184.64], R4 ;  /* 0x00000004b80079a6 */ /* 0x0005e2000c10f3b2 */
[C---:B------:R-:W-:Y:S05]  /*58a0*/  HMMA.16816.F32 R20, R140.reuse, R136, R20 ;  /* 0x000000888c14723c */ /* 0x040fea0000001814 */
[-C--:B------:R-:W-:Y:S01]  /*58b0*/  LEA R32, P1, R32, R184.reuse, 0x2 ;  /* 0x000000b820207211 */ /* 0x080fe200078210ff */
[----:B------:R-:W-:Y:S01]  /*58c0*/  HMMA.16816.F32 R24, R140, R138, R24 ;  /* 0x0000008a8c18723c */ /* 0x000fe20000001818 */
[----:B------:R-:W-:Y:S04]  /*58d0*/  LDSM.16.MT88.4 R136, [R172+0x2400] ;  /* 0x00240000ac88783b */ /* 0x000fe80000004200 */
[-C--:B------:R-:W-:Y:S01]  /*58e0*/  LEA.HI.X.SX32 R33, R31, R185.reuse, 0x2, P1 ;  /* 0x000000b91f217211 */ /* 0x080fe200008f16ff */
[----:B-1----:R-:W-:Y:S01]  /*58f0*/  IMAD.U32 R28, RZ, RZ, UR45 ;  /* 0x0000002dff1c7e24 */ /* 0x002fe2000f8e00ff */
[-C--:B------:R-:W-:Y:S01]  /*5900*/  LEA.HI.X.SX32 R31, R2, R185.reuse, 0x2, P0 ;  /* 0x000000b9021f7211 */ /* 0x080fe200000f16ff */
[----:B------:R-:W-:Y:S01]  /*5910*/  IMAD.U32 R2, RZ, RZ, UR40 ;  /* 0x00000028ff027e24 */ /* 0x000fe2000f8e00ff */
[----:B------:R-:W-:Y:S02]  /*5920*/  LDSM.16.MT88.4 R140, [R172+0x1800] ;  /* 0x00180000ac8c783b */ /* 0x000fe40000004200 */
[-C--:B------:R-:W-:Y:S04]  /*5930*/  LEA R28, P2, R28, R184.reuse, 0x2 ;  /* 0x000000b81c1c7211 */ /* 0x080fe800078410ff */
[-C--:B------:R-:W-:Y:S01]  /*5940*/  LEA.HI.X.SX32 R29, R0, R185.reuse, 0x2, P2 ;  /* 0x000000b9001d7211 */ /* 0x080fe200010f16ff */
[----:B------:R-:W-:Y:S04]  /*5950*/  IMAD.U32 R0, RZ, RZ, UR42 ;  /* 0x0000002aff007e24 */ /* 0x000fe8000f8e00ff */
[----:B------:R1:W-:Y:S01]  /*5960*/  REDG.E.ADD.F32.FTZ.RN.STRONG.GPU desc[UR50][R28.64], R5 ;  /* 0x000000051c0079a6 */ /* 0x0003e2000c10f3b2 */
[----:B--2---:R-:W-:Y:S03]  /*5970*/  IMAD.U32 R4, RZ, RZ, UR39 ;  /* 0x00000027ff047e24 */ /* 0x004fe6000f8e00ff */
        /* <DEDUP_REMOVED lines=157> */
.L_x_500:
[----:B------:R-:W-:Y:S01]  /*6350*/  BAR.SYNC.DEFER_BLOCKING 0x0 ;  /* 0x0000000000007b1d */ /* 0x000fe20000010000 */
[----:B------:R-:W-:Y:S02]  /*6360*/  F2FP.F16.F32.PACK_AB R36, R37, R36 ;  /* 0x000000242524723e */ /* 0x000fe400000000ff */
        /* <DEDUP_REMOVED lines=82> */
[----:B------:R-:W-:Y:S01]  /*6890*/  F2FP.F16.F32.PACK_AB R5, R5, R128 ;  /* 0x000000800505723e */ /* 0x000fe200000000ff */
[----:B------:R-:W-:Y:S01]  /*68a0*/  ULDC.64 UR16, c[0x0][0x3f0] ;  /* 0x0000fc0000107ab9 */ /* 0x000fe20000000a00 */
[----:B------:R-:W-:Y:S01]  /*68b0*/  STS [R237+0x3000], R15 ;  /* 0x0030000fed007388 */ /* 0x000fe20000000800 */
[----:B------:R-:W-:-:S02]  /*68c0*/  F2FP.F16.F32.PACK_AB R4, R4, R130 ;  /* 0x000000820404723e */ /* 0x000fc400000000ff */
[----:B------:R-:W-:Y:S01]  /*68d0*/  F2FP.F16.F32.PACK_AB R7, R7, R120 ;  /* 0x000000780707723e */ /* 0x000fe200000000ff */
[----:B------:R4:W-:Y:S01]  /*68e0*/  STS [R237+0x3200], R14 ;  /* 0x0032000eed007388 */ /* 0x0009e20000000800 */
[----:B-1----:R-:W1:Y:S01]  /*68f0*/  LDC.64 R18, c[0x0][0x450] ;  /* 0x00011400ff127b82 */ /* 0x002e620000000a00 */
[----:B------:R-:W-:Y:S02]  /*6900*/  F2FP.F16.F32.PACK_AB R6, R6, R122 ;  /* 0x0000007a0606723e */ /* 0x000fe400000000ff */
[----:B------:R-:W-:Y:S01]  /*6910*/  STS [R238+0x3000], R11 ;  /* 0x0030000bee007388 */ /* 0x000fe20000000800 */
[----:B------:R-:W-:Y:S02]  /*6920*/  F2FP.F16.F32.PACK_AB R2, R2, R124 ;  /* 0x0000007c0202723e */ /* 0x000fe400000000ff */
[----:B------:R-:W-:Y:S01]  /*6930*/  F2FP.F16.F32.PACK_AB R0, R0, R126 ;  /* 0x0000007e0000723e */ /* 0x000fe200000000ff */
[----:B------:R4:W-:Y:S01]  /*6940*/  STS [R238+0x3200], R10 ;  /* 0x0032000aee007388 */ /* 0x0009e20000000800 */
[----:B--2---:R-:W2:Y:S01]  /*6950*/  LDC.64 R16, c[0x0][0x458] ;  /* 0x00011600ff107b82 */ /* 0x004ea20000000a00 */
[----:B------:R-:W-:-:S02]  /*6960*/  F2FP.F16.F32.PACK_AB R40, R41, R40 ;  /* 0x000000282928723e */ /* 0x000fc400000000ff */
[----:B------:R-:W-:Y:S01]  /*6970*/  STS [R237+0x4000], R9 ;  /* 0x00400009ed007388 */ /* 0x000fe20000000800 */
[----:B------:R-:W-:Y:S02]  /*6980*/  F2FP.F16.F32.PACK_AB R42, R43, R42 ;  /* 0x0000002a2b2a723e */ /* 0x000fe400000000ff */
[----:B------:R-:W-:Y:S01]  /*6990*/  F2FP.F16.F32.PACK_AB R44, R45, R44 ;  /* 0x0000002c2d2c723e */ /* 0x000fe200000000ff */
[----:B------:R1:W-:Y:S01]  /*69a0*/  STS [R237+0x4200], R8 ;  /* 0x00420008ed007388 */ /* 0x0003e20000000800 */
[----:B------:R-:W-:Y:S01]  /*69b0*/  F2FP.F16.F32.PACK_AB R46, R47, R46 ;  /* 0x0000002e2f2e723e */ /* 0x000fe200000000ff */
[----:B---3--:R-:W3:Y:S01]  /*69c0*/  LDC.64 R12, c[0x0][0x470] ;  /* 0x00011c00ff0c7b82 */ /* 0x008ee20000000a00 */
[----:B------:R-:W-:Y:S01]  /*69d0*/  F2FP.F16.F32.PACK_AB R52, R53, R52 ;  /* 0x000000343534723e */ /* 0x000fe200000000ff */
[----:B------:R1:W-:Y:S01]  /*69e0*/  STS [R238+0x4000], R5 ;  /* 0x00400005ee007388 */ /* 0x0003e20000000800 */
[----:B------:R-:W-:Y:S02]  /*69f0*/  F2FP.F16.F32.PACK_AB R54, R55, R54 ;  /* 0x000000363736723e */ /* 0x000fe400000000ff */
[----:B------:R-:W-:Y:S01]  /*6a00*/  F2FP.F16.F32.PACK_AB R64, R65, R64 ;  /* 0x000000404140723e */ /* 0x000fe200000000ff */
[----:B------:R1:W-:Y:S01]  /*6a10*/  STS [R238+0x4200], R4 ;  /* 0x00420004ee007388 */ /* 0x0003e20000000800 */
[----:B------:R-:W-:Y:S01]  /*6a20*/  F2FP.F16.F32.PACK_AB R66, R67, R66 ;  /* 0x000000424342723e */ /* 0x000fe200000000ff */
[----:B----4-:R-:W4:Y:S01]  /*6a30*/  LDC.64 R14, c[0x0][0x440] ;  /* 0x00011000ff0e7b82 */ /* 0x010f220000000a00 */
[----:B------:R-:W-:Y:S01]  /*6a40*/  F2FP.F16.F32.PACK_AB R56, R57, R56 ;  /* 0x000000383938723e */ /* 0x000fe200000000ff */
[----:B------:R-:W-:Y:S01]  /*6a50*/  STS [R237+0x5000], R7 ;  /* 0x00500007ed007388 */ /* 0x000fe20000000800 */
[----:B------:R-:W-:-:S02]  /*6a60*/  F2FP.F16.F32.PACK_AB R58, R59, R58 ;  /* 0x0000003a3b3a723e */ /* 0x000fc400000000ff */
[----:B------:R-:W-:Y:S01]  /*6a70*/  F2FP.F16.F32.PACK_AB R60, R61, R60 ;  /* 0x0000003c3d3c723e */ /* 0x000fe200000000ff */
[----:B------:R2:W-:Y:S01]  /*6a80*/  STS [R237+0x5200], R6 ;  /* 0x00520006ed007388 */ /* 0x0005e20000000800 */
[----:B------:R-:W-:Y:S01]  /*6a90*/  F2FP.F16.F32.PACK_AB R62, R63, R62 ;  /* 0x0000003e3f3e723e */ /* 0x000fe200000000ff */
[----:B------:R-:W3:Y:S01]  /*6aa0*/  LDC.64 R10, c[0x0][0x468] ;  /* 0x00011a00ff0a7b82 */ /* 0x000ee20000000a00 */
[----:B------:R-:W-:Y:S01]  /*6ab0*/  F2FP.F16.F32.PACK_AB R68, R69, R68 ;  /* 0x000000444544723e */ /* 0x000fe200000000ff */
[----:B------:R3:W-:Y:S01]  /*6ac0*/  STS [R238+0x5000], R2 ;  /* 0x00500002ee007388 */ /* 0x0007e20000000800 */
[----:B------:R-:W-:Y:S02]  /*6ad0*/  F2FP.F16.F32.PACK_AB R70, R71, R70 ;  /* 0x000000464746723e */ /* 0x000fe400000000ff */
[----:B------:R-:W-:Y:S01]  /*6ae0*/  F2FP.F16.F32.PACK_AB R80, R81, R80 ;  /* 0x000000505150723e */ /* 0x000fe200000000ff */
[----:B------:R3:W-:Y:S01]  /*6af0*/  STS [R238+0x5200], R0 ;  /* 0x00520000ee007388 */ /* 0x0007e20000000800 */
[----:B------:R-:W-:Y:S01]  /*6b00*/  F2FP.F16.F32.PACK_AB R82, R83, R82 ;  /* 0x000000525352723e */ /* 0x000fe200000000ff */
[----:B-1----:R-:W1:Y:S01]  /*6b10*/  LDC.64 R8, c[0x0][0x438] ;  /* 0x00010e00ff087b82 */ /* 0x002e620000000a00 */
[----:B------:R-:W-:Y:S01]  /*6b20*/  F2FP.F16.F32.PACK_AB R72, R73, R72 ;  /* 0x000000484948723e */ /* 0x000fe200000000ff */
[----:B------:R-:W-:Y:S01]  /*6b30*/  STS [R237+0x6000], R36 ;  /* 0x00600024ed007388 */ /* 0x000fe20000000800 */
[----:B------:R-:W-:-:S02]  /*6b40*/  SHF.R.S32.HI R5, RZ, 0x1f, R248 ;  /* 0x0000001fff057819 */ /* 0x000fc400000114f8 */
[----:B------:R-:W-:Y:S01]  /*6b50*/  F2FP.F16.F32.PACK_AB R74, R75, R74 ;  /* 0x0000004a4b4a723e */ /* 0x000fe200000000ff */
[----:B------:R-:W-:Y:S01]  /*6b60*/  STS [R237+0x6200], R38 ;  /* 0x00620026ed007388 */ /* 0x000fe20000000800 */
[----:B------:R-:W-:Y:S02]  /*6b70*/  MOV R4, R248 ;  /* 0x000000f800047202 */ /* 0x000fe40000000f00 */
[----:B------:R-:W-:Y:S01]  /*6b80*/  F2FP.F16.F32.PACK_AB R76, R77, R76 ;  /* 0x0000004c4d4c723e */ /* 0x000fe200000000ff */
[----:B------:R-:W-:Y:S01]  /*6b90*/  STS [R238+0x6000], R48 ;  /* 0x00600030ee007388 */ /* 0x000fe20000000800 */
[----:B------:R-:W-:-:S03]  /*6ba0*/  F2FP.F16.F32.PACK_AB R78, R79, R78 ;  /* 0x0000004e4f4e723e */ /* 0x000fc600000000ff */
[----:B------:R-:W-:Y:S01]  /*6bb0*/  STS [R238+0x6200], R50 ;  /* 0x00620032ee007388 */ /* 0x000fe20000000800 */
[----:B--2---:R-:W-:-:S03]  /*6bc0*/  IMAD.WIDE.U32 R6, R18, UR30, R4 ;  /* 0x0000001e12067c25 */ /* 0x004fc6000f8e0004 */
[----:B------:R-:W-:Y:S01]  /*6bd0*/  STS [R237+0x7000], R40 ;  /* 0x00700028ed007388 */ /* 0x000fe20000000800 */
[----:B---3--:R-:W-:Y:S02]  /*6be0*/  IMAD R2, R10, UR12, RZ ;  /* 0x0000000c0a027c24 */ /* 0x008fe4000f8e02ff */
[----:B------:R-:W-:Y:S01]  /*6bf0*/  IMAD.WIDE.U32 R4, R16, UR30, R4 ;  /* 0x0000001e10047c25 */ /* 0x000fe2000f8e0004 */
[----:B------:R-:W-:Y:S03]  /*6c00*/  STS [R237+0x7200], R42 ;  /* 0x0072002aed007388 */ /* 0x000fe60000000800 */
[----:B------:R-:W-:Y:S01]  /*6c10*/  IMAD R0, R18, UR29, RZ ;  /* 0x0000001d12007c24 */ /* 0x000fe2000f8e02ff */
[----:B------:R-:W-:Y:S01]  /*6c20*/  STS [R238+0x7000], R44 ;  /* 0x0070002cee007388 */ /* 0x000fe20000000800 */
[----:B------:R-:W-:Y:S02]  /*6c30*/  IMAD R2, R11, UR7, R2 ;  /* 0x000000070b027c24 */ /* 0x000fe4000f8e0202 */
[----:B------:R-:W-:Y:S01]  /*6c40*/  IMAD R0, R19, UR30, R0 ;  /* 0x0000001e13007c24 */ /* 0x000fe2000f8e0200 */
[----:B------:R-:W-:Y:S04]  /*6c50*/  STS [R238+0x7200], R46 ;  /* 0x0072002eee007388 */ /* 0x000fe80000000800 */
[----:B------:R-:W-:Y:S01]  /*6c60*/  STS [R237+0x8000], R52 ;  /* 0x00800034ed007388 */ /* 0x000fe20000000800 */
[----:B------:R-:W-:Y:S01]  /*6c70*/  IADD3 R7, R7, R0, RZ ;  /* 0x0000000007077210 */ /* 0x000fe20007ffe0ff */
[----:B-1----:R-:W-:-:S02]  /*6c80*/  IMAD R0, R8, UR11, RZ ;  /* 0x0000000b08007c24 */ /* 0x002fc4000f8e02ff */
[----:B------:R-:W-:Y:S02]  /*6c90*/  STS [R237+0x8200], R54 ;  /* 0x00820036ed007388 */ /* 0x000fe40000000800 */
[----:B------:R-:W-:Y:S02]  /*6ca0*/  IMAD R9, R9, UR6, R0 ;  /* 0x0000000609097c24 */ /* 0x000fe4000f8e0200 */
[----:B------:R-:W-:Y:S01]  /*6cb0*/  STS [R238+0x8000], R64 ;  /* 0x00800040ee007388 */ /* 0x000fe20000000800 */
[----:B------:R-:W-:-:S03]  /*6cc0*/  IMAD.WIDE.U32 R6, R8, UR6, R6 ;  /* 0x0000000608067c25 */ /* 0x000fc6000f8e0006 */
[----:B------:R-:W-:Y:S01]  /*6cd0*/  STS [R238+0x8200], R66 ;  /* 0x00820042ee007388 */ /* 0x000fe20000000800 */
[----:B------:R-:W-:Y:S01]  /*6ce0*/  IMAD R0, R16, UR29, RZ ;  /* 0x0000001d10007c24 */ /* 0x000fe2000f8e02ff */
[----:B------:R-:W-:Y:S01]  /*6cf0*/  IADD3 R7, R7, R9, RZ ;  /* 0x0000000907077210 */ /* 0x000fe20007ffe0ff */
[----:B------:R-:W-:Y:S01]  /*6d00*/  IMAD R8, R12, UR12, RZ ;  /* 0x0000000c0c087c24 */ /* 0x000fe2000f8e02ff */
[----:B------:R-:W-:Y:S01]  /*6d10*/  STS [R237+0x9000], R56 ;  /* 0x00900038ed007388 */ /* 0x000fe20000000800 */
[----:B------:R-:W-:Y:S01]  /*6d20*/  IMAD R0, R17, UR30, R0 ;  /* 0x0000001e11007c24 */ /* 0x000fe2000f8e0200 */
[----:B------:R-:W-:Y:S01]  /*6d30*/  SHF.R.S32.HI R9, RZ, 0x1f, R246 ;  /* 0x0000001fff097819 */ /* 0x000fe200000114f6 */
[----:B------:R-:W-:Y:S01]  /*6d40*/  IMAD.WIDE.U32 R6, R10, UR7, R6 ;  /* 0x000000070a067c25 */ /* 0x000fe2000f8e0006 */
[----:B------:R-:W-:Y:S02]  /*6d50*/  STS [R237+0x9200], R58 ;  /* 0x0092003aed007388 */ /* 0x000fe40000000800 */
[----:B------:R-:W-:Y:S01]  /*6d60*/  IADD3 R5, R5, R0, RZ ;  /* 0x0000000005057210 */ /* 0x000fe20007ffe0ff */
[----:B----4-:R-:W-:Y:S01]  /*6d70*/  IMAD R0, R14, UR11, RZ ;  /* 0x0000000b0e007c24 */ /* 0x010fe2000f8e02ff */
[----:B------:R-:W-:Y:S01]  /*6d80*/  STS [R238+0x9000], R60 ;  /* 0x0090003cee007388 */ /* 0x000fe20000000800 */
[----:B------:R-:W-:Y:S01]  /*6d90*/  IADD3 R7, R7, R2, RZ ;  /* 0x0000000207077210 */ /* 0x000fe20007ffe0ff */
[----:B------:R-:W-:-:S02]  /*6da0*/  IMAD R8, R13, UR7, R8 ;  /* 0x000000070d087c24 */ /* 0x000fc4000f8e0208 */
[----:B------:R-:W-:Y:S01]  /*6db0*/  STS [R238+0x9200], R62 ;  /* 0x0092003eee007388 */ /* 0x000fe20000000800 */
[----:B------:R-:W-:Y:S01]  /*6dc0*/  IMAD R2, R15, UR6, R0 ;  /* 0x000000060f027c24 */ /* 0x000fe2000f8e0200 */
[----:B------:R-:W-:Y:S01]  /*6dd0*/  LEA R0, R239, UR5, 0x1 ;  /* 0x00000005ef007c11 */ /* 0x000fe2000f8e08ff */
[----:B------:R-:W-:Y:S01]  /*6de0*/  IMAD.WIDE.U32 R4, R14, UR6, R4 ;  /* 0x000000060e047c25 */ /* 0x000fe2000f8e0004 */
[----:B------:R-:W-:Y:S04]  /*6df0*/  STS [R237+0xa000], R68 ;  /* 0x00a00044ed007388 */ /* 0x000fe80000000800 */
[----:B------:R-:W-:Y:S01]  /*6e00*/  STS [R237+0xa200], R70 ;  /* 0x00a20046ed007388 */ /* 0x000fe20000000800 */
[----:B------:R-:W-:Y:S01]  /*6e10*/  IADD3 R5, R5, R2, RZ ;  /* 0x0000000205057210 */ /* 0x000fe20007ffe0ff */
[----:B------:R-:W-:-:S02]  /*6e20*/  IMAD R2, R9, R18, RZ ;  /* 0x0000001209027224 */ /* 0x000fc400078e02ff */
[----:B------:R-:W-:Y:S01]  /*6e30*/  STS [R238+0xa000], R80 ;  /* 0x00a00050ee007388 */ /* 0x000fe20000000800 */
[----:B------:R-:W-:-:S03]  /*6e40*/  IMAD.WIDE.U32 R10, R12, UR7, R4 ;  /* 0x000000070c0a7c25 */ /* 0x000fc6000f8e0004 */
[----:B------:R-:W-:Y:S01]  /*6e50*/  STS [R238+0xa200], R82 ;  /* 0x00a20052ee007388 */ /* 0x000fe20000000800 */
[C---:B------:R-:W-:Y:S01]  /*6e60*/  IMAD R2, R246.reuse, R19, R2 ;  /* 0x00000013f6027224 */ /* 0x040fe200078e0202 */
[----:B------:R-:W-:Y:S02]  /*6e70*/  IADD3 R11, R11, R8, RZ ;  /* 0x000000080b0b7210 */ /* 0x000fe40007ffe0ff */
[----:B------:R-:W-:Y:S01]  /*6e80*/  STS [R237+0xb000], R72 ;  /* 0x00b00048ed007388 */ /* 0x000fe20000000800 */
[----:B------:R-:W-:-:S03]  /*6e90*/  IMAD.WIDE.U32 R4, R246, R18, R6 ;  /* 0x00000012f6047225 */ /* 0x000fc600078e0006 */
[----:B------:R-:W-:Y:S01]  /*6ea0*/  STS [R237+0xb200], R74 ;  /* 0x00b2004aed007388 */ /* 0x000fe20000000800 */
[----:B------:R-:W-:Y:S01]  /*6eb0*/  IMAD.WIDE.U32 R10, R246, R16, R10 ;  /* 0x00000010f60a7225 */ /* 0x000fe200078e000a */
[----:B------:R-:W-:Y:S02]  /*6ec0*/  IADD3 R2, R5, R2, RZ ;  /* 0x0000000205027210 */ /* 0x000fe40007ffe0ff */
[----:B------:R-:W-:Y:S01]  /*6ed0*/  STS [R238+0xb000], R76 ;  /* 0x00b0004cee007388 */ /* 0x000fe20000000800 */
[----:B------:R-:W-:-:S03]  /*6ee0*/  LEA R6, P0, R4, UR16, 0x1 ;  /* 0x0000001004067c11 */ /* 0x000fc6000f8008ff */
[----:B------:R-:W-:Y:S01]  /*6ef0*/  STS [R238+0xb200], R78 ;  /* 0x00b2004eee007388 */ /* 0x000fe20000000800 */
[----:B------:R-:W-:Y:S01]  /*6f00*/  LEA.HI.X R7, R4, UR17, R2, 0x1, P0 ;  /* 0x0000001104077c11 */ /* 0x000fe200080f0c02 */
[----:B------:R-:W-:Y:S01]  /*6f10*/  ULDC.64 UR16, c[0x0][0x3f8] ;  /* 0x0000fe0000107ab9 */ /* 0x000fe20000000a00 */
[----:B------:R-:W-:Y:S01]  /*6f20*/  BAR.SYNC.DEFER_BLOCKING 0x0 ;  /* 0x0000000000007b1d */ /* 0x000fe20000010000 */
[----:B------:R-:W-:-:S05]  /*6f30*/  LEA R8, P0, R18, R6, 0x7 ;  /* 0x0000000612087211 */ /* 0x000fca00078038ff */
        /* <DEDUP_REMOVED lines=17> */
[----:B------:R-:W-:Y:S01]  /*7050*/  LEA R4, P0, R10, UR16, 0x1 ;  /* 0x000000100a047c11 */ /* 0x000fe2000f8008ff */
        /* <DEDUP_REMOVED lines=14> */
.L_x_497:
        /* <DEDUP_REMOVED lines=11> */
.L_x_504:
[----:B------:R-:W-:Y:S05]  /*71f0*/  EXIT ;  /* 0x000000000000794d */ /* 0x000fea0003800000 */
.L_x_506:
        /* <DEDUP_REMOVED lines=16> */
.L_x_687:


//--------------------- .text._ZN5flash44flash_bwd_dq_dk_dv_loop_seqk_parallel_kernelI23Flash_bwd_kernel_traitsILi96ELi64ELi128ELi8ELi2ELi4ELi4ELb0ELb0EN7cutlass6half_tE19Flash_kernel_traitsILi96ELi64ELi128ELi8ES3_EELb1ELb1ELb0ELb0ELb0ELb1ELb0EEEvNS_16Flash_bwd_paramsE --------------------------
	.section	.text._ZN5flash44flash_bwd_dq_dk_dv_loop_seqk_parallel_kernelI23Flash_bwd_kernel_traitsILi96ELi64ELi128ELi8ELi2ELi4ELi4ELb0ELb0EN7cutlass6half_tE19Flash_kernel_traitsILi96ELi64ELi128ELi8ES3_EELb1ELb1ELb0ELb0ELb0ELb1ELb0EEEvNS_16Flash_bwd_paramsE,"ax",@progbits
	.align	128
        .global         _ZN5flash44flash_bwd_dq_dk_dv_loop_seqk_parallel_kernelI23Flash_bwd_kernel_traitsILi96ELi64ELi128ELi8ELi2ELi4ELi4ELb0ELb0EN7cutlass6half_tE19Flash_kernel_traitsILi96ELi64ELi128ELi8ES3_EELb1ELb1ELb0ELb0ELb0ELb1ELb0EEEvNS_16Flash_bwd_paramsE
        .type           _ZN5flash44flash_bwd_dq_dk_dv_loop_seqk_parallel_kernelI23Flash_bwd_kernel_traitsILi96ELi64ELi128ELi8ELi2ELi4ELi4ELb0ELb0EN7cutlass6half_tE19Flash_kernel_traitsILi96ELi64ELi128ELi8ES3_EELb1ELb1ELb0ELb0ELb0ELb1ELb0EEEvNS_16Flash_bwd_paramsE,@function
        .size           _ZN5flash44flash_bwd_dq_dk_dv_loop_seqk_parallel_kernelI23Flash_bwd_kernel_traitsILi96ELi64ELi128ELi8ELi2ELi4ELi4ELb0ELb0EN7cutlass6half_tE19Flash_kernel_traitsILi96ELi64ELi128ELi8ES3_EELb1ELb1ELb0ELb0ELb0ELb1ELb0EEEvNS_16Flash_bwd_paramsE,(.L_x_688 - _ZN5flash44flash_bwd_dq_dk_dv_loop_seqk_parallel_kernelI23Flash_bwd_kernel_traitsILi96ELi64ELi128ELi8ELi2ELi4ELi4ELb0ELb0EN7cutlass6half_tE19Flash_kernel_traitsILi96ELi64ELi128ELi8ES3_EELb1ELb1ELb0ELb0ELb0ELb1ELb0EEEvNS_16Flash_bwd_paramsE)
        .other          _ZN5flash44flash_bwd_dq_dk_dv_loop_seqk_parallel_kernelI23Flash_bwd_kernel_traitsILi96ELi64ELi128ELi8ELi2ELi4ELi4ELb0ELb0EN7cutlass6half_tE19Flash_kernel_traitsILi96ELi64ELi128ELi8ES3_EELb1ELb1ELb0ELb0ELb0ELb1ELb0EEEvNS_16Flash_bwd_paramsE,@"STO_CUDA_ENTRY STV_DEFAULT"
_ZN5flash44flash_bwd_dq_dk_dv_loop_seqk_parallel_kernelI23Flash_bwd_kernel_traitsILi96ELi64ELi128ELi8ELi2ELi4ELi4ELb0ELb0EN7cutlass6half_tE19Flash_kernel_traitsILi96ELi64ELi128ELi8ES3_EELb1ELb1ELb0ELb0ELb0ELb1ELb0EEEvNS_16Flash_bwd_paramsE:
.text._ZN5flash44flash_bwd_dq_dk_dv_loop_seqk_parallel_kernelI23Flash_bwd_kernel_traitsILi96ELi64ELi128ELi8ELi2ELi4ELi4ELb0ELb0EN7cutlass6half_tE19Flash_kernel_traitsILi96ELi64ELi128ELi8ES3_EELb1ELb1ELb0ELb0ELb0ELb1ELb0EEEvNS_16Flash_bwd_paramsE:
        /* <DEDUP_REMOVED lines=12> */
[----:B------:R-:W2:Y:S01]  /*00c0*/  S2UR UR4, SR_CgaCtaId ;  /* 0x00000000000479c3 */ /* 0x000ea20000008800 */
[----:B------:R-:W-:Y:S01]  /*00d0*/  UMOV UR5, 0x400 ;  /* 0x0000040000057882 */ /* 0x000fe20000000000 */
[----:B------:R-:W-:Y:S02]  /*00e0*/  IMAD.MOV.U32 R180, RZ, RZ, 0x20 ;  /* 0x00000020ffb47424 */ /* 0x000fe400078e00ff */
[----:B------:R-:W-:Y:S02]  /*00f0*/  IMAD.MOV.U32 R219, RZ, RZ, -0x10 ;  /* 0xfffffff0ffdb7424 */ /* 0x000fe400078e00ff */
[----:B------:R-:W-:Y:S02]  /*0100*/  IMAD.MOV.U32 R178, RZ, RZ, 0x40 ;  /* 0x00000040ffb27424 */ /* 0x000fe400078e00ff */
[----:B------:R-:W3:Y:S08]  /*0110*/  S2UR UR58, SR_CTAID.Z ;  /* 0x00000000003a79c3 */ /* 0x000ef00000002700 */
[----:B------:R-:W4:Y:S01]  /*0120*/  S2UR UR49, SR_CTAID.Y ;  /* 0x00000000003179c3 */ /* 0x000f220000002600 */
[----:B--2---:R-:W-:Y:S01]  /*0130*/  ULEA UR4, UR4, UR5, 0x18 ;  /* 0x0000000504047291 */ /* 0x004fe2000f8ec03f */
[----:B-1----:R-:W-:Y:S01]  /*0140*/  SHF.R.S32.HI R3, RZ, 0x1f, R9 ;  /* 0x0000001fff037819 */ /* 0x002fe20000011409 */
[----:B---3--:R-:W-:-:S03]  /*0150*/  USHF.R.S32.HI UR5, URZ, 0x1f, UR58 ;  /* 0x0000001f3f057899 */ /* 0x008fc6000801143a */
[CC--:B------:R-:W-:Y:S02]  /*0160*/  LEA.HI R4, R3.reuse, R9.reuse, RZ, 0x4 ;  /* 0x0000000903047211 */ /* 0x0c0fe400078f20ff */
[CC--:B------:R-:W-:Y:S02]  /*0170*/  LEA.HI R2, R3.reuse, R9.reuse, RZ, 0x5 ;  /* 0x0000000903027211 */ /* 0x0c0fe400078f28ff */
[----:B------:R-:W-:Y:S01]  /*0180*/  SHF.R.S32.HI R0, RZ, 0x4, R4 ;  /* 0x00000004ff007819 */ /* 0x000fe20000011404 */
[----:B----4-:R-:W-:Y:S01]  /*0190*/  USHF.L.U32 UR6, UR49, 0x7, URZ ;  /* 0x0000000731067899 */ /* 0x010fe2000800063f */
        /* <DEDUP_REMOVED lines=8> */
[----:B------:R-:W-:Y:S02]  /*0220*/  LOP3.LUT R7, R17, 0xfffffff8, RZ, 0xc0, !PT ;  /* 0xfffffff811077812 */ /* 0x000fe400078ec0ff */
[----:B------:R-:W-:-:S02]  /*0230*/  LOP3.LUT R4, R4, 0xfffffffe, RZ, 0xc0, !PT ;  /* 0xfffffffe04047812 */ /* 0x000fc400078ec0ff */
[----:B------:R-:W-:Y:S01]  /*0240*/  LOP3.LUT R8, R5, 0xfffffffc, RZ, 0xc0, !PT ;  /* 0xfffffffc05087812 */ /* 0x000fe200078ec0ff */
[C---:B------:R-:W-:Y:S01]  /*0250*/  IMAD.IADD R12, R9.reuse, 0x1, -R7 ;  /* 0x00000001090c7824 */ /* 0x040fe200078e0a07 */
[----:B------:R-:W-:Y:S01]  /*0260*/  SHF.R.S32.HI R238, RZ, 0x2, R5 ;  /* 0x00000002ffee7819 */ /* 0x000fe20000011405 */
[C---:B------:R-:W-:Y:S01]  /*0270*/  IMAD.IADD R7, R9.reuse, 0x1, -R6 ;  /* 0x0000000109077824 */ /* 0x040fe200078e0a06 */
[----:B------:R-:W-:Y:S01]  /*0280*/  SHF.R.S32.HI R6, RZ, 0x1f, R3 ;  /* 0x0000001fff067819 */ /* 0x000fe20000011403 */
[----:B------:R-:W-:Y:S01]  /*0290*/  IMAD.IADD R15, R0, 0x1, -R4 ;  /* 0x00000001000f7824 */ /* 0x000fe200078e0a04 */
[----:B------:R-:W-:Y:S01]  /*02a0*/  SHF.R.S32.HI R0, RZ, 0x5, R2 ;  /* 0x00000005ff007819 */ /* 0x000fe20000011402 */
[----:B------:R-:W-:Y:S01]  /*02b0*/  IMAD.IADD R19, R9, 0x1, -R8 ;  /* 0x0000000109137824 */ /* 0x000fe200078e0a08 */
[----:B------:R-:W-:Y:S02]  /*02c0*/  SHF.R.S32.HI R4, RZ, 0x1f, R2 ;  /* 0x0000001fff047819 */ /* 0x000fe40000011402 */
[----:B------:R-:W-:Y:S01]  /*02d0*/  LEA.HI R8, R5, R238, RZ, 0x1 ;  /* 0x000000ee05087211 */ /* 0x000fe200078f08ff */
[----:B------:R-:W-:Y:S01]  /*02e0*/  IMAD.SHL.U32 R246, R19, 0x8, RZ ;  /* 0x0000000813f67824 */ /* 0x000fe200078e00ff */
[----:B------:R-:W-:-:S02]  /*02f0*/  LEA.HI R230, R6, R3, RZ, 0x2 ;  /* 0x0000000306e67211 */ /* 0x000fc400078f10ff */
        /* <DEDUP_REMOVED lines=8> */
[----:B------:R-:W-:Y:S01]  /*0380*/  LEA.HI R9, R12, R12, RZ, 0x1 ;  /* 0x0000000c0c097211 */ /* 0x000fe200078f08ff */
        /* <DEDUP_REMOVED lines=9> */
[----:B------:R-:W-:-:S02]  /*0420*/  SHF.R.U32.HI R6, RZ, 0x3, R0 ;  /* 0x00000003ff067819 */ /* 0x000fc40000011600 */
[----:B------:R-:W-:Y:S01]  /*0430*/  LOP3.LUT R5, R0, 0x18, R246, 0xf8, !PT ;  /* 0x0000001800057812 */ /* 0x000fe200078ef8f6 */
[----:B------:R-:W-:Y:S01]  /*0440*/  IMAD R0, R243, 0x4, R15 ;  /* 0x00000004f3007824 */ /* 0x000fe200078e020f */
[----:B------:R-:W-:Y:S02]  /*0450*/  SHF.R.S32.HI R8, RZ, 0x1f, R7 ;  /* 0x0000001fff087819 */ /* 0x000fe40000011407 */
[----:B------:R-:W-:Y:S01]  /*0460*/  LEA.HI R3, R3, R238, RZ, 0x3 ;  /* 0x000000ee03037211 */ /* 0x000fe200078f18ff */
[----:B------:R-:W-:Y:S01]  /*0470*/  IMAD R173, R0, 0x8, R4 ;  /* 0x0000000800ad7824 */ /* 0x000fe200078e0204 */
[-C--:B------:R-:W-:Y:S02]  /*0480*/  LEA.HI R2, R7, R7.reuse, RZ, 0x1 ;  /* 0x0000000707027211 */ /* 0x080fe400078f08ff */
[----:B------:R-:W-:Y:S02]  /*0490*/  LEA.HI R8, R8, R7, RZ, 0x3 ;  /* 0x0000000708087211 */ /* 0x000fe400078f18ff */
[----:B------:R-:W-:-:S02]  /*04a0*/  LOP3.LUT R0, R3, 0xfffffff8, RZ, 0xc0, !PT ;  /* 0xfffffff803007812 */ /* 0x000fc400078ec0ff */
[----:B------:R-:W-:Y:S02]  /*04b0*/  LOP3.LUT R5, R5, R6, RZ, 0x3c, !PT ;  /* 0x0000000605057212 */ /* 0x000fe400078e3cff */
[----:B------:R-:W-:Y:S01]  /*04c0*/  SHF.R.S32.HI R6, RZ, 0x1, R2 ;  /* 0x00000001ff067819 */ /* 0x000fe20000011402 */
[----:B------:R-:W-:Y:S01]  /*04d0*/  IMAD.IADD R0, R238, 0x1, -R0 ;  /* 0x00000001ee007824 */ /* 0x000fe200078e0a00 */
[----:B------:R-:W-:Y:S01]  /*04e0*/  SHF.R.S32.HI R3, RZ, 0x1f, R2 ;  /* 0x0000001fff037819 */ /* 0x000fe20000011402 */
[----:B------:R-:W-:Y:S01]  /*04f0*/  IMAD.U32 R242, R242, 0x20, R5 ;  /* 0x00000020f2f27824 */ /* 0x000fe200078e0005 */
[----:B------:R-:W-:Y:S02]  /*0500*/  LOP3.LUT R4, R2, 0x7fffffe, RZ, 0xc0, !PT ;  /* 0x07fffffe02047812 */ /* 0x000fe400078ec0ff */
[----:B------:R-:W-:Y:S02]  /*0510*/  LOP3.LUT R2, R8, 0xfffffff8, RZ, 0xc0, !PT ;  /* 0xfffffff808027812 */ /* 0x000fe400078ec0ff */
[----:B------:R-:W-:Y:S01]  /*0520*/  LEA.HI R5, R3, R6, RZ, 0x2 ;  /* 0x0000000603057211 */ /* 0x000fe200078f10ff */
[C---:B------:R-:W-:Y:S01]  /*0530*/  IMAD.IADD R14, R7.reuse, 0x1, -R4 ;  /* 0x00000001070e7824 */ /* 0x040fe200078e0a04 */
[C---:B------:R-:W-:Y:S01]  /*0540*/  LOP3.LUT R3, R0.reuse, 0x1, RZ, 0xc0, !PT ;  /* 0x0000000100037812 */ /* 0x040fe200078ec0ff */
[----:B------:R-:W-:Y:S01]  /*0550*/  IMAD.IADD R18, R7, 0x1, -R2 ;  /* 0x0000000107127824 */ /* 0x000fe200078e0a02 */
[----:B------:R-:W-:Y:S01]  /*0560*/  SHF.R.S32.HI R2, RZ, 0x1, R9 ;  /* 0x00000001ff027819 */ /* 0x000fe20000011409 */
[----:B------:R-:W-:Y:S01]  /*0570*/  IMAD.SHL.U32 R7, R19, 0x2, RZ ;  /* 0x0000000213077824 */ /* 0x000fe200078e00ff */
[----:B------:R-:W-:-:S02]  /*0580*/  LEA.HI R9, R0, R0, RZ, 0x1 ;  /* 0x0000000000097211 */ /* 0x000fc400078f08ff */
[----:B------:R-:W-:Y:S01]  /*0590*/  LOP3.LUT R5, R5, 0xfffffffc, RZ, 0xc0, !PT ;  /* 0xfffffffc05057812 */ /* 0x000fe200078ec0ff */
[----:B------:R-:W-:Y:S01]  /*05a0*/  IMAD.SHL.U32 R4, R2, 0x40, RZ ;  /* 0x0000004002047824 */ /* 0x000fe200078e00ff */
[----:B------:R-:W-:Y:S01]  /*05b0*/  ISETP.NE.U32.AND P5, PT, R3, 0x1, PT ;  /* 0x000000010300780c */ /* 0x000fe20003fa5070 */
[----:B------:R-:W-:Y:S01]  /*05c0*/  IMAD.SHL.U32 R3, R12, 0x40, RZ ;  /* 0x000000400c037824 */ /* 0x000fe200078e00ff */
[----:B------:R-:W-:Y:S01]  /*05d0*/  LOP3.LUT P6, RZ, R2, 0x2, RZ, 0xc0, !PT ;  /* 0x0000000202ff7812 */ /* 0x000fe200078cc0ff */
[----:B------:R-:W-:Y:S01]  /*05e0*/  IMAD.IADD R16, R6, 0x1, -R5 ;  /* 0x0000000106107824 */ /* 0x000fe200078e0a05 */
[----:B------:R-:W-:Y:S01]  /*05f0*/  LOP3.LUT R2, R9, 0x3fffffe, RZ, 0xc0, !PT ;  /* 0x03fffffe09027812 */ /* 0x000fe200078ec0ff */
[----:B------:R-:W-:Y:S01]  /*0600*/  IMAD.SHL.U32 R5, R10, 0x10, RZ ;  /* 0x000000100a057824 */ /* 0x000fe200078e00ff */
[----:B------:R-:W-:Y:S02]  /*0610*/  LOP3.LUT R6, R3, 0x1c0, RZ, 0xc0, !PT ;  /* 0x000001c003067812 */ /* 0x000fe400078ec0ff */
[C---:B------:R-:W-:Y:S01]  /*0620*/  LOP3.LUT P4, RZ, R0.reuse, 0x2, RZ, 0xc0, !PT ;  /* 0x0000000200ff7812 */ /* 0x040fe2000788c0ff */
[----:B------:R-:W-:Y:S01]  /*0630*/  IMAD.IADD R12, R0, 0x1, -R2 ;  /* 0x00000001000c7824 */ /* 0x000fe200078e0a02 */
[----:B------:R-:W-:Y:S01]  /*0640*/  LOP3.LUT R2, R4, 0xc0, RZ, 0xc0, !PT ;  /* 0x000000c004027812 */ /* 0x000fe200078ec0ff */
[----:B------:R-:W-:Y:S01]  /*0650*/  IMAD.SHL.U32 R0, R0, 0x40, RZ ;  /* 0x0000004000007824 */ /* 0x000fe200078e00ff */
[----:B------:R-:W-:-:S02]  /*0660*/  SHF.R.S32.HI R3, RZ, 0x3, R8 ;  /* 0x00000003ff037819 */ /* 0x000fc40000011408 */
[----:B------:R-:W-:Y:S02]  /*0670*/  LOP3.LUT R4, R6, 0x30, R5, 0xf8, !PT ;  /* 0x0000003006047812 */ /* 0x000fe400078ef805 */
[----:B------:R-:W-:Y:S01]  /*0680*/  SHF.R.S32.HI R11, RZ, 0x7, R11 ;  /* 0x00000007ff0b7819 */ /* 0x000fe2000001140b */
[----:B------:R-:W-:Y:S01]  /*0690*/  IMAD R14, R3, 0x8, R14 ;  /* 0x00000008030e7824 */ /* 0x000fe200078e020e */
[----:B------:R-:W-:Y:S01]  /*06a0*/  LOP3.LUT R0, R0, 0x1c0, RZ, 0xc0, !PT ;  /* 0x000001c000007812 */ /* 0x000fe200078ec0ff */
[----:B------:R-:W-:Y:S01]  /*06b0*/  IMAD R19, R10, 0x2, R3 ;  /* 0x000000020a137824 */ /* 0x000fe200078e0203 */
[----:B------:R-:W-:Y:S01]  /*06c0*/  LOP3.LUT R8, R4, 0x8, R17, 0xf8, !PT ;  /* 0x0000000804087812 */ /* 0x000fe200078ef811 */
[----:B------:R-:W-:Y:S01]  /*06d0*/  IMAD R10, R10, 0x200, R7 ;  /* 0x000002000a0a7824 */ /* 0x000fe200078e0207 */
[----:B------:R-:W-:Y:S02]  /*06e0*/  LOP3.LUT R5, R2, 0x8, R17, 0xf8, !PT ;  /* 0x0000000802057812 */ /* 0x000fe400078ef811 */
[----:B------:R-:W-:Y:S01]  /*06f0*/  SHF.R.U32.HI R4, RZ, 0x3, R2 ;  /* 0x00000003ff047819 */ /* 0x000fe20000011602 */
[----:B------:R-:W-:Y:S01]  /*0700*/  IMAD R10, R12, 0x20, R10 ;  /* 0x000000200c0a7824 */ /* 0x000fe200078e020a */
[----:B------:R-:W-:-:S02]  /*0710*/  LOP3.LUT R3, R0, 0x20, R13, 0xf8, !PT ;  /* 0x0000002000037812 */ /* 0x000fc400078ef80d */
[----:B------:R-:W-:Y:S01]  /*0720*/  SHF.R.U32.HI R2, RZ, 0x3, R0 ;  /* 0x00000003ff027819 */ /* 0x000fe20000011600 */
[----:B------:R-:W-:Y:S01]  /*0730*/  IMAD R0, R11, 0x1000, R7 ;  /* 0x000010000b007824 */ /* 0x000fe200078e0207 */
[----:B------:R-:W-:Y:S02]  /*0740*/  LOP3.LUT R4, R5, R4, RZ, 0x3c, !PT ;  /* 0x0000000405047212 */ /* 0x000fe400078e3cff */
[----:B------:R-:W-:Y:S01]  /*0750*/  LOP3.LUT R2, R3, R2, RZ, 0x3c, !PT ;  /* 0x0000000203027212 */ /* 0x000fe200078e3cff */
[----:B------:R-:W-:Y:S01]  /*0760*/  IMAD R0, R244, 0x400, R0 ;  /* 0x00000400f4007824 */ /* 0x000fe200078e0200 */
[----:B------:R-:W-:Y:S01]  /*0770*/  R2P PR, R18, 0x6 ;  /* 0x0000000612007804 */ /* 0x000fe20000000000 */
[----:B------:R-:W-:Y:S01]  /*0780*/  IMAD.U32 R173, R173, 0x20, R4 ;  /* 0x00000020adad7824 */ /* 0x000fe200078e0004 */
[----:B------:R-:W-:Y:S01]  /*0790*/  SHF.R.U32.HI R6, RZ, 0x3, R6 ;  /* 0x00000003ff067819 */ /* 0x000fe20000011606 */
[----:B------:R-:W-:Y:S01]  /*07a0*/  IMAD.IADD R222, R2, 0x1, R0 ;  /* 0x0000000102de7824 */ /* 0x000fe200078e0200 */
[----:B------:R-:W-:Y:S01]  /*07b0*/  SEL R219, R219, 0x10, !P5 ;  /* 0x00000010dbdb7807 */ /* 0x000fe20006800000 */
[----:B------:R-:W-:Y:S01]  /*07c0*/  IMAD.SHL.U32 R0, R11, 0x8, RZ ;  /* 0x000000080b007824 */ /* 0x000fe200078e00ff */
[----:B------:R-:W-:Y:S01]  /*07d0*/  LOP3.LUT R5, R8, R6, RZ, 0x3c, !PT ;  /* 0x0000000608057212 */ /* 0x000fe200078e3cff */
[----:B------:R-:W-:Y:S01]  /*07e0*/  IMAD.SHL.U32 R2, R18, 0x40, RZ ;  /* 0x0000004012027824 */ /* 0x000fe200078e00ff */
[----:B------:R-:W-:Y:S01]  /*07f0*/  LEA R222, R222, UR4, 0x1 ;  /* 0x00000004dede7c11 */ /* 0x000fe2000f8e08ff */
[----:B------:R-:W-:Y:S01]  /*0800*/  IMAD.SHL.U32 R4, R16, 0x40, RZ ;  /* 0x0000004010047824 */ /* 0x000fe200078e00ff */
        /* <DEDUP_REMOVED lines=9> */
[----:B------:R-:W-:Y:S01]  /*08a0*/  IMAD.SHL.U32 R173, R173, 0x2, RZ ;  /* 0x00000002adad7824 */ /* 0x000fe200078e00ff */
[----:B------:R-:W-:Y:S01]  /*08b0*/  LOP3.LUT R3, R3, 0x8, RZ, 0xc0, !PT ;  /* 0x0000000803037812 */ /* 0x000fe200078ec0ff */
[----:B------:R-:W-:Y:S01]  /*08c0*/  VIADD R220, R222, 0x20 ;  /* 0x00000020dedc7836 */ /* 0x000fe20000000000 */
[----:B------:R-:W-:Y:S01]  /*08d0*/  LOP3.LUT R0, R0, 0xc0, RZ, 0xc0, !PT ;  /* 0x000000c000007812 */ /* 0x000fe200078ec0ff */
[C---:B------:R-:W-:Y:S01]  /*08e0*/  @P4 VIADD R220, R222.reuse, 0xffffffe0 ;  /* 0xffffffe0dedc4836 */ /* 0x040fe20000000000 */
[----:B------:R-:W-:Y:S01]  /*08f0*/  SHF.R.U32.HI R176, RZ, 0x3, R2 ;  /* 0x00000003ffb07819 */ /* 0x000fe20000011602 */
[----:B------:R-:W-:Y:S01]  /*0900*/  IMAD.IADD R221, R222, 0x1, R219 ;  /* 0x00000001dedd7824 */ /* 0x000fe200078e02db */
[----:B------:R-:W-:Y:S01]  /*0910*/  SHF.R.U32.HI R8, RZ, 0x3, R0 ;  /* 0x00000003ff087819 */ /* 0x000fe20000011600 */
[----:B------:R-:W-:Y:S01]  /*0920*/  IMAD.IADD R219, R219, 0x1, R220 ;  /* 0x00000001dbdb7824 */ /* 0x000fe200078e02dc */
[----:B------:R-:W-:-:S02]  /*0930*/  LOP3.LUT R9, R7, 0x10, R9, 0xf8, !PT ;  /* 0x0000001007097812 */ /* 0x000fc400078ef809 */
[--C-:B------:R-:W-:Y:S02]  /*0940*/  SHF.R.U32.HI R6, RZ, 0x3, R4.reuse ;  /* 0x00000003ff067819 */ /* 0x100fe40000011604 */
[----:B------:R-:W-:Y:S02]  /*0950*/  LOP3.LUT R176, R176, R2, R3, 0x1e, !PT ;  /* 0x00000002b0b07212 */ /* 0x000fe400078e1e03 */
[----:B------:R-:W-:Y:S01]  /*0960*/  LOP3.LUT R8, R8, R0, R7, 0x1e, !PT ;  /* 0x0000000008087212 */ /* 0x000fe200078e1e07 */
[----:B------:R-:W-:Y:S01]  /*0970*/  IMAD.SHL.U32 R0, R14, 0x20, RZ ;  /* 0x000000200e007824 */ /* 0x000fe200078e00ff */
[C---:B------:R-:W-:Y:S01]  /*0980*/  LOP3.LUT R2, R6.reuse, R9, R4, 0x1e, !PT ;  /* 0x0000000906027212 */ /* 0x040fe200078e1e04 */
[----:B------:R-:W-:Y:S01]  /*0990*/  IMAD.U32 R176, R19, 0x200, R176 ;  /* 0x0000020013b07824 */ /* 0x000fe200078e00b0 */
[----:B------:R-:W-:Y:S01]  /*09a0*/  LOP3.LUT R3, R6, R4, R3, 0x1e, !PT ;  /* 0x0000000406037212 */ /* 0x000fe200078e1e03 */
        /* <DEDUP_REMOVED lines=17> */
[----:B------:R-:W-:Y:S01]  /*0ac0*/  IMAD R230, R244, 0x10, R230 ;  /* 0x00000010f4e67824 */ /* 0x000fe200078e02e6 */
[----:B------:R-:W-:-:S02]  /*0ad0*/  SEL R180, R180, 0xffffffe0, !P0 ;  /* 0xffffffe0b4b47807 */ /* 0x000fc40004000000 */
[----:B------:R-:W-:Y:S02]  /*0ae0*/  LEA R239, R8, UR5, 0x1 ;  /* 0x0000000508ef7c11 */ /* 0x000fe4000f8e08ff */
[----:B------:R-:W-:Y:S01]  /*0af0*/  LEA R176, R176, UR6, 0x1 ;  /* 0x00000006b0b07c11 */ /* 0x000fe2000f8e08ff */
[----:B------:R-:W-:Y:S01]  /*0b00*/  ULDC.64 UR6, c[0x0][0x208] ;  /* 0x0000820000067ab9 */ /* 0x000fe20000000a00 */
[----:B------:R-:W-:Y:S01]  /*0b10*/  LEA R3, R5, UR4, 0x1 ;  /* 0x0000000405037c11 */ /* 0x000fe2000f8e08ff */
[----:B------:R-:W-:Y:S01]  /*0b20*/  VIADD R240, R239, 0x20 ;  /* 0x00000020eff07836 */ /* 0x000fe20000000000 */
[----:B------:R-:W-:Y:S01]  /*0b30*/  IADD3 R174, R174, UR5, R173 ;  /* 0x00000005aeae7c10 */ /* 0x000fe2000fffe0ad */
[C---:B------:R-:W-:Y:S02]  /*0b40*/  IMAD.IADD R177, R176.reuse, 0x1, R177 ;  /* 0x00000001b0b17824 */ /* 0x040fe400078e02b1 */
[--C-:B------:R-:W-:Y:S02]  /*0b50*/  IMAD.IADD R179, R176, 0x1, R178.reuse ;  /* 0x00000001b0b37824 */ /* 0x100fe400078e02b2 */
[----:B------:R-:W-:-:S02]  /*0b60*/  IMAD.IADD R178, R177, 0x1, R178 ;  /* 0x00000001b1b27824 */ /* 0x000fc400078e02b2 */
[----:B------:R-:W-:-:S07]  /*0b70*/  @P3 VIADD R240, R239, 0xffffffe0 ;  /* 0xffffffe0eff03836 */ /* 0x000fce0000000000 */
.L_x_535:
        /* <DEDUP_REMOVED lines=67> */
.L_x_507:
        /* <DEDUP_REMOVED lines=131> */
.L_x_509:
        /* <DEDUP_REMOVED lines=13> */
.L_x_510:
        /* <DEDUP_REMOVED lines=12> */
.L_x_511:
[----:B------:R-:W-:Y:S01]  /*1970*/  ULDC UR5, c[0x0][0x270] ;  /* 0x00009c0000057ab9 */ /* 0x000fe20000000800 */
[----:B------:R-:W-:Y:S01]  /*1980*/  ULDC UR8, c[0x0][0x2d4] ;  /* 0x0000b50000087ab9 */ /* 0x000fe20000000800 */
[----:B------:R-:W-:-:S04]  /*1990*/  UIMAD UR5, UR49, UR5, UR58 ;  /* 0x00000005310572a4 */ /* 0x000fc8000f8e023a */
[----:B------:R-:W-:-:S12]  /*19a0*/  UIMAD UR5, UR5, UR8, URZ ;  /* 0x00000008050572a4 */ /* 0x000fd8000f8e023f */
.L_x_512:
[----:B------:R-:W1:Y:S01]  /*19b0*/  S2R R21, SR_TID.X ;  /* 0x0000000000157919 */ /* 0x000e620000002100 */
[----:B------:R-:W-:Y:S01]  /*19c0*/  SHF.R.S32.HI R17, RZ, 0x1f, R238 ;  /* 0x0000001fff117819 */ /* 0x000fe200000114ee */
[----:B------:R-:W-:Y:S01]  /*19d0*/  UIADD3 UR8, UR18, UR5, URZ ;  /* 0x0000000512087290 */ /* 0x000fe2000fffe03f */
[----:B------:R-:W-:Y:S01]  /*19e0*/  IADD3 R2, P0, R238, UR18, RZ ;  /* 0x00000012ee027c10 */ /* 0x000fe2000ff1e0ff */
[----:B------:R-:W-:Y:S01]  /*19f0*/  ULDC UR11, c[0x0][0x2dc] ;  /* 0x0000b700000b7ab9 */ /* 0x000fe20000000800 */
[----:B------:R-:W-:Y:S01]  /*1a00*/  ULDC UR12, c[0x0][0x270] ;  /* 0x00009c00000c7ab9 */ /* 0x000fe20000000800 */
[--C-:B------:R-:W-:Y:S01]  /*1a10*/  SHF.R.S32.HI R247, RZ, 0x1f, R246.reuse ;  /* 0x0000001ffff77819 */ /* 0x100fe200000114f6 */
[----:B------:R-:W-:Y:S01]  /*1a20*/  UIMAD UR35, UR11, UR12, URZ ;  /* 0x0000000c0b2372a4 */ /* 0x000fe2000f8e023f */
[----:B------:R-:W-:Y:S01]  /*1a30*/  IADD3.X R4, R17, UR29, RZ, P0, !PT ;  /* 0x0000001d11047c10 */ /* 0x000fe200087fe4ff */
[----:B------:R-:W-:Y:S01]  /*1a40*/  ULDC.64 UR20, c[0x0][0x478] ;  /* 0x00011e0000147ab9 */ /* 0x000fe20000000a00 */
[----:B------:R-:W-:Y:S01]  /*1a50*/  UIADD3 UR11, -UR10, UR40, UR42 ;  /* 0x000000280a0b7290 */ /* 0x000fe2000fffe12a */
[----:B------:R-:W-:Y:S01]  /*1a60*/  IMAD.WIDE.U32 R6, R2, UR36, R246 ;  /* 0x0000002402067c25 */ /* 0x000fe2000f8e00f6 */
[----:B------:R-:W-:Y:S01]  /*1a70*/  ULDC UR12, c[0x0][0x398] ;  /* 0x0000e600000c7ab9 */ /* 0x000fe20000000800 */
[----:B------:R-:W-:Y:S01]  /*1a80*/  UIMAD.WIDE UR20, UR8, 0x4, UR20 ;  /* 0x00000004081478a5 */ /* 0x000fe2000f8e0214 */
[----:B------:R-:W-:Y:S01]  /*1a90*/  BSSY B1, `(.L_x_508) ;  /* 0x0000769000017945 */ /* 0x000fe20003800000 */
[----:B------:R-:W-:Y:S01]  /*1aa0*/  IMAD R4, R4, UR36, RZ ;  /* 0x0000002404047c24 */ /* 0x000fe2000f8e02ff */
[----:B------:R-:W-:-:S02]  /*1ab0*/  USHF.R.S32.HI UR15, URZ, 0x1f, UR58 ;  /* 0x0000001f3f0f7899 */ /* 0x000fc4000801143a */
[----:B------:R-:W-:Y:S01]  /*1ac0*/  UIADD3 UR28, UR18, UR17, URZ ;  /* 0x00000011121c7290 */ /* 0x000fe2000fffe03f */
[----:B------:R-:W-:Y:S01]  /*1ad0*/  IMAD R8, R2, UR37, R4 ;  /* 0x0000002502087c24 */ /* 0x000fe2000f8e0204 */
[----:B------:R-:W-:Y:S01]  /*1ae0*/  IADD3 R4, P0, R246, UR9, RZ ;  /* 0x00000009f6047c10 */ /* 0x000fe2000ff1e0ff */
[----:B------:R-:W-:Y:S01]  /*1af0*/  ULDC.64 UR8, c[0x0][0x420] ;  /* 0x0001080000087ab9 */ /* 0x000fe20000000a00 */
[----:B------:R-:W-:Y:S01]  /*1b00*/  UIADD3 UR11, UR11, -UR12, URZ ;  /* 0x8000000c0b0b7290 */ /* 0x000fe2000fffe03f */
[----:B------:R-:W-:Y:S01]  /*1b10*/  IMAD.U32 R2, RZ, RZ, UR8 ;  /* 0x00000008ff027e24 */ /* 0x000fe2000f8e00ff */
[----:B------:R-:W-:Y:S01]  /*1b20*/  IADD3.X R5, R247, UR53, RZ, P0, !PT ;  /* 0x00000035f7057c10 */ /* 0x000fe200087fe4ff */
[----:B------:R-:W-:Y:S01]  /*1b30*/  ULDC.64 UR16, c[0x0][0x258] ;  /* 0x0000960000107ab9 */ /* 0x000fe20000000a00 */
[----:B------:R-:W-:Y:S01]  /*1b40*/  UIMAD UR12, UR29, UR8, URZ ;  /* 0x000000081d0c72a4 */ /* 0x000fe2000f8e023f */
[----:B------:R-:W-:Y:S01]  /*1b50*/  IADD3 R6, P0, R6, UR60, RZ ;  /* 0x0000003c06067c10 */ /* 0x000fe2000ff1e0ff */
[----:B------:R-:W-:Y:S01]  /*1b60*/  UIMAD UR13, UR15, UR16, URZ ;  /* 0x000000100f0d72a4 */ /* 0x000fe2000f8e023f */
[----:B------:R-:W-:Y:S01]  /*1b70*/  IMAD.WIDE.U32 R4, R2, UR18, R4 ;  /* 0x0000001202047c25 */ /* 0x000fe2000f8e0004 */
[----:B------:R-:W-:Y:S01]  /*1b80*/  UIMAD UR14, UR18, UR9, UR12 ;  /* 0x00000009120e72a4 */ /* 0x000fe2000f8e020c */
[----:B------:R-:W-:Y:S01]  /*1b90*/  IADD3.X R7, R7, UR52, R8, P0, !PT ;  /* 0x0000003407077c10 */ /* 0x000fe200087fe408 */
[----:B------:R-:W-:Y:S01]  /*1ba0*/  USHF.R.S32.HI UR32, URZ, 0x1f, UR11 ;  /* 0x0000001f3f207899 */ /* 0x000fe2000801140b */
[----:B-1----:R-:W-:Y:S01]  /*1bb0*/  SHF.R.S32.HI R9, RZ, 0x1f, R21 ;  /* 0x0000001fff097819 */ /* 0x002fe20000011415 */
[----:B------:R-:W-:Y:S01]  /*1bc0*/  USHF.L.U32 UR26, UR35, 0x6, URZ ;  /* 0x00000006231a7899 */ /* 0x000fe2000800063f */
[----:B------:R-:W-:Y:S01]  /*1bd0*/  IMAD.U32 R8, RZ, RZ, UR16 ;  /* 0x00000010ff087e24 */ /* 0x000fe2000f8e00ff */
[----:B------:R-:W-:Y:S01]  /*1be0*/  UIMAD UR17, UR58, UR17, UR13 ;  /* 0x000000113a1172a4 */ /* 0x000fe2000f8e020d */
[----:B------:R-:W-:Y:S01]  /*1bf0*/  LEA.HI R9, R9, R21, RZ, 0x5 ;  /* 0x0000001509097211 */ /* 0x000fe200078f28ff */
[----:B------:R-:W-:Y:S01]  /*1c00*/  ULEA.HI UR32, UR32, UR11, URZ, 0x6 ;  /* 0x0000000b20207291 */ /* 0x000fe2000f8f303f */
[----:B------:R-:W-:Y:S01]  /*1c10*/  VIADD R5, R5, UR14 ;  /* 0x0000000e05057c36 */ /* 0x000fe20008000000 */
[----:B------:R-:W-:Y:S01]  /*1c20*/  ULDC.64 UR12, c[0x0][0x428] ;  /* 0x00010a00000c7ab9 */ /* 0x000fe20000000a00 */
[----:B------:R-:W-:Y:S01]  /*1c30*/  LOP3.LUT R2, R9, 0xffffffe0, RZ, 0xc0, !PT ;  /* 0xffffffe009027812 */ /* 0x000fe200078ec0ff */
[----:B------:R-:W-:Y:S01]  /*1c40*/  UIMAD UR14, UR15, UR12, URZ ;  /* 0x0000000c0f0e72a4 */ /* 0x000fe2000f8e023f */
[----:B------:R-:W-:Y:S01]  /*1c50*/  IMAD.WIDE.U32 R6, R8, UR58, R6 ;  /* 0x0000003a08067c25 */ /* 0x000fe2000f8e0006 */
[----:B------:R-:W-:-:S02]  /*1c60*/  UIADD3 UR27, UP2, UP0, UR30, UR26, UR50 ;  /* 0x0000001a1e1b7290 */ /* 0x000fc4000f85e032 */
[----:B------:R-:W-:Y:S01]  /*1c70*/  USHF.R.S32.HI UR32, URZ, 0x6, UR32 ;  /* 0x000000063f207899 */ /* 0x000fe20008011420 */
[----:B------:R-:W-:Y:S01]  /*1c80*/  IMAD.IADD R21, R21, 0x1, -R2 ;  /* 0x0000000115157824 */ /* 0x000fe200078e0a02 */
[----:B------:R-:W-:Y:S01]  /*1c90*/  UIMAD UR13, UR58, UR13, UR14 ;  /* 0x0000000d3a0d72a4 */ /* 0x000fe2000f8e020e */
[----:B------:R-:W-:Y:S01]  /*1ca0*/  IMAD.U32 R2, RZ, RZ, UR12 ;  /* 0x0000000cff027e24 */ /* 0x000fe2000f8e00ff */
[----:B------:R-:W-:Y:S01]  /*1cb0*/  USHF.R.S32.HI UR12, URZ, 0x1f, UR26 ;  /* 0x0000001f3f0c7899 */ /* 0x000fe2000801141a */
[----:B------:R-:W-:Y:S01]  /*1cc0*/  VIADD R7, R7, UR17 ;  /* 0x0000001107077c36 */ /* 0x000fe20008000000 */
[----:B------:R-:W-:Y:S01]  /*1cd0*/  ULDC.64 UR18, c[0x0][0x3e0] ;  /* 0x0000f80000127ab9 */ /* 0x000fe20000000a00 */
[----:B------:R-:W-:Y:S01]  /*1ce0*/  IMAD.WIDE.U32 R4, R2, UR58, R4 ;  /* 0x0000003a02047c25 */ /* 0x000fe2000f8e0004 */
[----:B------:R-:W-:Y:S01]  /*1cf0*/  UIADD3.X UR11, UR54, UR12, UR57, UP2, UP0 ;  /* 0x0000000c360b7290 */ /* 0x000fe200097e0439 */
[----:B------:R-:W-:Y:S01]  /*1d00*/  SHF.R.S32.HI R2, RZ, 0x5, R9 ;  /* 0x00000005ff027819 */ /* 0x000fe20000011409 */
[----:B------:R-:W-:Y:S01]  /*1d10*/  UISETP.LT.AND UP0, UPT, URZ, UR32, UPT ;  /* 0x000000203f00728c */ /* 0x000fe2000bf01270 */
[----:B------:R-:W-:Y:S01]  /*1d20*/  VIADD R5, R5, UR13 ;  /* 0x0000000d05057c36 */ /* 0x000fe20008000000 */
[----:B------:R-:W-:Y:S01]  /*1d30*/  UIADD3 UR12, UP3, UP2, UR56, UR27, UR59 ;  /* 0x0000001b380c7290 */ /* 0x000fe2000fa7e03b */
[----:B------:R-:W-:Y:S01]  /*1d40*/  IMAD R9, R17, UR8, RZ ;  /* 0x0000000811097c24 */ /* 0x000fe2000f8e02ff */
[----:B------:R-:W-:Y:S01]  /*1d50*/  USEL UR32, URZ, UR32, !UP0 ;  /* 0x000000203f207287 */ /* 0x000fe2000c000000 */
[----:B------:R-:W-:Y:S01]  /*1d60*/  IMAD R8, R2, UR35, R21 ;  /* 0x0000002302087c24 */ /* 0x000fe2000f8e0215 */
[----:B------:R-:W-:Y:S01]  /*1d70*/  UIADD3.X UR11, UR55, UR11, UR51, UP3, UP2 ;  /* 0x0000000b370b7290 */ /* 0x000fe20009fe4433 */
[C---:B------:R-:W-:Y:S01]  /*1d80*/  IMAD R9, R238.reuse, UR9, R9 ;  /* 0x00000009ee097c24 */ /* 0x040fe2000f8e0209 */
[----:B------:R-:W-:Y:S01]  /*1d90*/  UISETP.GT.AND UP0, UPT, UR47, UR32, UPT ;  /* 0x000000202f00728c */ /* 0x000fe2000bf04270 */
[----:B------:R-:W-:Y:S01]  /*1da0*/  IMAD.WIDE.U32 R4, R238, UR8, R4 ;  /* 0x00000008ee047c25 */ /* 0x000fe2000f8e0004 */
[C---:B------:R-:W-:Y:S01]  /*1db0*/  IADD3 R2, P0, R8.reuse, UR12, RZ ;  /* 0x0000000c08027c10 */ /* 0x040fe2000ff1e0ff */
[----:B------:R-:W-:Y:S01]  /*1dc0*/  ULDC.64 UR36, c[0x0][0x210] ;  /* 0x0000840000247ab9 */ /* 0x000fe20000000a00 */
[----:B------:R-:W-:Y:S01]  /*1dd0*/  ULDC.64 UR14, c[0x0][0x400] ;  /* 0x00010000000e7ab9 */ /* 0x000fe20000000a00 */
[----:B------:R-:W-:Y:S01]  /*1de0*/  IMAD.IADD R5, R5, 0x1, R9 ;  /* 0x0000000105057824 */ /* 0x000fe200078e0209 */
[----:B------:R-:W-:Y:S01]  /*1df0*/  LEA.HI.X.SX32 R8, R8, UR11, 0x1, P0 ;  /* 0x0000000b08087c11 */ /* 0x000fe200080f0eff */
[----:B------:R-:W-:Y:S01]  /*1e00*/  ULDC.64 UR30, c[0x0][0x2b0] ;  /* 0x0000ac00001e7ab9 */ /* 0x000fe20000000a00 */
[----:B------:R-:W-:Y:S01]  /*1e10*/  PLOP3.LUT P0, PT, PT, PT, UP0, 0x80, 0x0 ;  /* 0x000000000000781c */ /* 0x000fe20003f0f008 */
[----:B------:R-:W-:Y:S01]  /*1e20*/  UIADD3 UR5, UR47, -0x1, URZ ;  /* 0xffffffff2f057890 */ /* 0x000fe2000fffe03f */
[----:B------:R-:W-:Y:S01]  /*1e30*/  LEA R224, P3, R4, UR18, 0x1 ;  /* 0x0000001204e07c11 */ /* 0x000fe2000f8608ff */
[----:B------:R-:W-:Y:S01]  /*1e40*/  UIMAD.WIDE UR16, UR28, 0x4, UR30 ;  /* 0x000000041c1078a5 */ /* 0x000fe2000f8e021e */
[----:B------:R-:W-:Y:S01]  /*1e50*/  LEA R226, P4, R6, UR36, 0x1 ;  /* 0x0000002406e27c11 */ /* 0x000fe2000f8808ff */
[----:B------:R-:W-:Y:S01]  /*1e60*/  UMOV UR18, UR21 ;  /* 0x0000001500127c82 */ /* 0x000fe20008000000 */
[----:B------:R-:W-:-:S02]  /*1e70*/  LEA R229, P2, R2, UR14, 0x2 ;  /* 0x0000000e02e57c11 */ /* 0x000fc4000f8410ff */
[----:B------:R-:W-:Y:S01]  /*1e80*/  LEA.HI.X R225, R4, UR19, R5, 0x1, P3 ;  /* 0x0000001304e17c11 */ /* 0x000fe200098f0c05 */
[----:B------:R-:W-:Y:S01]  /*1e90*/  UMOV UR19, UR20 ;  /* 0x0000001400137c82 */ /* 0x000fe20008000000 */
[----:B------:R-:W-:Y:S02]  /*1ea0*/  LEA.HI.X R227, R6, UR37, R7, 0x1, P4 ;  /* 0x0000002506e37c11 */ /* 0x000fe4000a0f0c07 */
        /* <DEDUP_REMOVED lines=21> */
.L_x_514:
        /* <DEDUP_REMOVED lines=19> */
.L_x_515:
        /* <DEDUP_REMOVED lines=32> */
.L_x_517:
[----:B------:R-:W-:Y:S05]  /*2330*/  BSYNC B0 ;  /* 0x0000000000007941 */ /* 0x000fea0003800000 */
.L_x_516:
        /* <DEDUP_REMOVED lines=15> */
.L_x_519:
[----:B------:R-:W-:Y:S05]  /*2430*/  BSYNC B0 ;  /* 0x0000000000007941 */ /* 0x000fea0003800000 */
.L_x_518:
        /* <DEDUP_REMOVED lines=28> */
.L_x_521:
[----:B------:R-:W-:Y:S05]  /*2600*/  BSYNC B0 ;  /* 0x0000000000007941 */ /* 0x000fea0003800000 */
.L_x_520:
        /* <DEDUP_REMOVED lines=15> */
.L_x_513:
[----:B------:R-:W-:Y:S01]  /*2700*/  UIMAD UR8, UR38, UR22, URZ ;  /* 0x00000016260872a4 */ /* 0x000fe2000f8e023f */
[----:B------:R-:W-:Y:S01]  /*2710*/  IMAD.U32 R6, RZ, RZ, UR22 ;  /* 0x00000016ff067e24 */ /* 0x000fe2000f8e00ff */
[----:B------:R-:W-:Y:S01]  /*2720*/  UIMAD UR9, UR38, UR24, URZ ;  /* 0x00000018260972a4 */ /* 0x000fe2000f8e023f */
[----:B------:R-:W-:Y:S01]  /*2730*/  VIADD R9, R238, 0x40 ;  /* 0x00000040ee097836 */ /* 0x000fe20000000000 */
[----:B------:R-:W-:Y:S01]  /*2740*/  UIMAD UR11, UR42, UR23, UR8 ;  /* 0x000000172a0b72a4 */ /* 0x000fe2000f8e0208 */
[--C-:B------:R-:W-:Y:S01]  /*2750*/  IMAD.WIDE.U32 R6, R6, UR42, R246.reuse ;  /* 0x0000002a06067c25 */ /* 0x100fe2000f8e00f6 */
[----:B------:R-:W-:Y:S02]  /*2760*/  UIMAD UR8, UR41, -0x80, UR10 ;  /* 0xffffff80290878a4 */ /* 0x000fe4000f8e020a */
[----:B------:R-:W-:Y:S01]  /*2770*/  UIMAD UR9, UR42, UR25, UR9 ;  /* 0x000000192a0972a4 */ /* 0x000fe2000f8e0209 */
[----:B------:R-:W-:Y:S01]  /*2780*/  IMAD.U32 R4, RZ, RZ, UR24 ;  /* 0x00000018ff047e24 */ /* 0x000fe2000f8e00ff */
[----:B------:R-:W-:Y:S01]  /*2790*/  IADD3 R8, P0, R6, UR39, RZ ;  /* 0x0000002706087c10 */ /* 0x000fe2000ff1e0ff */
[----:B------:R-:W-:Y:S01]  /*27a0*/  IMAD.U32 R2, RZ, RZ, UR11 ;  /* 0x0000000bff027e24 */ /* 0x000fe2000f8e00ff */
[----:B------:R-:W-:Y:S01]  /*27b0*/  ISETP.GE.AND P1, PT, R9, UR8, PT ;  /* 0x0000000809007c0c */ /* 0x000fe2000bf26270 */
[----:B------:R-:W-:Y:S01]  /*27c0*/  IMAD.WIDE.U32 R4, R4, UR42, R246 ;  /* 0x0000002a04047c25 */ /* 0x000fe2000f8e00f6 */
[----:B------:R-:W-:Y:S01]  /*27d0*/  ISETP.GE.AND P2, PT, R238, UR8, PT ;  /* 0x00000008ee007c0c */ /* 0x000fe2000bf46270 */
[----:B------:R-:W-:Y:S01]  /*27e0*/  ULDC.64 UR12, c[0x0][0x260] ;  /* 0x00009800000c7ab9 */ /* 0x000fe20000000a00 */
[----:B------:R-:W-:Y:S01]  /*27f0*/  IADD3.X R9, R7, UR46, R2, P0, !PT ;  /* 0x0000002e07097c10 */ /* 0x000fe200087fe402 */
[----:B------:R-:W-:Y:S01]  /*2800*/  IMAD.U32 R2, RZ, RZ, UR9 ;  /* 0x00000009ff027e24 */ /* 0x000fe2000f8e00ff */
[----:B------:R-:W-:Y:S01]  /*2810*/  IADD3 R6, P0, R4, UR43, RZ ;  /* 0x0000002b04067c10 */ /* 0x000fe2000ff1e0ff */
[----:B------:R-:W-:Y:S01]  /*2820*/  ULDC.64 UR8, c[0x0][0x268] ;  /* 0x00009a0000087ab9 */ /* 0x000fe20000000a00 */
[C---:B------:R-:W-:Y:S01]  /*2830*/  IMAD R4, R10.reuse, UR12, RZ ;  /* 0x0000000c0a047c24 */ /* 0x040fe2000f8e02ff */
[----:B------:R-:W-:Y:S01]  /*2840*/  ULDC UR14, c[0x0][0x270] ;  /* 0x00009c00000e7ab9 */ /* 0x000fe20000000800 */
[----:B------:R-:W-:Y:S01]  /*2850*/  IADD3.X R7, R5, UR48, R2, P0, !PT ;  /* 0x0000003005077c10 */ /* 0x000fe200087fe402 */
[----:B------:R-:W-:-:S02]  /*2860*/  IMAD R2, R10, UR8, RZ ;  /* 0x000000080a027c24 */ /* 0x000fc4000f8e02ff */
[----:B------:R-:W-:Y:S01]  /*2870*/  IMAD.MOV.U32 R233, RZ, RZ, 0x7f800000 ;  /* 0x7f800000ffe97424 */ /* 0x000fe200078e00ff */
[----:B------:R-:W-:Y:S01]  /*2880*/  @!P1 IADD3 R12, P0, R238, 0x40, RZ ;  /* 0x00000040ee0c9810 */ /* 0x000fe20007f1e0ff */
[C---:B------:R-:W-:Y:S01]  /*2890*/  IMAD R10, R0.reuse, UR13, R4 ;  /* 0x0000000d000a7c24 */ /* 0x040fe2000f8e0204 */
[----:B------:R-:W1:Y:S01]  /*28a0*/  @!P2 LDC.64 R18, c[0x0][0x218] ;  /* 0x00008600ff12ab82 */ /* 0x000e620000000a00 */
[----:B------:R-:W-:-:S04]  /*28b0*/  IMAD.WIDE.U32 R4, R0, UR12, R8 ;  /* 0x0000000c00047c25 */ /* 0x000fc8000f8e0008 */
[----:B------:R-:W-:Y:S01]  /*28c0*/  IMAD.MOV.U32 R234, RZ, RZ, 0x7f800000 ;  /* 0x7f800000ffea7424 */ /* 0x000fe200078e00ff */
[----:B------:R-:W-:Y:S01]  /*28d0*/  USHF.L.U32 UR21, UR35, 0x4, URZ ;  /* 0x0000000423157899 */ /* 0x000fe2000800063f */
[C---:B------:R-:W-:Y:S01]  /*28e0*/  IMAD R2, R0.reuse, UR9, R2 ;  /* 0x0000000900027c24 */ /* 0x040fe2000f8e0202 */
[----:B------:R-:W2:Y:S01]  /*28f0*/  @!P1 LDC.64 R22, c[0x0][0x218] ;  /* 0x00008600ff169b82 */ /* 0x000ea20000000a00 */
[----:B------:R-:W-:Y:S01]  /*2900*/  IMAD.WIDE.U32 R6, R0, UR8, R6 ;  /* 0x0000000800067c25 */ /* 0x000fe2000f8e0006 */
[----:B------:R-:W-:Y:S02]  /*2910*/  ULEA.HI UR9, UR5, UR5, URZ, 0x1 ;  /* 0x0000000505097291 */ /* 0x000fe4000f8f083f */
[----:B------:R-:W-:Y:S01]  /*2920*/  UIMAD UR8, UR5, -0x40, UR40 ;  /* 0xffffffc0050878a4 */ /* 0x000fe2000f8e0228 */
[--C-:B------:R-:W-:Y:S01]  /*2930*/  @!P1 IMAD.X R0, RZ, RZ, R17.reuse, P0 ;  /* 0x000000ffff009224 */ /* 0x100fe200000e0611 */
[----:B------:R-:W-:Y:S01]  /*2940*/  @!P1 IADD3 R14, P0, R238, 0x40, RZ ;  /* 0x00000040ee0e9810 */ /* 0x000fe20007f1e0ff */
[----:B------:R-:W-:Y:S01]  /*2950*/  IMAD.IADD R7, R7, 0x1, R2 ;  /* 0x0000000107077824 */ /* 0x000fe200078e0202 */
[----:B------:R-:W-:Y:S01]  /*2960*/  ULOP3.LUT UR9, UR9, 0xfffffffe, URZ, 0xc0, !UPT ;  /* 0xfffffffe09097892 */ /* 0x000fe2000f8ec03f */
[----:B------:R-:W-:Y:S01]  /*2970*/  @!P1 IMAD R2, R0, UR22, RZ ;  /* 0x0000001600029c24 */ /* 0x000fe2000f8e02ff */
[----:B------:R-:W-:Y:S01]  /*2980*/  ISETP.GE.AND P3, PT, R238, UR8, PT ;  /* 0x00000008ee007c0c */ /* 0x000fe2000bf66270 */
[----:B------:R-:W-:Y:S01]  /*2990*/  @!P1 IMAD.X R0, RZ, RZ, R17, P0 ;  /* 0x000000ffff009224 */ /* 0x000fe200000e0611 */
[----:B------:R-:W-:Y:S01]  /*29a0*/  PLOP3.LUT P0, PT, PT, PT, UP4, 0x80, 0x0 ;  /* 0x000000000000781c */ /* 0x000fe20003f0f048 */
[----:B------:R-:W-:Y:S01]  /*29b0*/  IMAD.IADD R5, R5, 0x1, R10 ;  /* 0x0000000105057824 */ /* 0x000fe200078e020a */
[----:B------:R-:W-:Y:S01]  /*29c0*/  UIADD3 UR9, UR5, -UR9, URZ ;  /* 0x8000000905097290 */ /* 0x000fe2000fffe03f */
[----:B------:R-:W-:-:S02]  /*29d0*/  @!P2 IMAD R15, R17, UR22, RZ ;  /* 0x00000016110fac24 */ /* 0x000fc4000f8e02ff */
[----:B------:R-:W-:Y:S01]  /*29e0*/  IMAD.MOV.U32 R231, RZ, RZ, 0x7f800000 ;  /* 0x7f800000ffe77424 */ /* 0x000fe200078e00ff */
[----:B------:R-:W-:Y:S01]  /*29f0*/  UISETP.NE.AND UP0, UPT, UR9, 0x1, UPT ;  /* 0x000000010900788c */ /* 0x000fe2000bf05270 */
[----:B------:R-:W-:Y:S02]  /*2a00*/  @!P1 IMAD.MOV.U32 R8, RZ, RZ, R4 ;  /* 0x000000ffff089224 */ /* 0x000fe400078e0004 */
[----:B------:R-:W-:Y:S01]  /*2a10*/  IMAD.MOV.U32 R232, RZ, RZ, 0x7f800000 ;  /* 0x7f800000ffe87424 */ /* 0x000fe200078e00ff */
[----:B------:R-:W-:Y:S01]  /*2a20*/  USHF.L.U32 UR20, UR35, 0x3, URZ ;  /* 0x0000000323147899 */ /* 0x000fe2000800063f */
[----:B------:R-:W-:Y:S02]  /*2a30*/  @!P1 IMAD.MOV.U32 R9, RZ, RZ, R5 ;  /* 0x000000ffff099224 */ /* 0x000fe400078e0005 */
[----:B------:R-:W-:Y:S01]  /*2a40*/  IMAD R235, RZ, RZ, -UR26 ;  /* 0x8000001affeb7e24 */ /* 0x000fe2000f8e02ff */
[----:B------:R-:W-:Y:S01]  /*2a50*/  @P0 BAR.SYNC.DEFER_BLOCKING 0x0 ;  /* 0x0000000000000b1d */ /* 0x000fe20000010000 */
[----:B------:R-:W-:Y:S01]  /*2a60*/  @!P1 IMAD R16, R12, UR23, R2 ;  /* 0x000000170c109c24 */ /* 0x000fe2000f8e0202 */
[----:B------:R-:W-:Y:S01]  /*2a70*/  PLOP3.LUT P0, PT, PT, PT, UP0, 0x80, 0x0 ;  /* 0x000000000000781c */ /* 0x000fe20003f0f008 */
[----:B------:R-:W-:-:S02]  /*2a80*/  @!P1 IMAD R0, R0, UR24, RZ ;  /* 0x0000001800009c24 */ /* 0x000fc4000f8e02ff */
[----:B------:R-:W-:Y:S01]  /*2a90*/  @!P1 IMAD.MOV.U32 R10, RZ, RZ, R6 ;  /* 0x000000ffff0a9224 */ /* 0x000fe200078e0006 */
[----:B------:R-:W-:Y:S01]  /*2aa0*/  CS2R R126, SRZ ;  /* 0x00000000007e7805 */ /* 0x000fe2000001ff00 */
[----:B------:R-:W-:Y:S01]  /*2ab0*/  @!P1 IMAD.MOV.U32 R11, RZ, RZ, R7 ;  /* 0x000000ffff0b9224 */ /* 0x000fe200078e0007 */
[----:B------:R-:W-:Y:S01]  /*2ac0*/  CS2R R124, SRZ ;  /* 0x00000000007c7805 */ /* 0x000fe2000001ff00 */
[C---:B------:R-:W-:Y:S01]  /*2ad0*/  @!P2 IMAD R2, R238.reuse, UR23, R15 ;  /* 0x00000017ee02ac24 */ /* 0x040fe2000f8e020f */
[----:B------:R-:W-:Y:S01]  /*2ae0*/  CS2R R130, SRZ ;  /* 0x0000000000827805 */ /* 0x000fe2000001ff00 */
[----:B------:R-:W-:Y:S01]  /*2af0*/  @!P2 IMAD.WIDE.U32 R4, R238, UR22, R4 ;  /* 0x00000016ee04ac25 */ /* 0x000fe2000f8e0004 */
[----:B------:R-:W-:Y:S02]  /*2b00*/  CS2R R128, SRZ ;  /* 0x0000000000807805 */ /* 0x000fe4000001ff00 */
[----:B------:R-:W-:Y:S02]  /*2b10*/  CS2R R122, SRZ ;  /* 0x00000000007a7805 */ /* 0x000fe4000001ff00 */
[----:B------:R-:W-:Y:S01]  /*2b20*/  CS2R R120, SRZ ;  /* 0x0000000000787805 */ /* 0x000fe2000001ff00 */
[C---:B------:R-:W-:Y:S01]  /*2b30*/  @!P1 IMAD R20, R14.reuse, UR25, R0 ;  /* 0x000000190e149c24 */ /* 0x040fe2000f8e0200 */
[----:B------:R-:W-:Y:S01]  /*2b40*/  CS2R R118, SRZ ;  /* 0x0000000000767805 */ /* 0x000fe2000001ff00 */
[----:B------:R-:W-:Y:S01]  /*2b50*/  @!P1 IMAD.WIDE.U32 R14, R14, UR24, R10 ;  /* 0x000000180e0e9c25 */ /* 0x000fe2000f8e000a */
[----:B-1----:R-:W-:-:S02]  /*2b60*/  @!P2 LEA R10, P5, R4, R18, 0x1 ;  /* 0x00000012040aa211 */ /* 0x002fc400078a08ff */
[----:B------:R-:W-:Y:S02]  /*2b70*/  CS2R R116, SRZ ;  /* 0x0000000000747805 */ /* 0x000fe4000001ff00 */
[----:B------:R-:W-:Y:S01]  /*2b80*/  CS2R R110, SRZ ;  /* 0x00000000006e7805 */ /* 0x000fe2000001ff00 */
[----:B------:R-:W-:Y:S01]  /*2b90*/  @!P2 IMAD.IADD R0, R5, 0x1, R2 ;  /* 0x000000010500a824 */ /* 0x000fe200078e0202 */
[----:B------:R-:W-:Y:S01]  /*2ba0*/  CS2R R108, SRZ ;  /* 0x00000000006c7805 */ /* 0x000fe2000001ff00 */
[----:B------:R-:W-:Y:S01]  /*2bb0*/  @!P1 IMAD.WIDE.U32 R12, R12, UR22, R8 ;  /* 0x000000160c0c9c25 */ /* 0x000fe2000f8e0008 */
[----:B------:R-:W-:Y:S02]  /*2bc0*/  CS2R R114, SRZ ;  /* 0x0000000000727805 */ /* 0x000fe4000001ff00 */
[----:B------:R-:W-:Y:S02]  /*2bd0*/  CS2R R112, SRZ ;  /* 0x0000000000707805 */ /* 0x000fe4000001ff00 */
[----:B------:R-:W-:Y:S01]  /*2be0*/  @!P2 LEA.HI.X R11, R4, R19, R0, 0x1, P5 ;  /* 0x00000013040ba211 */ /* 0x000fe200028f0c00 */
[----:B------:R-:W-:Y:S01]  /*2bf0*/  @!P2 IMAD R2, R17, UR24, RZ ;  /* 0x000000181102ac24 */ /* 0x000fe2000f8e02ff */
[----:B--2---:R-:W-:Y:S01]  /*2c00*/  @!P1 LEA R8, P4, R12, R22, 0x1 ;  /* 0x000000160c089211 */ /* 0x004fe200078808ff */
[----:B------:R-:W-:Y:S01]  /*2c10*/  @!P1 IMAD.IADD R5, R13, 0x1, R16 ;  /* 0x000000010d059824 */ /* 0x000fe200078e0210 */
[----:B------:R-:W-:Y:S01]  /*2c20*/  LEA R0, R242, UR4, 0x1 ;  /* 0x00000004f2007c11 */ /* 0x000fe2000f8e08ff */
[----:B------:R-:W-:Y:S01]  /*2c30*/  @!P2 IMAD R4, R238, UR25, R2 ;  /* 0x00000019ee04ac24 */ /* 0x000fe2000f8e0202 */
[----:B------:R-:W1:Y:S01]  /*2c40*/  @!P1 LDC.64 R16, c[0x0][0x220] ;  /* 0x00008800ff109b82 */ /* 0x000e620000000a00 */
[----:B------:R-:W-:Y:S01]  /*2c50*/  VIADD R2, R242, 0x1800 ;  /* 0x00001800f2027836 */ /* 0x000fe20000000000 */
[----:B------:R-:W-:Y:S01]  /*2c60*/  @!P1 LEA.HI.X R9, R12, R23, R5, 0x1, P4 ;  /* 0x000000170c099211 */ /* 0x000fe200020f0c05 */
[----:B------:R-:W-:Y:S01]  /*2c70*/  @!P2 IMAD.WIDE.U32 R12, R238, UR24, R6 ;  /* 0x00000018ee0cac25 */ /* 0x000fe2000f8e0006 */
[----:B------:R-:W-:Y:S01]  /*2c80*/  @P3 STS [R0+0x6000], RZ ;  /* 0x006000ff00003388 */ /* 0x000fe20000000800 */
[----:B------:R-:W-:-:S02]  /*2c90*/  CS2R R106, SRZ ;  /* 0x00000000006a7805 */ /* 0x000fc4000001ff00 */
[----:B------:R-:W-:Y:S01]  /*2ca0*/  SEL R2, R2, R242, !P0 ;  /* 0x000000f202027207 */ /* 0x000fe20004000000 */
[----:B------:R-:W-:Y:S01]  /*2cb0*/  @!P1 IMAD.IADD R5, R15, 0x1, R20 ;  /* 0x000000010f059824 */ /* 0x000fe200078e0214 */
[----:B------:R-:W2:Y:S01]  /*2cc0*/  @!P2 LDC.64 R6, c[0x0][0x220] ;  /* 0x00008800ff06ab82 */ /* 0x000ea20000000a00 */
[----:B------:R-:W-:Y:S01]  /*2cd0*/  @P3 STS [R0+0x6004], RZ ;  /* 0x006004ff00003388 */ /* 0x000fe20000000800 */
[----:B------:R-:W-:Y:S01]  /*2ce0*/  LEA R223, R2, UR4, 0x1 ;  /* 0x0000000402df7c11 */ /* 0x000fe2000f8e08ff */
[----:B------:R-:W-:Y:S01]  /*2cf0*/  @!P2 IMAD.IADD R2, R13, 0x1, R4 ;  /* 0x000000010d02a824 */ /* 0x000fe200078e0204 */
[----:B------:R-:W-:Y:S01]  /*2d00*/  CS2R R104, SRZ ;  /* 0x0000000000687805 */ /* 0x000fe2000001ff00 */
[----:B------:R-:W-:Y:S01]  /*2d10*/  @P3 STS.64 [R0+0x6008], RZ ;  /* 0x006008ff00003388 */ /* 0x000fe20000000a00 */
[----:B------:R-:W-:Y:S01]  /*2d20*/  IMAD.SHL.U32 R245, R243, 0x20, RZ ;  /* 0x00000020f3f57824 */ /* 0x000fe200078e00ff */
[----:B------:R-:W-:Y:S01]  /*2d30*/  CS2R R102, SRZ ;  /* 0x0000000000667805 */ /* 0x000fe2000001ff00 */
[----:B------:R-:W-:Y:S01]  /*2d40*/  IMAD.MOV.U32 R252, RZ, RZ, 0x8 ;  /* 0x00000008fffc7424 */ /* 0x000fe200078e00ff */
[----:B------:R-:W-:Y:S01]  /*2d50*/  @P3 STS.128 [R0+0x7000], RZ ;  /* 0x007000ff00003388 */ /* 0x000fe20000000c00 */
[----:B------:R-:W-:Y:S01]  /*2d60*/  IMAD.MOV.U32 R251, RZ, RZ, 0x20 ;  /* 0x00000020fffb7424 */ /* 0x000fe200078e00ff */
[----:B------:R-:W-:Y:S01]  /*2d70*/  CS2R R100, SRZ ;  /* 0x0000000000647805 */ /* 0x000fe2000001ff00 */
[----:B------:R-:W-:Y:S01]  /*2d80*/  IMAD.MOV.U32 R250, RZ, RZ, 0x28 ;  /* 0x00000028fffa7424 */ /* 0x000fe200078e00ff */
[----:B------:R-:W-:Y:S01]  /*2d90*/  @P3 STS.128 [R0+0x8000], RZ ;  /* 0x008000ff00003388 */ /* 0x000fe20000000c00 */
[----:B------:R-:W-:Y:S01]  /*2da0*/  IMAD.MOV.U32 R249, RZ, RZ, 0x4 ;  /* 0x00000004fff97424 */ /* 0x000fe200078e00ff */
[----:B------:R-:W-:-:S02]  /*2db0*/  CS2R R94, SRZ ;  /* 0x00000000005e7805 */ /* 0x000fc4000001ff00 */
[C---:B-1----:R-:W-:Y:S01]  /*2dc0*/  @!P1 LEA R4, P4, R14.reuse, R16, 0x1 ;  /* 0x000000100e049211 */ /* 0x042fe200078808ff */
[----:B------:R-:W-:Y:S01]  /*2dd0*/  @!PT LDS RZ, [RZ] ;  /* 0x00000000fffff984 */ /* 0x000fe20000000800 */
[----:B------:R-:W-:Y:S01]  /*2de0*/  @!PT LDS RZ, [RZ] ;  /* 0x00000000fffff984 */ /* 0x000fe20000000800 */
[----:B------:R-:W-:Y:S01]  /*2df0*/  @!PT LDS RZ, [RZ] ;  /* 0x00000000fffff984 */ /* 0x000fe20000000800 */
[----:B------:R-:W-:Y:S01]  /*2e00*/  @!P3 LDGSTS.E.BYPASS.LTC128B.128 [R0+0x6000], desc[UR6][R224.64] ;  /* 0x06000000e000bfae */ /* 0x000fe2000b901d46 */
[----:B------:R-:W-:Y:S02]  /*2e10*/  CS2R R92, SRZ ;  /* 0x00000000005c7805 */ /* 0x000fe4000001ff00 */
[----:B------:R-:W-:Y:S02]  /*2e20*/  CS2R R98, SRZ ;  /* 0x0000000000627805 */ /* 0x000fe4000001ff00 */
[----:B------:R-:W-:Y:S01]  /*2e30*/  @!P1 LEA.HI.X R5, R14, R17, R5, 0x1, P4 ;  /* 0x000000110e059211 */ /* 0x000fe200020f0c05 */
[----:B------:R-:W-:Y:S01]  /*2e40*/  @!P3 LDGSTS.E.BYPASS.LTC128B.128 [R0+0x7000], desc[UR6][R224.64+0x40] ;  /* 0x07000040e000bfae */ /* 0x000fe2000b901d46 */
[----:B------:R-:W-:Y:S02]  /*2e50*/  CS2R R96, SRZ ;  /* 0x0000000000607805 */ /* 0x000fe4000001ff00 */
[----:B------:R-:W-:-:S02]  /*2e60*/  CS2R R90, SRZ ;  /* 0x00000000005a7805 */ /* 0x000fc4000001ff00 */
[C---:B--2---:R-:W-:Y:S01]  /*2e70*/  @!P2 LEA R6, P5, R12.reuse, R6, 0x1 ;  /* 0x000000060c06a211 */ /* 0x044fe200078a08ff */
[----:B------:R-:W-:Y:S01]  /*2e80*/  @!P3 LDGSTS.E.BYPASS.LTC128B.128 [R0+0x8000], desc[UR6][R224.64+0x80] ;  /* 0x08000080e000bfae */ /* 0x000fe2000b901d46 */
[----:B------:R-:W-:Y:S02]  /*2e90*/  CS2R R88, SRZ ;  /* 0x0000000000587805 */ /* 0x000fe4000001ff00 */
[----:B------:R-:W-:Y:S02]  /*2ea0*/  CS2R R86, SRZ ;  /* 0x0000000000567805 */ /* 0x000fe4000001ff00 */
[----:B------:R-:W-:Y:S01]  /*2eb0*/  @!P2 LEA.HI.X R7, R12, R7, R2, 0x1, P5 ;  /* 0x000000070c07a211 */ /* 0x000fe200028f0c02 */
[----:B------:R-:W-:Y:S01]  /*2ec0*/  @P3 STS [R223], RZ ;  /* 0x000000ffdf003388 */ /* 0x000fe20000000800 */
[----:B------:R-:W-:Y:S02]  /*2ed0*/  CS2R R84, SRZ ;  /* 0x0000000000547805 */ /* 0x000fe4000001ff00 */
[----:B------:R-:W-:-:S02]  /*2ee0*/  CS2R R78, SRZ ;  /* 0x00000000004e7805 */ /* 0x000fc4000001ff00 */
[----:B------:R-:W-:Y:S01]  /*2ef0*/  CS2R R76, SRZ ;  /* 0x00000000004c7805 */ /* 0x000fe2000001ff00 */
[----:B------:R-:W-:Y:S01]  /*2f00*/  @P3 STS [R223+0x4], RZ ;  /* 0x000004ffdf003388 */ /* 0x000fe20000000800 */
[----:B------:R-:W-:Y:S02]  /*2f10*/  CS2R R82, SRZ ;  /* 0x0000000000527805 */ /* 0x000fe4000001ff00 */
[----:B------:R-:W-:Y:S02]  /*2f20*/  CS2R R80, SRZ ;  /* 0x0000000000507805 */ /* 0x000fe4000001ff00 */
[----:B------:R-:W-:Y:S01]  /*2f30*/  CS2R R74, SRZ ;  /* 0x00000000004a7805 */ /* 0x000fe2000001ff00 */
[----:B------:R-:W-:Y:S01]  /*2f40*/  @P3 STS [R223+0x8], RZ ;  /* 0x000008ffdf003388 */ /* 0x000fe20000000800 */
        /* <DEDUP_REMOVED lines=24> */
[----:B------:R-:W-:Y:S01]  /*30d0*/  CS2R R36, SRZ ;  /* 0x0000000000247805 */ /* 0x000fe2000001ff00 */
[----:B------:R-:W-:Y:S02]  /*30e0*/  UIMAD UR37, UR35, 0x28, URZ ;  /* 0x00000028232578a4 */ /* 0x000fe4000f8e023f */
[----:B------:R-:W-:Y:S01]  /*30f0*/  @P3 STS [R223+0x2004], RZ ;  /* 0x002004ffdf003388 */ /* 0x000fe20000000800 */
[----:B------:R-:W-:Y:S01]  /*3100*/  UIMAD UR36, UR35, 0x30, URZ ;  /* 0x00000030232478a4 */ /* 0x000fe2000f8e023f */
[----:B------:R-:W-:-:S02]  /*3110*/  ULDC.U8 UR15, c[0x0][0x388] ;  /* 0x0000e200000f7ab9 */ /* 0x000fc40000000000 */
        /* <DEDUP_REMOVED lines=26> */
[----:B------:R-:W-:Y:S04]  /*32c0*/  @!P1 LDGSTS.E.BYPASS.LTC128B.128 [R0+0xc000], desc[UR6][R8.64+0x40] ;  /* 0x0c00004008009fae */ /* 0x000fe8000b901d46 */
[----:B------:R-:W-:Y:S01]  /*32d0*/  @!P1 LDGSTS.E.BYPASS.LTC128B.128 [R0+0xe000], desc[UR6][R8.64+0x80] ;  /* 0x0e00008008009fae */ /* 0x000fe2000b901d46 */
[----:B-1----:R-:W1:Y:S03]  /*32e0*/  LDC.64 R10, c[0x0][0x3b8] ;  /* 0x0000ee00ff0a7b82 */ /* 0x002e660000000a00 */
        /* <DEDUP_REMOVED lines=10> */
[----:B------:R-:W-:Y:S04]  /*3390*/  @!P2 LDGSTS.E.BYPASS.LTC128B.128 [R0+0x13000], desc[UR6][R6.64+0x80] ;  /* 0x130000800600afae */ /* 0x000fe8000b901d46 */
[----:B------:R-:W-:Y:S04]  /*33a0*/  @P1 STS.128 [R0+0x10000], RZ ;  /* 0x010000ff00001388 */ /* 0x000fe80000000c00 */
[----:B------:R-:W-:Y:S04]  /*33b0*/  @P1 STS.128 [R0+0x12000], RZ ;  /* 0x012000ff00001388 */ /* 0x000fe80000000c00 */
[----:B------:R2:W-:Y:S04]  /*33c0*/  @P1 STS.128 [R0+0x14000], RZ ;  /* 0x014000ff00001388 */ /* 0x0005e80000000c00 */
[----:B------:R-:W-:Y:S01]  /*33d0*/  @!PT LDS RZ, [RZ] ;  /* 0x00000000fffff984 */ /* 0x000fe20000000800 */
[----:B------:R-:W-:Y:S01]  /*33e0*/  @!PT LDS RZ, [RZ] ;  /* 0x00000000fffff984 */ /* 0x000fe20000000800 */
[----:B------:R-:W-:Y:S01]  /*33f0*/  @!PT LDS RZ, [RZ] ;  /* 0x00000000fffff984 */ /* 0x000fe20000000800 */
[----:B------:R-:W-:Y:S04]  /*3400*/  @!P1 LDGSTS.E.BYPASS.LTC128B.128 [R0+0x10000], desc[UR6][R4.64] ;  /* 0x1000000004009fae */ /* 0x000fe8000b901d46 */
[----:B------:R-:W-:Y:S04]  /*3410*/  @!P1 LDGSTS.E.BYPASS.LTC128B.128 [R0+0x12000], desc[UR6][R4.64+0x40] ;  /* 0x1200004004009fae */ /* 0x000fe8000b901d46 */
[----:B------:R3:W-:Y:S04]  /*3420*/  @!P1 LDGSTS.E.BYPASS.LTC128B.128 [R0+0x14000], desc[UR6][R4.64+0x80] ;  /* 0x1400008004009fae */ /* 0x0007e8000b901d46 */
[----:B------:R-:W0:Y:S04]  /*3430*/  LDGDEPBAR ;  /* 0x00000000000079af */ /* 0x000e280000000000 */
[----:B-1----:R-:W4:Y:S01]  /*3440*/  LDG.E.64 R6, desc[UR6][R10.64+0x8] ;  /* 0x000008060a067981 */ /* 0x002f22000c1e1b00 */
[C---:B------:R-:W-:Y:S01]  /*3450*/  ISETP.GE.AND P4, PT, R230.reuse, UR8, PT ;  /* 0x00000008e6007c0c */ /* 0x040fe2000bf86270 */
[----:B---3--:R-:W-:-:S05]  /*3460*/  VIADD R4, R230, 0x8 ;  /* 0x00000008e6047836 */ /* 0x008fca0000000000 */
[----:B------:R-:W-:Y:S01]  /*3470*/  ISETP.GE.AND P3, PT, R4, UR8, PT ;  /* 0x0000000804007c0c */ /* 0x000fe2000bf66270 */
[----:B------:R-:W3:Y:S01]  /*3480*/  LDG.E.64 R10, desc[UR6][R10.64] ;  /* 0x000000060a0a7981 */ /* 0x000ee2000c1e1b00 */
[----:B------:R-:W-:Y:S02]  /*3490*/  IMAD.MOV.U32 R4, RZ, RZ, 0x4 ;  /* 0x00000004ff047424 */ /* 0x000fe400078e00ff */
[C---:B--2---:R-:W-:Y:S02]  /*34a0*/  VIADD R0, R230.reuse, 0x28 ;  /* 0x00000028e6007836 */ /* 0x044fe40000000000 */
[----:B------:R-:W-:-:S03]  /*34b0*/  IMAD.WIDE R4, R230, R4, UR16 ;  /* 0x00000010e6047e25 */ /* 0x000fc6000f8e0204 */
[----:B------:R-:W-:Y:S01]  /*34c0*/  ISETP.GE.AND P1, PT, R0, UR8, PT ;  /* 0x0000000800007c0c */ /* 0x000fe2000bf26270 */
[----:B------:R-:W-:Y:S01]  /*34d0*/  VIADD R2, R230, 0x20 ;  /* 0x00000020e6027836 */ /* 0x000fe20000000000 */
[----:B------:R1:W5:Y:S01]  /*34e0*/  @!P4 LDG.E R233, desc[UR6][R4.64] ;  /* 0x0000000604e9c981 */ /* 0x000362000c1e1900 */
[----:B------:R-:W-:-:S03]  /*34f0*/  IMAD.MOV.U32 R8, RZ, RZ, 0x4 ;  /* 0x00000004ff087424 */ /* 0x000fc600078e00ff */
[----:B------:R1:W5:Y:S01]  /*3500*/  @!P3 LDG.E R234, desc[UR6][R4.64+0x20] ;  /* 0x0000200604eab981 */ /* 0x000362000c1e1900 */
[----:B------:R-:W-:Y:S01]  /*3510*/  ISETP.GE.AND P2, PT, R2, UR8, PT ;  /* 0x0000000802007c0c */ /* 0x000fe2000bf46270 */
[----:B------:R-:W-:Y:S02]  /*3520*/  UIMAD UR8, UR49, UR14, UR58 ;  /* 0x0000000e310872a4 */ /* 0x000fe4000f8e023a */
[----:B------:R-:W-:Y:S02]  /*3530*/  UIADD3 UR31, UR21, 0x20, URZ ;  /* 0x00000020151f7890 */ /* 0x000fe4000fffe03f */
[----:B------:R-:W-:Y:S01]  /*3540*/  USHF.L.U32 UR8, UR8, 0x5, URZ ;  /* 0x0000000508087899 */ /* 0x000fe2000800063f */
[----:B------:R-:W-:Y:S01]  /*3550*/  @!P1 IMAD.WIDE R8, R0, R8, UR16 ;  /* 0x0000001000089e25 */ /* 0x000fe2000f8e0208 */
[----:B------:R-:W-:Y:S02]  /*3560*/  UIADD3 UR26, UR21, 0x40, URZ ;  /* 0x00000040151a7890 */ /* 0x000fe4000fffe03f */
[----:B------:R-:W-:Y:S01]  /*3570*/  USHF.R.S32.HI UR9, URZ, 0x1f, UR8 ;  /* 0x0000001f3f097899 */ /* 0x000fe20008011408 */
[----:B------:R-:W-:Y:S01]  /*3580*/  SHF.R.S32.HI R0, RZ, 0x1f, R21 ;  /* 0x0000001fff007819 */ /* 0x000fe20000011415 */
[----:B------:R1:W5:Y:S01]  /*3590*/  @!P1 LDG.E R232, desc[UR6][R8.64] ;  /* 0x0000000608e89981 */ /* 0x000362000c1e1900 */
[----:B------:R-:W-:-:S03]  /*35a0*/  UIADD3 UR30, UR20, UR31, URZ ;  /* 0x0000001f141e7290 */ /* 0x000fc6000fffe03f */
[----:B------:R1:W5:Y:S01]  /*35b0*/  @!P2 LDG.E R231, desc[UR6][R4.64+0x80] ;  /* 0x0000800604e7a981 */ /* 0x000362000c1e1900 */
[----:B------:R-:W-:Y:S01]  /*35c0*/  UIADD3 UR25, UR20, UR26, URZ ;  /* 0x0000001a14197290 */ /* 0x000fe2000fffe03f */
[----:B------:R-:W-:Y:S01]  /*35d0*/  VIADD R2, R181, 0x1800 ;  /* 0x00001800b5027836 */ /* 0x000fe20000000000 */
[----:B------:R-:W-:Y:S02]  /*35e0*/  UIADD3 UR29, UR20, UR30, URZ ;  /* 0x0000001e141d7290 */ /* 0x000fe4000fffe03f */
[----:B------:R-:W-:Y:S02]  /*35f0*/  UIADD3 UR24, UR20, UR25, URZ ;  /* 0x0000001914187290 */ /* 0x000fe4000fffe03f */
[----:B------:R-:W-:Y:S01]  /*3600*/  UIADD3 UR28, UR20, UR29, URZ ;  /* 0x0000001d141c7290 */ /* 0x000fe2000fffe03f */
[----:B------:R-:W-:Y:S01]  /*3610*/  SEL R2, R2, R181, !P0 ;  /* 0x000000b502027207 */ /* 0x000fe20004000000 */
[----:B------:R-:W-:Y:S02]  /*3620*/  UIADD3 UR23, UR20, UR24, URZ ;  /* 0x0000001814177290 */ /* 0x000fe4000fffe03f */
[----:B------:R-:W-:Y:S01]  /*3630*/  UIADD3 UR43, UR40, 0x80, UR42 ;  /* 0x00000080282b7890 */ /* 0x000fe2000fffe02a */
[----:B------:R-:W-:Y:S01]  /*3640*/  LEA R172, R2, UR4, 0x1 ;  /* 0x0000000402ac7c11 */ /* 0x000fe2000f8e08ff */
[----:B------:R-:W-:-:S02]  /*3650*/  UIADD3 UR27, UR20, UR28, URZ ;  /* 0x0000001c141b7290 */ /* 0x000fc4000fffe03f */
[----:B------:R-:W-:Y:S02]  /*3660*/  UIADD3 UR22, UR20, UR23, URZ ;  /* 0x0000001714167290 */ /* 0x000fe4000fffe03f */
[----:B------:R-:W-:Y:S02]  /*3670*/  UIMAD UR39, UR35, 0x18, URZ ;  /* 0x00000018232778a4 */ /* 0x000fe4000f8e023f */
[----:B------:R-:W-:Y:S02]  /*3680*/  USHF.L.U32 UR38, UR35, 0x5, URZ ;  /* 0x0000000523267899 */ /* 0x000fe4000800063f */
[----:B------:R-:W-:Y:S02]  /*3690*/  UIMAD UR35, UR35, 0x38, URZ ;  /* 0x00000038232378a4 */ /* 0x000fe4000f8e023f */
[----:B------:R-:W-:Y:S02]  /*36a0*/  UIADD3 UR43, UR43, -UR10, URZ ;  /* 0x8000000a2b2b7290 */ /* 0x000fe4000fffe03f */
[----:B------:R-:W-:-:S02]  /*36b0*/  UIADD3 UR34, UR20, UR27, URZ ;  /* 0x0000001b14227290 */ /* 0x000fc4000fffe03f */
[----:B------:R-:W-:Y:S01]  /*36c0*/  UIADD3 UR33, UR20, UR22, URZ ;  /* 0x0000001614217290 */ /* 0x000fe2000fffe03f */
[----:B------:R-:W-:Y:S01]  /*36d0*/  ULDC UR14, c[0x0][0x2ec] ;  /* 0x0000bb00000e7ab9 */ /* 0x000fe20000000800 */
[----:B----4-:R-:W-:-:S04]  /*36e0*/  IADD3 R236, P2, P1, R6, UR8, R21 ;  /* 0x0000000806ec7c10 */ /* 0x010fc8000f95e015 */
[----:B------:R-:W-:Y:S01]  /*36f0*/  IADD3.X R241, R7, UR9, R0, P2, P1 ;  /* 0x0000000907f17c10 */ /* 0x000fe200097e2400 */
[----:B------:R-:W-:-:S05]  /*3700*/  VIADD R0, R182, 0x1800 ;  /* 0x00001800b6007836 */ /* 0x000fca0000000000 */
[----:B------:R-:W-:Y:S01]  /*3710*/  SEL R0, R0, R182, !P0 ;  /* 0x000000b600007207 */ /* 0x000fe20004000000 */
[----:B------:R-:W-:-:S03]  /*3720*/  IMAD.WIDE.U32 R236, R236, -0x2daee0ad, RZ ;  /* 0xd2511f53ecec7825 */ /* 0x000fc600078e00ff */
[----:B------:R-:W-:Y:S02]  /*3730*/  LEA R175, R0, UR4, 0x1 ;  /* 0x0000000400af7c11 */ /* 0x000fe4000f8e08ff */
[----:B---3--:R-:W-:Y:S02]  /*3740*/  R2UR UR8, R11 ;  /* 0x000000000b0872ca */ /* 0x008fe400000e0000 */
[----:B-1----:R-:W-:-:S15]  /*3750*/  R2UR UR9, R10 ;  /* 0x000000000a0972ca */ /* 0x002fde00000e0000 */
.L_x_525:
[----:B------:R-:W0:Y:S01]  /*3760*/  LDGDEPBAR ;  /* 0x00000000000079af */ /* 0x000e220000000000 */
[----:B------:R-:W-:Y:S01]  /*3770*/  IMAD.IADD R0, R180, 0x1, R175 ;  /* 0x00000001b4007824 */ /* 0x000fe200078e02af */
[----:B------:R-:W-:Y:S01]  /*3780*/  USHF.L.U32 UR11, UR5, 0x6, URZ ;  /* 0x00000006050b7899 */ /* 0x000fe2000800063f */
[----:B------:R-:W-:Y:S01]  /*3790*/  IMAD.U32 R2, RZ, RZ, UR41 ;  /* 0x00000029ff027e24 */ /* 0x000fe2000f8e00ff */
[----:B------:R-:W-:Y:S01]  /*37a0*/  UIADD3 UR12, UR42, 0x80, URZ ;  /* 0x000000802a0c7890 */ /* 0x000fe2000fffe03f */
[----:B-----5:R-:W-:Y:S01]  /*37b0*/  FSETP.NEU.FTZ.AND P3, PT, R234, -INF , PT ;  /* 0xff800000ea00780b */ /* 0x020fe20003f7d000 */
[----:B------:R-:W-:Y:S01]  /*37c0*/  UISETP.GE.AND UP0, UPT, UR11, UR43, UPT ;  /* 0x0000002b0b00728c */ /* 0x000fe2000bf06270 */
[----:B------:R-:W-:Y:S01]  /*37d0*/  IMAD R2, R2, 0x4, R243 ;  /* 0x0000000402027824 */ /* 0x000fe200078e02f3 */
[----:B------:R-:W-:Y:S02]  /*37e0*/  UIADD3 UR13, UR9, 0x3c6ef372, URZ ;  /* 0x3c6ef372090d7890 */ /* 0x000fe4000fffe03f */
[----:B------:R-:W-:Y:S02]  /*37f0*/  UISETP.LT.AND UP0, UPT, UR12, UR10, UP0 ;  /* 0x0000000a0c00728c */ /* 0x000fe40008701270 */
[----:B------:R-:W-:Y:S02]  /*3800*/  UIADD3 UR12, UR9, -0x61c88647, URZ ;  /* 0x9e3779b9090c7890 */ /* 0x000fe4000fffe03f */
[----:B------:R-:W-:Y:S02]  /*3810*/  UISETP.GT.AND UP3, UPT, UR5, UR32, UPT ;  /* 0x000000200500728c */ /* 0x000fe4000bf64270 */
[----:B------:R-:W-:Y:S01]  /*3820*/  PLOP3.LUT P0, PT, PT, PT, UP0, 0x80, 0x0 ;  /* 0x000000000000781c */ /* 0x000fe20003f0f008 */
        /* <DEDUP_REMOVED lines=20> */
[----:B------:R-:W3:Y:S03]  /*3970*/  LDSM.16.M88.4 R164, [R173+UR4+0xb400] ;  /* 0x00b40004ada4783b */ /* 0x000ee60008000200 */
[----:B------:R-:W-:Y:S05]  /*3980*/  HMMA.16816.F32 R32, R32, R134, RZ ;  /* 0x000000862020723c */ /* 0x000fea00000018ff */
[----:B------:R-:W-:Y:S01]  /*3990*/  LDSM.16.M88.4 R132, [R0+0x1000] ;  /* 0x001000000084783b */ /* 0x000fe20000000200 */
[-C--:B----4-:R-:W-:Y:S06]  /*39a0*/  HMMA.16816.F32 R4, R136, R140.reuse, R4 ;  /* 0x0000008c8804723c */ /* 0x090fec0000001804 */
[C---:B-1----:R-:W-:Y:S06]  /*39b0*/  HMMA.16816.F32 R8, R144.reuse, R140, R8 ;  /* 0x0000008c9008723c */ /* 0x042fec0000001808 */
[-C--:B------:R-:W-:Y:S06]  /*39c0*/  HMMA.16816.F32 R12, R144, R142.reuse, R12 ;  /* 0x0000008e900c723c */ /* 0x080fec000000180c */
[C---:B------:R-:W-:Y:S01]  /*39d0*/  HMMA.16816.F32 R16, R136.reuse, R142, R16 ;  /* 0x0000008e8810723c */ /* 0x040fe20000001810 */
[----:B------:R-:W1:Y:S05]  /*39e0*/  LDSM.16.M88.4 R140, [R174+0x2000] ;  /* 0x00200000ae8c783b */ /* 0x000e6a0000000200 */
[-C--:B--2---:R-:W-:Y:S06]  /*39f0*/  HMMA.16816.F32 R20, R136, R148.reuse, R20 ;  /* 0x000000948814723c */ /* 0x084fec0000001814 */
[C---:B------:R-:W-:Y:S06]  /*3a00*/  HMMA.16816.F32 R24, R144.reuse, R148, R24 ;  /* 0x000000949018723c */ /* 0x040fec0000001818 */
[-C--:B------:R-:W-:Y:S01]  /*3a10*/  HMMA.16816.F32 R28, R144, R150.reuse, R28 ;  /* 0x00000096901c723c */ /* 0x080fe2000000181c */
[----:B------:R-:W2:Y:S05]  /*3a20*/  LDSM.16.M88.4 R144, [R0+0x1800] ;  /* 0x001800000090783b */ /* 0x000eaa0000000200 */
[----:B------:R-:W-:Y:S03]  /*3a30*/  HMMA.16816.F32 R32, R136, R150, R32 ;  /* 0x000000968820723c */ /* 0x000fe60000001820 */
[----:B------:R-:W4:Y:S03]  /*3a40*/  LDSM.16.M88.4 R136, [R174+0x2400] ;  /* 0x00240000ae88783b */ /* 0x000f260000000200 */
[-C--:B------:R-:W-:Y:S05]  /*3a50*/  HMMA.16816.F32 R4, R152, R156.reuse, R4 ;  /* 0x0000009c9804723c */ /* 0x080fea0000001804 */
[----:B------:R-:W-:Y:S01]  /*3a60*/  LDSM.16.M88.4 R148, [R175+0x2000] ;  /* 0x00200000af94783b */ /* 0x000fe20000000200 */
[C---:B---3--:R-:W-:Y:S06]  /*3a70*/  HMMA.16816.F32 R8, R160.reuse, R156, R8 ;  /* 0x0000009ca008723c */ /* 0x048fec0000001808 */
[-C--:B------:R-:W-:Y:S06]  /*3a80*/  HMMA.16816.F32 R12, R160, R158.reuse, R12 ;  /* 0x0000009ea00c723c */ /* 0x080fec000000180c */
[C---:B------:R-:W-:Y:S01]  /*3a90*/  HMMA.16816.F32 R16, R152.reuse, R158, R16 ;  /* 0x0000009e9810723c */ /* 0x040fe20000001810 */
[----:B------:R-:W3:Y:S05]  /*3aa0*/  LDSM.16.M88.4 R156, [R173+UR4+0xd000] ;  /* 0x00d00004ad9c783b */ /* 0x000eea0008000200 */
[-C--:B------:R-:W-:Y:S06]  /*3ab0*/  HMMA.16816.F32 R20, R152, R164.reuse, R20 ;  /* 0x000000a49814723c */ /* 0x080fec0000001814 */
[C---:B------:R-:W-:Y:S06]  /*3ac0*/  HMMA.16816.F32 R24, R160.reuse, R164, R24 ;  /* 0x000000a4a018723c */ /* 0x040fec0000001818 */
[-C--:B------:R-:W-:Y:S01]  /*3ad0*/  HMMA.16816.F32 R28, R160, R166.reuse, R28 ;  /* 0x000000a6a01c723c */ /* 0x080fe2000000181c */
[----:B------:R-:W3:Y:S05]  /*3ae0*/  LDSM.16.M88.4 R160, [R175+0x2800] ;  /* 0x00280000afa0783b */ /* 0x000eea0000000200 */
[----:B------:R-:W-:Y:S06]  /*3af0*/  HMMA.16816.F32 R32, R152, R166, R32 ;  /* 0x000000a69820723c */ /* 0x000fec0000001820 */
[-C--:B-1----:R-:W-:Y:S01]  /*3b00*/  HMMA.16816.F32 R4, R132, R140.reuse, R4 ;  /* 0x0000008c8404723c */ /* 0x082fe20000001804 */
[----:B------:R-:W-:Y:S01]  /*3b10*/  IMAD.U32 R153, RZ, RZ, UR11 ;  /* 0x0000000bff997e24 */ /* 0x000fe2000f8e00ff */
[----:B------:R-:W-:Y:S04]  /*3b20*/  UIADD3 UR11, UR8, 0x76cf5d0a, URZ ;  /* 0x76cf5d0a080b7890 */ /* 0x000fe8000fffe03f */
[C---:B--2---:R-:W-:Y:S06]  /*3b30*/  HMMA.16816.F32 R8, R144.reuse, R140, R8 ;  /* 0x0000008c9008723c */ /* 0x044fec0000001808 */
[-C--:B------:R-:W-:Y:S01]  /*3b40*/  HMMA.16816.F32 R12, R144, R142.reuse, R12 ;  /* 0x0000008e900c723c */ /* 0x080fe2000000180c */
[----:B------:R-:W-:Y:S05]  /*3b50*/  IMAD.U32 R140, RZ, RZ, UR40 ;  /* 0x00000028ff8c7e24 */ /* 0x000fea000f8e00ff */
[----:B------:R-:W-:Y:S01]  /*3b60*/  @!P0 IADD3 R140, -R140, 0x1, R230 ;  /* 0x000000018c8c8810 */ /* 0x000fe20007ffe1e6 */
[C---:B------:R-:W-:Y:S04]  /*3b70*/  HMMA.16816.F32 R16, R132.reuse, R142, R16 ;  /* 0x0000008e8410723c */ /* 0x040fe80000001810 */
[----:B------:R-:W-:Y:S02]  /*3b80*/  @!P0 IADD3 R153, R153, UR10, R140 ;  /* 0x0000000a99998c10 */ /* 0x000fe4000fffe08c */
[-C--:B----4-:R-:W-:Y:S06]  /*3b90*/  HMMA.16816.F32 R20, R132, R136.reuse, R20 ;  /* 0x000000888414723c */ /* 0x090fec0000001814 */
[C---:B------:R-:W-:Y:S06]  /*3ba0*/  HMMA.16816.F32 R24, R144.reuse, R136, R24 ;  /* 0x000000889018723c */ /* 0x040fec0000001818 */
[-C--:B------:R-:W-:Y:S01]  /*3bb0*/  HMMA.16816.F32 R28, R144, R138.reuse, R28 ;  /* 0x0000008a901c723c */ /* 0x080fe2000000181c */
[----:B------:R-:W-:Y:S04]  /*3bc0*/  IMAD.U32 R136, RZ, RZ, UR19 ;  /* 0x00000013ff887e24 */ /* 0x000fe8000f8e00ff */
[----:B------:R-:W-:Y:S01]  /*3bd0*/  IMAD.U32 R137, RZ, RZ, UR18 ;  /* 0x00000012ff897e24 */ /* 0x000fe2000f8e00ff */
[----:B------:R-:W-:Y:S01]  /*3be0*/  HMMA.16816.F32 R32, R132, R138, R32 ;  /* 0x0000008a8420723c */ /* 0x000fe20000001820 */
[----:B------:R-:W1:Y:S04]  /*3bf0*/  LDSM.16.M88.4 R132, [R173+UR4+0xd400] ;  /* 0x00d40004ad84783b */ /* 0x000e680008000200 */
[C---:B------:R-:W-:Y:S01]  /*3c00*/  LEA R144, P1, R230.reuse, R136, 0x2 ;  /* 0x00000088e6907211 */ /* 0x040fe200078210ff */
[-C--:B---3--:R-:W-:Y:S01]  /*3c10*/  HMMA.16816.F32 R4, R148, R156.reuse, R4 ;  /* 0x0000009c9404723c */ /* 0x088fe20000001804 */
[----:B------:R-:W-:Y:S04]  /*3c20*/  IMAD.U32 R136, RZ, RZ, UR5 ;  /* 0x00000005ff887e24 */ /* 0x000fe8000f8e00ff */
[----:B------:R-:W-:Y:S01]  /*3c30*/  LOP3.LUT R138, R237, UR8, R2, 0x96, !PT ;  /* 0x00000008ed8a7c12 */ /* 0x000fe2000f8e9602 */
[C---:B------:R-:W-:Y:S01]  /*3c40*/  HMMA.16816.F32 R8, R160.reuse, R156, R8 ;  /* 0x0000009ca008723c */ /* 0x040fe20000001808 */
[----:B------:R-:W2:Y:S04]  /*3c50*/  @!P0 S2R R157, SR_TID.X ;  /* 0x00000000009d8919 */ /* 0x000ea80000002100 */
[----:B------:R-:W-:Y:S01]  /*3c60*/  LEA.HI.X.SX32 R145, R230, R137, 0x2, P1 ;  /* 0x00000089e6917211 */ /* 0x000fe200008f16ff */
[----:B------:R-:W-:Y:S01]  /*3c70*/  IMAD R136, R136, 0x4, R244 ;  /* 0x0000000488887824 */ /* 0x000fe200078e02f4 */
[----:B------:R-:W-:Y:S01]  /*3c80*/  LOP3.LUT R2, R241, UR9, RZ, 0x3c, !PT ;  /* 0x00000009f1027c12 */ /* 0x000fe2000f8e3cff */
[-C--:B------:R-:W-:Y:S02]  /*3c90*/  HMMA.16816.F32 R12, R160, R158.reuse, R12 ;  /* 0x0000009ea00c723c */ /* 0x080fe4000000180c */
[----:B------:R-:W3:Y:S01]  /*3ca0*/  LDG.E R186, desc[UR6][R144.64] ;  /* 0x0000000690ba7981 */ /* 0x000ee2000c1e1900 */
[----:B------:R-:W-:Y:S01]  /*3cb0*/  FSETP.NEU.FTZ.AND P1, PT, R233, -INF , PT ;  /* 0xff800000e900780b */ /* 0x000fe20003f3d000 */
[C---:B------:R-:W-:Y:S02]  /*3cc0*/  VIADD R139, R136.reuse, 0x2 ;  /* 0x00000002888b7836 */ /* 0x040fe40000000000 */
[----:B------:R-:W4:Y:S01]  /*3cd0*/  LDG.E R185, desc[UR6][R144.64+0x20] ;  /* 0x0000200690b97981 */ /* 0x000f22000c1e1900 */
[C---:B------:R-:W-:Y:S03]  /*3ce0*/  HMMA.16816.F32 R16, R148.reuse, R158, R16 ;  /* 0x0000009e9410723c */ /* 0x040fe60000001810 */
[----:B------:R-:W5:Y:S01]  /*3cf0*/  LDG.E R184, desc[UR6][R144.64+0x80] ;  /* 0x0000800690b87981 */ /* 0x000f62000c1e1900 */
[----:B------:R-:W-:Y:S03]  /*3d00*/  IMAD.WIDE.U32 R136, R136, -0x326172a9, RZ ;  /* 0xcd9e8d5788887825 */ /* 0x000fe600078e00ff */
[----:B------:R2:W5:Y:S04]  /*3d10*/  LDG.E R183, desc[UR6][R144.64+0xa0] ;  /* 0x0000a00690b77981 */ /* 0x000568000c1e1900 */
[-C--:B------:R-:W-:Y:S01]  /*3d20*/  LOP3.LUT R154, R137, R2.reuse, RZ, 0x3c, !PT ;  /* 0x00000002899a7212 */ /* 0x080fe200078e3cff */
[----:B------:R-:W-:Y:S01]  /*3d30*/  IMAD.WIDE.U32 R142, R138, -0x326172a9, RZ ;  /* 0xcd9e8d578a8e7825 */ /* 0x000fe200078e00ff */
[-C--:B-1----:R-:W-:Y:S04]  /*3d40*/  HMMA.16816.F32 R20, R148, R132.reuse, R20 ;  /* 0x000000849414723c */ /* 0x082fe80000001814 */
[----:B------:R-:W-:Y:S01]  /*3d50*/  LOP3.LUT R166, R143, UR12, R136, 0x96, !PT ;  /* 0x0000000c8fa67c12 */ /* 0x000fe2000f8e9688 */
[----:B------:R-:W-:Y:S01]  /*3d60*/  IMAD.WIDE.U32 R138, R139, -0x326172a9, RZ ;  /* 0xcd9e8d578b8a7825 */ /* 0x000fe200078e00ff */
[----:B------:R-:W-:Y:S01]  /*3d70*/  LOP3.LUT R168, R142, UR13, RZ, 0x3c, !PT ;  /* 0x0000000d8ea87c12 */ /* 0x000fe2000f8e3cff */
[C---:B------:R-:W-:Y:S01]  /*3d80*/  HMMA.16816.F32 R24, R160.reuse, R132, R24 ;  /* 0x00000084a018723c */ /* 0x040fe20000001818 */
[----:B------:R-:W-:Y:S03]  /*3d90*/  UIADD3 UR13, UR9, 0x1715609d, URZ ;  /* 0x1715609d090d7890 */ /* 0x000fe6000fffe03f */
[----:B------:R-:W-:Y:S01]  /*3da0*/  LOP3.LUT R2, R139, R2, RZ, 0x3c, !PT ;  /* 0x000000028b027212 */ /* 0x000fe200078e3cff */
[----:B------:R-:W-:Y:S01]  /*3db0*/  IMAD.WIDE.U32 R166, R166, -0x2daee0ad, RZ ;  /* 0xd2511f53a6a67825 */ /* 0x000fe200078e00ff */
[----:B------:R-:W-:Y:S01]  /*3dc0*/  LOP3.LUT R164, R143, UR12, R138, 0x96, !PT ;  /* 0x0000000c8fa47c12 */ /* 0x000fe2000f8e968a */
[----:B------:R-:W-:Y:S01]  /*3dd0*/  UIADD3 UR12, UR8, -0x4498517b, URZ ;  /* 0xbb67ae85080c7890 */ /* 0x000fe2000fffe03f */
[----:B------:R-:W-:Y:S01]  /*3de0*/  LDSM.16.M88.4 R136, [R0+0x2000] ;  /* 0x002000000088783b */ /* 0x000fe20000000200 */
[-C--:B------:R-:W-:Y:S03]  /*3df0*/  HMMA.16816.F32 R28, R160, R134.reuse, R28 ;  /* 0x00000086a01c723c */ /* 0x080fe6000000181c */
[----:B------:R-:W-:Y:S03]  /*3e00*/  IMAD.WIDE.U32 R154, R154, -0x2daee0ad, RZ ;  /* 0xd2511f539a9a7825 */ /* 0x000fe600078e00ff */
[----:B------:R-:W-:Y:S01]  /*3e10*/  HMMA.16816.F32 R32, R148, R134, R32 ;  /* 0x000000869420723c */ /* 0x000fe20000001820 */
[----:B--2---:R1:W-:Y:S04]  /*3e20*/  LDSM.16.M88.4 R144, [R0+0x2800] ;  /* 0x002800000090783b */ /* 0x0043e80000000200 */
[----:B------:R-:W-:Y:S01]  /*3e30*/  LOP3.LUT R156, R167, UR11, R154, 0x96, !PT ;  /* 0x0000000ba79c7c12 */ /* 0x000fe2000f8e969a */
[----:B------:R-:W-:Y:S01]  /*3e40*/  IMAD.WIDE.U32 R164, R164, -0x2daee0ad, RZ ;  /* 0xd2511f53a4a47825 */ /* 0x000fe200078e00ff */
[C---:B------:R-:W-:Y:S02]  /*3e50*/  @!P0 VIADDMNMX R151, R153.reuse, R252, UR10, PT ;  /* 0x0000000a99978e46 */ /* 0x040fe4000b8001fc */
[----:B------:R-:W2:Y:S02]  /*3e60*/  LDSM.16.M88.4 R140, [R174+0x4000] ;  /* 0x00400000ae8c783b */ /* 0x000ea40000000200 */
[C---:B------:R-:W-:Y:S01]  /*3e70*/  @!P0 VIADDMNMX R150, R153.reuse, R251, UR10, PT ;  /* 0x0000000a99968e46 */ /* 0x040fe2000b8001fb */
[----:B------:R-:W-:Y:S01]  /*3e80*/  IMAD.WIDE.U32 R132, R2, -0x2daee0ad, RZ ;  /* 0xd2511f5302847825 */ /* 0x000fe200078e00ff */
[----:B------:R-:W-:Y:S03]  /*3e90*/  @!P0 VIADDMNMX R149, R153, R250, UR10, PT ;  /* 0x0000000a99958e46 */ /* 0x000fe6000b8001fa */
[----:B------:R-:W-:Y:S01]  /*3ea0*/  FMUL.FTZ R148, R233, 1.4426950216293334961 ;  /* 0x3fb8aa3be9947820 */ /* 0x000fe20000410000 */
[----:B------:R-:W-:Y:S01]  /*3eb0*/  @!P0 IMAD.SHL.U32 R2, R157, 0x2, RZ ;  /* 0x000000029d028824 */ /* 0x000fe200078e00ff */
[----:B------:R-:W-:Y:S01]  /*3ec0*/  LOP3.LUT R158, R165, UR11, R132, 0x96, !PT ;  /* 0x0000000ba59e7c12 */ /* 0x000fe2000f8e9684 */
[----:B------:R-:W-:Y:S01]  /*3ed0*/  IMAD.WIDE.U32 R156, R156, -0x326172a9, RZ ;  /* 0xcd9e8d579c9c7825 */ /* 0x000fe200078e00ff */
[----:B------:R-:W-:Y:S02]  /*3ee0*/  UIADD3 UR11, UR9, -0x255992d5, URZ ;  /* 0xdaa66d2b090b7890 */ /* 0x000fe4000fffe03f */
[----:B------:R-:W-:Y:S01]  /*3ef0*/  @!P0 LOP3.LUT R2, R245, 0x6, R2, 0xf8, !PT ;  /* 0x00000006f5028812 */ /* 0x000fe200078ef802 */
[----:B------:R-:W-:Y:S01]  /*3f00*/  IMAD.WIDE.U32 R158, R158, -0x326172a9, RZ ;  /* 0xcd9e8d579e9e7825 */ /* 0x000fe200078e00ff */
[----:B------:R-:W-:Y:S02]  /*3f10*/  FSEL R148, R148, RZ, P1 ;  /* 0x000000ff94947208 */ /* 0x000fe40000800000 */
[----:B-1----:R-:W-:Y:S01]  /*3f20*/  LOP3.LUT R0, R236, UR12, RZ, 0x3c, !PT ;  /* 0x0000000cec007c12 */ /* 0x002fe2000f8e3cff */
[----:B------:R-:W-:Y:S01]  /*3f30*/  UIADD3 UR12, UR8, 0x32370b8f, URZ ;  /* 0x32370b8f080c7890 */ /* 0x000fe2000fffe03f */
[----:B------:R-:W-:Y:S02]  /*3f40*/  FSETP.NEU.FTZ.AND P1, PT, R231, -INF , PT ;  /* 0xff800000e700780b */ /* 0x000fe40003f3d000 */
[C---:B------:R-:W-:Y:S02]  /*3f50*/  LOP3.LUT R152, R0.reuse, R155, RZ, 0x3c, !PT ;  /* 0x0000009b00987212 */ /* 0x040fe400078e3cff */
[----:B------:R-:W-:Y:S01]  /*3f60*/  LOP3.LUT R154, R0, R133, RZ, 0x3c, !PT ;  /* 0x00000085009a7212 */ /* 0x000fe200078e3cff */
[----:B------:R-:W-:Y:S02]  /*3f70*/  IMAD.U32 R0, RZ, RZ, UR41 ;  /* 0x00000029ff007e24 */ /* 0x000fe4000f8e00ff */
[----:B------:R-:W-:Y:S01]  /*3f80*/  IMAD.WIDE.U32 R132, R152, -0x326172a9, RZ ;  /* 0xcd9e8d5798847825 */ /* 0x000fe200078e00ff */
[----:B------:R-:W-:Y:S03]  /*3f90*/  @!P0 VIMNMX R152, R153, UR10, PT ;  /* 0x0000000a99988c48 */ /* 0x000fe6000bfe0100 */
[----:B------:R-:W-:Y:S01]  /*3fa0*/  @!P0 IMAD R0, R0, 0x80, R2 ;  /* 0x0000008000008824 */ /* 0x000fe200078e0202 */
[----:B------:R-:W-:Y:S01]  /*3fb0*/  LOP3.LUT R160, R168, R133, RZ, 0x3c, !PT ;  /* 0x00000085a8a07212 */ /* 0x000fe200078e3cff */
[----:B------:R-:W-:Y:S01]  /*3fc0*/  IMAD.WIDE.U32 R154, R154, -0x326172a9, RZ ;  /* 0xcd9e8d579a9a7825 */ /* 0x000fe200078e00ff */
[----:B------:R-:W-:Y:S02]  /*3fd0*/  LOP3.LUT R157, R157, UR11, R132, 0x96, !PT ;  /* 0x0000000b9d9d7c12 */ /* 0x000fe4000f8e9684 */
[----:B------:R-:W1:Y:S01]  /*3fe0*/  LDSM.16.M88.4 R132, [R174+0x4400] ;  /* 0x00440000ae84783b */ /* 0x000e620000000200 */
[----:B------:R-:W-:Y:S01]  /*3ff0*/  @!P0 VIADD R2, R0, 0x1 ;  /* 0x0000000100028836 */ /* 0x000fe20000000000 */
[----:B------:R-:W-:Y:S02]  /*4000*/  LOP3.LUT R155, R168, R155, RZ, 0x3c, !PT ;  /* 0x0000009ba89b7212 */ /* 0x000fe400078e3cff */
[----:B------:R-:W-:Y:S01]  /*4010*/  LOP3.LUT R154, R159, UR11, R154, 0x96, !PT ;  /* 0x0000000b9f9a7c12 */ /* 0x000fe2000f8e969a */
[----:B------:R-:W-:Y:S01]  /*4020*/  UIADD3 UR11, UR8, -0x126145ec, URZ ;  /* 0xed9eba14080b7890 */ /* 0x000fe2000fffe03f */
[C---:B------:R-:W-:Y:S01]  /*4030*/  @!P0 ISETP.GE.AND P5, PT, R2.reuse, R152, PT ;  /* 0x000000980200820c */ /* 0x040fe20003fa6270 */
[-C--:B--2---:R-:W-:Y:S05]  /*4040*/  HMMA.16816.F32 R4, R136, R140.reuse, R4 ;  /* 0x0000008c8804723c */ /* 0x084fea0000001804 */
[C---:B------:R-:W-:Y:S01]  /*4050*/  @!P0 ISETP.GE.AND P6, PT, R2.reuse, R151, PT ;  /* 0x000000970200820c */ /* 0x040fe20003fc6270 */
[C---:B------:R-:W-:Y:S04]  /*4060*/  HMMA.16816.F32 R8, R144.reuse, R140, R8 ;  /* 0x0000008c9008723c */ /* 0x040fe80000001808 */
[C---:B------:R-:W-:Y:S02]  /*4070*/  @!P0 ISETP.GE.AND P4, PT, R2.reuse, R150, PT ;  /* 0x000000960200820c */ /* 0x040fe40003f86270 */
[----:B------:R-:W-:Y:S01]  /*4080*/  @!P0 ISETP.GE.AND P2, PT, R2, R149, PT ;  /* 0x000000950200820c */ /* 0x000fe20003f46270 */
[-C--:B------:R-:W-:Y:S04]  /*4090*/  HMMA.16816.F32 R12, R144, R142.reuse, R12 ;  /* 0x0000008e900c723c */ /* 0x080fe8000000180c */
[----:B------:R-:W-:Y:S01]  /*40a0*/  FMUL.FTZ R140, R231, 1.4426950216293334961 ;  /* 0x3fb8aa3be78c7820 */ /* 0x000fe20000410000 */
[----:B------:R-:W-:Y:S01]  /*40b0*/  FMUL.FTZ R141, R234, 1.4426950216293334961 ;  /* 0x3fb8aa3bea8d7820 */ /* 0x000fe20000410000 */
[C---:B------:R-:W-:Y:S05]  /*40c0*/  HMMA.16816.F32 R16, R136.reuse, R142, R16 ;  /* 0x0000008e8810723c */ /* 0x040fea0000001810 */
[----:B------:R-:W-:Y:S01]  /*40d0*/  FSEL R140, R140, RZ, P1 ;  /* 0x000000ff8c8c7208 */ /* 0x000fe20000800000 */
[----:B------:R-:W-:Y:S01]  /*40e0*/  FMUL.FTZ R2, R232, 1.4426950216293334961 ;  /* 0x3fb8aa3be8027820 */ /* 0x000fe20000410000 */
[C---:B------:R-:W-:Y:S01]  /*40f0*/  @!P0 ISETP.GE.AND P1, PT, R0.reuse, R152, PT ;  /* 0x000000980000820c */ /* 0x040fe20003f26270 */
[C---:B------:R-:W-:Y:S03]  /*4100*/  @!P0 VIADD R142, R0.reuse, 0x8 ;  /* 0x00000008008e8836 */ /* 0x040fe60000000000 */
[----:B------:R-:W-:Y:S01]  /*4110*/  FSEL R141, R141, RZ, P3 ;  /* 0x000000ff8d8d7208 */ /* 0x000fe20001800000 */
[----:B------:R-:W-:Y:S01]  /*4120*/  @!P0 VIADD R143, R0, 0x9 ;  /* 0x00000009008f8836 */ /* 0x000fe20000000000 */
[----:B------:R-:W-:Y:S01]  /*4130*/  @!P0 FSEL R4, R4, -INF , !P1 ;  /* 0xff80000004048808 */ /* 0x000fe20004800000 */
[-C--:B-1----:R-:W-:Y:S03]  /*4140*/  HMMA.16816.F32 R20, R136, R132.reuse, R20 ;  /* 0x000000848814723c */ /* 0x082fe60000001814 */
[----:B------:R-:W-:Y:S01]  /*4150*/  FSETP.NEU.FTZ.AND P3, PT, R232, -INF , PT ;  /* 0xff800000e800780b */ /* 0x000fe20003f7d000 */
[--C-:B------:R-:W-:Y:S01]  /*4160*/  FFMA.FTZ R4, R4, UR14, -R148.reuse ;  /* 0x0000000e04047c23 */ /* 0x100fe20008010894 */
[----:B------:R-:W-:Y:S01]  /*4170*/  @!P0 FSEL R7, R7, -INF , !P6 ;  /* 0xff80000007078808 */ /* 0x000fe20007000000 */
[C---:B------:R-:W-:Y:S02]  /*4180*/  HMMA.16816.F32 R24, R144.reuse, R132, R24 ;  /* 0x000000849018723c */ /* 0x040fe40000001818 */
[----:B------:R1:W2:Y:S02]  /*4190*/  MUFU.EX2 R208, R4 ;  /* 0x0000000400d07308 */ /* 0x0002a40000000800 */
[-C--:B------:R-:W-:Y:S01]  /*41a0*/  @!P0 ISETP.GE.AND P1, PT, R0, R150.reuse, PT ;  /* 0x000000960000820c */ /* 0x080fe20003f26270 */
[--C-:B------:R-:W-:Y:S01]  /*41b0*/  FFMA.FTZ R7, R7, UR14, -R141.reuse ;  /* 0x0000000e07077c23 */ /* 0x100fe2000801088d */
[----:B------:R-:W-:Y:S01]  /*41c0*/  FSEL R2, R2, RZ, P3 ;  /* 0x000000ff02027208 */ /* 0x000fe20001800000 */
[-C--:B------:R-:W-:Y:S03]  /*41d0*/  HMMA.16816.F32 R28, R144, R134.reuse, R28 ;  /* 0x00000086901c723c */ /* 0x080fe6000000181c */
[----:B------:R-:W-:Y:S02]  /*41e0*/  @!P0 ISETP.GE.AND P3, PT, R0, R151, PT ;  /* 0x000000970000820c */ /* 0x000fe40003f66270 */
[----:B------:R-:W-:Y:S01]  /*41f0*/  MUFU.EX2 R213, R7 ;  /* 0x0000000700d57308 */ /* 0x000fe20000000800 */
[----:B------:R-:W-:Y:S01]  /*4200*/  @!P0 FSEL R5, R5, -INF , !P5 ;  /* 0xff80000005058808 */ /* 0x000fe20006800000 */
[----:B------:R-:W-:Y:S04]  /*4210*/  HMMA.16816.F32 R32, R136, R134, R32 ;  /* 0x000000868820723c */ /* 0x000fe80000001820 */
[----:B------:R-:W-:Y:S01]  /*4220*/  @!P0 ISETP.GE.AND P6, PT, R142, R149, PT ;  /* 0x000000958e00820c */ /* 0x000fe20003fc6270 */
[----:B------:R-:W-:Y:S01]  /*4230*/  FFMA.FTZ R5, R5, UR14, -R148 ;  /* 0x0000000e05057c23 */ /* 0x000fe20008010894 */
[----:B------:R-:W-:Y:S01]  /*4240*/  @!P0 FSEL R6, R6, -INF , !P3 ;  /* 0xff80000006068808 */ /* 0x000fe20005800000 */
[----:B-1----:R-:W-:Y:S01]  /*4250*/  @!P0 VIADD R4, R0, 0x18 ;  /* 0x0000001800048836 */ /* 0x002fe20000000000 */
[----:B------:R-:W-:Y:S01]  /*4260*/  @!P0 FSEL R8, R8, -INF , !P1 ;  /* 0xff80000008088808 */ /* 0x000fe20004800000 */
[----:B------:R-:W1:Y:S01]  /*4270*/  MUFU.EX2 R209, R5 ;  /* 0x0000000500d17308 */ /* 0x000e620000000800 */
[----:B------:R-:W-:Y:S01]  /*4280*/  @!P0 ISETP.GE.AND P3, PT, R142, R150, PT ;  /* 0x000000968e00820c */ /* 0x000fe20003f66270 */
[--C-:B------:R-:W-:Y:S01]  /*4290*/  FFMA.FTZ R6, R6, UR14, -R141.reuse ;  /* 0x0000000e06067c23 */ /* 0x100fe2000801088d */
[----:B------:R-:W-:Y:S01]  /*42a0*/  @!P0 FSEL R9, R9, -INF , !P4 ;  /* 0xff80000009098808 */ /* 0x000fe20006000000 */
[----:B------:R-:W-:Y:S01]  /*42b0*/  @!P0 VIADD R132, R0, 0x11 ;  /* 0x0000001100848836 */ /* 0x000fe20000000000 */
[-C--:B------:R-:W-:Y:S01]  /*42c0*/  @!P0 ISETP.GE.AND P1, PT, R142, R152.reuse, PT ;  /* 0x000000988e00820c */ /* 0x080fe20003f26270 */
[--C-:B------:R-:W-:Y:S01]  /*42d0*/  FFMA.FTZ R8, R8, UR14, -R140.reuse ;  /* 0x0000000e08087c23 */ /* 0x100fe2000801088c */
[----:B------:R-:W-:Y:S03]  /*42e0*/  @!P0 ISETP.GE.AND P4, PT, R142, R151, PT ;  /* 0x000000978e00820c */ /* 0x000fe60003f86270 */
[----:B------:R2:W-:Y:S01]  /*42f0*/  MUFU.EX2 R214, R6 ;  /* 0x0000000600d67308 */ /* 0x0005e20000000800 */
[----:B------:R-:W-:Y:S01]  /*4300*/  @!P0 FSEL R11, R11, -INF , !P2 ;  /* 0xff8000000b0b8808 */ /* 0x000fe20005000000 */
[C---:B------:R-:W-:Y:S01]  /*4310*/  @!P0 VIADD R142, R0.reuse, 0x10 ;  /* 0x00000010008e8836 */ /* 0x040fe20000000000 */
[-C--:B------:R-:W-:Y:S01]  /*4320*/  @!P0 ISETP.GE.AND P2, PT, R143, R149.reuse, PT ;  /* 0x000000958f00820c */ /* 0x080fe20003f46270 */
[----:B------:R-:W-:Y:S01]  /*4330*/  FFMA.FTZ R9, R9, UR14, -R140 ;  /* 0x0000000e09097c23 */ /* 0x000fe2000801088c */
[----:B------:R-:W-:Y:S01]  /*4340*/  @!P0 ISETP.GE.AND P5, PT, R0, R149, PT ;  /* 0x000000950000820c */ /* 0x000fe20003fa6270 */
[----:B------:R-:W-:Y:S01]  /*4350*/  FFMA.FTZ R11, R11, UR14, -R2 ;  /* 0x0000000e0b0b7c23 */ /* 0x000fe20008010802 */
[----:B------:R-:W-:Y:S03]  /*4360*/  @!P0 FSEL R12, R12, -INF , !P3 ;  /* 0xff8000000c0c8808 */ /* 0x000fe60005800000 */
[----:B------:R1:W-:Y:S01]  /*4370*/  MUFU.EX2 R216, R8 ;  /* 0x0000000800d87308 */ /* 0x0003e20000000800 */
[----:B------:R-:W-:Y:S01]  /*4380*/  @!P0 FSEL R15, R15, -INF , !P2 ;  /* 0xff8000000f0f8808 */ /* 0x000fe20005000000 */
[----:B------:R-:W-:Y:S01]  /*4390*/  @!P0 VIADD R0, R0, 0x19 ;  /* 0x0000001900008836 */ /* 0x000fe20000000000 */
[----:B------:R-:W-:Y:S01]  /*43a0*/  @!P0 FSEL R10, R10, -INF , !P5 ;  /* 0xff8000000a0a8808 */ /* 0x000fe20006800000 */
[----:B------:R-:W-:Y:S01]  /*43b0*/  FFMA.FTZ R12, R12, UR14, -R140 ;  /* 0x0000000e0c0c7c23 */ /* 0x000fe2000801088c */
[----:B------:R-:W-:Y:S01]  /*43c0*/  @!P0 ISETP.GE.AND P3, PT, R143, R152, PT ;  /* 0x000000988f00820c */ /* 0x000fe20003f66270 */
[--C-:B------:R-:W-:Y:S01]  /*43d0*/  FFMA.FTZ R15, R15, UR14, -R2.reuse ;  /* 0x0000000e0f0f7c23 */ /* 0x100fe20008010802 */
[----:B------:R-:W-:Y:S01]  /*43e0*/  @!P0 ISETP.GE.AND P2, PT, R142, R151, PT ;  /* 0x000000978e00820c */ /* 0x000fe20003f46270 */
[----:B------:R-:W-:Y:S01]  /*43f0*/  FFMA.FTZ R10, R10, UR14, -R2 ;  /* 0x0000000e0a0a7c23 */ /* 0x000fe20008010802 */
[-C--:B------:R-:W-:Y:S01]  /*4400*/  @!P0 ISETP.GE.AND P5, PT, R143, R150.reuse, PT ;  /* 0x000000968f00820c */ /* 0x080fe20003fa6270 */
[----:B--2---:R-:W-:Y:S01]  /*4410*/  IMAD.WIDE.U32 R6, R160, -0x2daee0ad, RZ ;  /* 0xd2511f53a0067825 */ /* 0x004fe200078e00ff */
[----:B------:R-:W-:Y:S01]  /*4420*/  @!P0 FSEL R16, R16, -INF , !P1 ;  /* 0xff80000010108808 */ /* 0x000fe20004800000 */
[----:B------:R2:W-:Y:S01]  /*4430*/  MUFU.EX2 R218, R10 ;  /* 0x0000000a00da7308 */ /* 0x0005e20000000800 */
[----:B------:R-:W-:Y:S02]  /*4440*/  @!P0 FSEL R17, R17, -INF , !P3 ;  /* 0xff80000011118808 */ /* 0x000fe40005800000 */
[----:B------:R-:W-:Y:S01]  /*4450*/  @!P0 FSEL R22, R22, -INF , !P2 ;  /* 0xff80000016168808 */ /* 0x000fe20005000000 */
[--C-:B------:R-:W-:Y:S01]  /*4460*/  FFMA.FTZ R16, R16, UR14, -R148.reuse ;  /* 0x0000000e10107c23 */ /* 0x100fe20008010894 */
[CC--:B------:R-:W-:Y:S01]  /*4470*/  @!P0 ISETP.GE.AND P1, PT, R142.reuse, R150.reuse, PT ;  /* 0x000000968e00820c */ /* 0x0c0fe20003f26270 */
[----:B------:R-:W-:Y:S01]  /*4480*/  FFMA.FTZ R17, R17, UR14, -R148 ;  /* 0x0000000e11117c23 */ /* 0x000fe20008010894 */
[----:B------:R-:W-:Y:S03]  /*4490*/  @!P0 ISETP.GE.AND P3, PT, R142, R149, PT ;  /* 0x000000958e00820c */ /* 0x000fe60003f66270 */
[----:B------:R-:W-:Y:S01]  /*44a0*/  MUFU.EX2 R200, R16 ;  /* 0x0000001000c87308 */ /* 0x000fe20000000800 */
[----:B------:R-:W-:Y:S01]  /*44b0*/  @!P0 ISETP.GE.AND P2, PT, R4, R150, PT ;  /* 0x000000960400820c */ /* 0x000fe20003f46270 */
[--C-:B------:R-:W-:Y:S01]  /*44c0*/  FFMA.FTZ R22, R22, UR14, -R141.reuse ;  /* 0x0000000e16167c23 */ /* 0x100fe2000801088d */
[----:B------:R-:W-:Y:S02]  /*44d0*/  @!P0 FSEL R13, R13, -INF , !P5 ;  /* 0xff8000000d0d8808 */ /* 0x000fe40006800000 */
[----:B------:R-:W-:Y:S02]  /*44e0*/  @!P0 FSEL R14, R14, -INF , !P6 ;  /* 0xff8000000e0e8808 */ /* 0x000fe40007000000 */
[----:B------:R-:W-:Y:S03]  /*44f0*/  @!P0 FSEL R18, R18, -INF , !P4 ;  /* 0xff80000012128808 */ /* 0x000fe60006000000 */
[----:B------:R-:W-:Y:S01]  /*4500*/  MUFU.EX2 R198, R17 ;  /* 0x0000001100c67308 */ /* 0x000fe20000000800 */
[----:B------:R-:W-:Y:S01]  /*4510*/  @!P0 ISETP.GE.AND P5, PT, R143, R151, PT ;  /* 0x000000978f00820c */ /* 0x000fe20003fa6270 */
[----:B------:R-:W-:Y:S01]  /*4520*/  FFMA.FTZ R13, R13, UR14, -R140 ;  /* 0x0000000e0d0d7c23 */ /* 0x000fe2000801088c */
[-C--:B------:R-:W-:Y:S01]  /*4530*/  @!P0 ISETP.GE.AND P6, PT, R142, R152.reuse, PT ;  /* 0x000000988e00820c */ /* 0x080fe20003fc6270 */
[----:B------:R-:W-:Y:S01]  /*4540*/  IMAD.WIDE.U32 R142, R157, -0x2daee0ad, RZ ;  /* 0xd2511f539d8e7825 */ /* 0x000fe200078e00ff */
[-C--:B------:R-:W-:Y:S02]  /*4550*/  @!P0 ISETP.GE.AND P4, PT, R132, R152.reuse, PT ;  /* 0x000000988400820c */ /* 0x080fe40003f86270 */
[----:B------:R-:W-:Y:S01]  /*4560*/  @!P0 FSEL R24, R24, -INF , !P1 ;  /* 0xff80000018188808 */ /* 0x000fe20004800000 */
[--C-:B------:R-:W-:Y:S01]  /*4570*/  FFMA.FTZ R18, R18, UR14, -R141.reuse ;  /* 0x0000000e12127c23 */ /* 0x100fe2000801088d */
[----:B------:R-:W-:Y:S01]  /*4580*/  @!P0 FSEL R26, R26, -INF , !P3 ;  /* 0xff8000001a1a8808 */ /* 0x000fe20005800000 */
[----:B------:R-:W-:Y:S01]  /*4590*/  FFMA.FTZ R14, R14, UR14, -R2 ;  /* 0x0000000e0e0e7c23 */ /* 0x000fe20008010802 */
[----:B------:R-:W-:Y:S01]  /*45a0*/  @!P0 FSEL R28, R28, -INF , !P2 ;  /* 0xff8000001c1c8808 */ /* 0x000fe20005000000 */
[----:B------:R-:W-:Y:S01]  /*45b0*/  MUFU.EX2 R202, R18 ;  /* 0x0000001200ca7308 */ /* 0x000fe20000000800 */
[----:B------:R-:W-:Y:S01]  /*45c0*/  @!P0 ISETP.GE.AND P1, PT, R4, R149, PT ;  /* 0x000000950400820c */ /* 0x000fe20003f26270 */
[--C-:B------:R-:W-:Y:S01]  /*45d0*/  FFMA.FTZ R24, R24, UR14, -R140.reuse ;  /* 0x0000000e18187c23 */ /* 0x100fe2000801088c */
[----:B------:R-:W-:Y:S01]  /*45e0*/  @!P0 ISETP.GE.AND P3, PT, R4, R152, PT ;  /* 0x000000980400820c */ /* 0x000fe20003f66270 */
[----:B------:R-:W-:Y:S01]  /*45f0*/  FFMA.FTZ R28, R28, UR14, -R140 ;  /* 0x0000000e1c1c7c23 */ /* 0x000fe2000801088c */
[-C--:B------:R-:W-:Y:S01]  /*4600*/  @!P0 ISETP.GE.AND P2, PT, R4, R151.reuse, PT ;  /* 0x000000970400820c */ /* 0x080fe20003f46270 */
[----:B------:R-:W-:Y:S01]  /*4610*/  IMAD.WIDE.U32 R4, R155, -0x2daee0ad, RZ ;  /* 0xd2511f539b047825 */ /* 0x000fe200078e00ff */
[----:B------:R-:W-:Y:S03]  /*4620*/  @!P0 FSEL R19, R19, -INF , !P5 ;  /* 0xff80000013138808 */ /* 0x000fe60006800000 */
[----:B------:R-:W3:Y:S01]  /*4630*/  MUFU.EX2 R193, R28 ;  /* 0x0000001c00c17308 */ /* 0x000ee20000000800 */
[----:B------:R-:W-:Y:S01]  /*4640*/  @!P0 FSEL R20, R20, -INF , !P6 ;  /* 0xff80000014148808 */ /* 0x000fe20007000000 */
[----:B------:R-:W-:Y:S01]  /*4650*/  FFMA.FTZ R26, R26, UR14, -R2 ;  /* 0x0000000e1a1a7c23 */ /* 0x000fe20008010802 */
[----:B------:R-:W-:Y:S01]  /*4660*/  @!P0 FSEL R21, R21, -INF , !P4 ;  /* 0xff80000015158808 */ /* 0x000fe20006000000 */
[--C-:B------:R-:W-:Y:S01]  /*4670*/  FFMA.FTZ R19, R19, UR14, -R141.reuse ;  /* 0x0000000e13137c23 */ /* 0x100fe2000801088d */
[----:B------:R-:W-:Y:S01]  /*4680*/  @!P0 ISETP.GE.AND P5, PT, R132, R151, PT ;  /* 0x000000978400820c */ /* 0x000fe20003fa6270 */
[----:B------:R-:W-:Y:S01]  /*4690*/  FFMA.FTZ R20, R20, UR14, -R148 ;  /* 0x0000000e14147c23 */ /* 0x000fe20008010894 */
[CC--:B------:R-:W-:Y:S03]  /*46a0*/  @!P0 ISETP.GE.AND P6, PT, R132.reuse, R150.reuse, PT ;  /* 0x000000968400820c */ /* 0x0c0fe60003fc6270 */
[----:B------:R-:W-:Y:S01]  /*46b0*/  MUFU.EX2 R203, R19 ;  /* 0x0000001300cb7308 */ /* 0x000fe20000000800 */
[-C--:B------:R-:W-:Y:S01]  /*46c0*/  @!P0 ISETP.GE.AND P4, PT, R132, R149.reuse, PT ;  /* 0x000000958400820c */ /* 0x080fe20003f86270 */
[----:B------:R-:W-:Y:S01]  /*46d0*/  IMAD.WIDE.U32 R132, R154, -0x2daee0ad, RZ ;  /* 0xd2511f539a847825 */ /* 0x000fe200078e00ff */
[----:B------:R-:W-:Y:S02]  /*46e0*/  LOP3.LUT R7, R7, UR12, R166, 0x96, !PT ;  /* 0x0000000c07077c12 */ /* 0x000fe4000f8e96a6 */
[----:B------:R-:W-:Y:S01]  /*46f0*/  LOP3.LUT R5, R5, UR12, R164, 0x96, !PT ;  /* 0x0000000c05057c12 */ /* 0x000fe2000f8e96a4 */
[----:B------:R-:W-:Y:S01]  /*4700*/  UIADD3 UR12, UR8, -0x56f99767, URZ ;  /* 0xa9066899080c7890 */ /* 0x000fe2000fffe03f */
[----:B------:R-:W-:Y:S03]  /*4710*/  LOP3.LUT R144, R143, UR11, R6, 0x96, !PT ;  /* 0x0000000b8f907c12 */ /* 0x000fe6000f8e9606 */
[----:B------:R2:W-:Y:S01]  /*4720*/  MUFU.EX2 R215, R9 ;  /* 0x0000000900d77308 */ /* 0x0005e20000000800 */
[----:B------:R-:W-:Y:S01]  /*4730*/  LOP3.LUT R146, R133, UR11, R4, 0x96, !PT ;  /* 0x0000000b85927c12 */ /* 0x000fe2000f8e9604 */
[----:B------:R-:W-:Y:S01]  /*4740*/  UIADD3 UR11, UR9, 0x78dde6e4, URZ ;  /* 0x78dde6e4090b7890 */ /* 0x000fe2000fffe03f */
[----:B------:R-:W-:Y:S01]  /*4750*/  @!P0 FSEL R23, R23, -INF , !P5 ;  /* 0xff80000017178808 */ /* 0x000fe20006800000 */
[----:B------:R-:W-:Y:S01]  /*4760*/  IMAD.WIDE.U32 R6, R7, -0x326172a9, RZ ;  /* 0xcd9e8d5707067825 */ /* 0x000fe200078e00ff */
[----:B------:R-:W-:Y:S02]  /*4770*/  @!P0 ISETP.GE.AND P5, PT, R0, R150, PT ;  /* 0x000000960000820c */ /* 0x000fe40003fa6270 */
[----:B------:R-:W-:Y:S03]  /*4780*/  @!P0 FSEL R25, R25, -INF , !P6 ;  /* 0xff80000019198808 */ /* 0x000fe60007000000 */
[----:B------:R2:W3:Y:S01]  /*4790*/  MUFU.EX2 R217, R11 ;  /* 0x0000000b00d97308 */ /* 0x0004e20000000800 */
[----:B-1----:R-:W-:Y:S01]  /*47a0*/  LOP3.LUT R8, R7, UR11, R156, 0x96, !PT ;  /* 0x0000000b07087c12 */ /* 0x002fe2000f8e969c */
[----:B------:R-:W-:Y:S01]  /*47b0*/  IMAD.WIDE.U32 R4, R5, -0x326172a9, RZ ;  /* 0xcd9e8d5705047825 */ /* 0x000fe200078e00ff */
[----:B------:R-:W-:Y:S02]  /*47c0*/  @!P0 FSEL R27, R27, -INF , !P4 ;  /* 0xff8000001b1b8808 */ /* 0x000fe40006000000 */
[----:B------:R-:W-:Y:S01]  /*47d0*/  @!P0 FSEL R29, R29, -INF , !P5 ;  /* 0xff8000001d1d8808 */ /* 0x000fe20006800000 */
[----:B------:R-:W-:Y:S01]  /*47e0*/  IMAD.WIDE.U32 R144, R144, -0x326172a9, RZ ;  /* 0xcd9e8d5790907825 */ /* 0x000fe200078e00ff */
[----:B--2---:R-:W-:Y:S03]  /*47f0*/  LOP3.LUT R10, R5, UR11, R158, 0x96, !PT ;  /* 0x0000000b050a7c12 */ /* 0x004fe6000f8e969e */
[----:B------:R-:W-:Y:S01]  /*4800*/  MUFU.EX2 R194, R20 ;  /* 0x0000001400c27308 */ /* 0x000fe20000000800 */
[----:B------:R-:W-:Y:S01]  /*4810*/  @!P0 ISETP.GE.AND P6, PT, R0, R149, PT ;  /* 0x000000950000820c */ /* 0x000fe20003fc6270 */
[----:B------:R-:W-:Y:S01]  /*4820*/  IMAD.WIDE.U32 R146, R146, -0x326172a9, RZ ;  /* 0xcd9e8d5792927825 */ /* 0x000fe200078e00ff */
        /* <DEDUP_REMOVED lines=12> */
[----:B------:R1:W-:Y:S01]  /*48f0*/  MUFU.EX2 R207, R13 ;  /* 0x0000000d00cf7308 */ /* 0x0003e20000000800 */
[----:B------:R-:W-:Y:S01]  /*4900*/  SHF.R.U32.HI R136, RZ, 0x10, R4 ;  /* 0x00000010ff887819 */ /* 0x000fe20000011604 */
[----:B------:R-:W-:Y:S01]  /*4910*/  IMAD.WIDE.U32 R6, R6, -0x2daee0ad, RZ ;  /* 0xd2511f5306067825 */ /* 0x000fe200078e00ff */
[----:B------:R-:W-:Y:S02]  /*4920*/  LOP3.LUT R132, R11, UR12, R132, 0x96, !PT ;  /* 0x0000000c0b847c12 */ /* 0x000fe4000f8e9684 */
[C---:B------:R-:W-:Y:S01]  /*4930*/  LOP3.LUT R135, R4.reuse, 0xffff, RZ, 0xc0, !PT ;  /* 0x0000ffff04877812 */ /* 0x040fe200078ec0ff */
[----:B------:R-:W-:Y:S01]  /*4940*/  FFMA.FTZ R23, R23, UR14, -R141 ;  /* 0x0000000e17177c23 */ /* 0x000fe2000801088d */
[----:B------:R-:W-:Y:S01]  /*4950*/  LOP3.LUT R8, R7, UR11, R10, 0x96, !PT ;  /* 0x0000000b07087c12 */ /* 0x000fe2000f8e960a */
[----:B------:R-:W-:Y:S01]  /*4960*/  UIADD3 UR11, UR9, -0x4ab325aa, URZ ;  /* 0xb54cda56090b7890 */ /* 0x000fe2000fffe03f */
[----:B------:R-:W-:Y:S01]  /*4970*/  LOP3.LUT R11, R4, 0xff, RZ, 0xc0, !PT ;  /* 0x000000ff040b7812 */ /* 0x000fe200078ec0ff */
[----:B------:R2:W-:Y:S01]  /*4980*/  MUFU.EX2 R212, R14 ;  /* 0x0000000e00d47308 */ /* 0x0005e20000000800 */
[----:B------:R-:W-:Y:S01]  /*4990*/  SHF.R.U32.HI R10, RZ, 0x18, R4 ;  /* 0x00000018ff0a7819 */ /* 0x000fe20000011604 */
[----:B------:R-:W-:Y:S01]  /*49a0*/  IMAD.WIDE.U32 R4, R142, -0x326172a9, RZ ;  /* 0xcd9e8d578e047825 */ /* 0x000fe200078e00ff */
[--C-:B------:R-:W-:Y:S02]  /*49b0*/  SHF.R.U32.HI R134, RZ, 0x18, R6.reuse ;  /* 0x00000018ff867819 */ /* 0x100fe40000011606 */
[----:B------:R-:W-:Y:S01]  /*49c0*/  SHF.R.U32.HI R137, RZ, 0x10, R6 ;  /* 0x00000010ff897819 */ /* 0x000fe20000011606 */
[----:B------:R-:W-:Y:S01]  /*49d0*/  FFMA.FTZ R21, R21, UR14, -R148 ;  /* 0x0000000e15157c23 */ /* 0x000fe20008010894 */
[C---:B------:R-:W-:Y:S03]  /*49e0*/  LOP3.LUT R138, R6.reuse, 0xffff, RZ, 0xc0, !PT ;  /* 0x0000ffff068a7812 */ /* 0x040fe600078ec0ff */
[----:B------:R-:W-:Y:S01]  /*49f0*/  MUFU.EX2 R211, R15 ;  /* 0x0000000f00d37308 */ /* 0x000fe20000000800 */
[----:B------:R-:W-:Y:S01]  /*4a00*/  LOP3.LUT R0, R6, 0xff, RZ, 0xc0, !PT ;  /* 0x000000ff06007812 */ /* 0x000fe200078ec0ff */
[----:B------:R-:W-:Y:S01]  /*4a10*/  FFMA.FTZ R27, R27, UR14, -R2 ;  /* 0x0000000e1b1b7c23 */ /* 0x000fe20008010802 */
[----:B------:R-:W-:Y:S01]  /*4a20*/  LOP3.LUT R6, R5, UR11, R144, 0x96, !PT ;  /* 0x0000000b05067c12 */ /* 0x000fe2000f8e9690 */
[--C-:B------:R-:W-:Y:S01]  /*4a30*/  FFMA.FTZ R25, R25, UR14, -R140.reuse ;  /* 0x0000000e19197c23 */ /* 0x100fe2000801088c */
[----:B------:R-:W-:Y:S01]  /*4a40*/  ISETP.LE.U32.AND P6, PT, R10, UR15, PT ;  /* 0x0000000f0a007c0c */ /* 0x000fe2000bfc3070 */
[----:B------:R-:W-:Y:S01]  /*4a50*/  FFMA.FTZ R140, R29, UR14, -R140 ;  /* 0x0000000e1d8c7c23 */ /* 0x000fe2000801088c */
[C---:B------:R-:W-:Y:S03]  /*4a60*/  LOP3.LUT R7, R6.reuse, 0xffff, RZ, 0xc0, !PT ;  /* 0x0000ffff06077812 */ /* 0x040fe600078ec0ff */
[----:B------:R-:W-:Y:S01]  /*4a70*/  MUFU.EX2 R199, R22 ;  /* 0x0000001600c77308 */ /* 0x000fe20000000800 */
[----:B------:R-:W-:Y:S02]  /*4a80*/  LOP3.LUT R10, R6, 0xff, RZ, 0xc0, !PT ;  /* 0x000000ff060a7812 */ /* 0x000fe400078ec0ff */
[----:B------:R-:W-:Y:S02]  /*4a90*/  SHF.R.U32.HI R7, RZ, 0x8, R7 ;  /* 0x00000008ff077819 */ /* 0x000fe40000011607 */
[----:B------:R-:W-:Y:S02]  /*4aa0*/  @!P0 FSEL R33, R33, -INF , !P4 ;  /* 0xff80000021218808 */ /* 0x000fe40006000000 */
[--C-:B------:R-:W-:Y:S03]  /*4ab0*/  SHF.R.U32.HI R133, RZ, 0x10, R4.reuse ;  /* 0x00000010ff857819 */ /* 0x100fe60000011604 */
[----:B------:R-:W-:Y:S01]  /*4ac0*/  MUFU.EX2 R197, R23 ;  /* 0x0000001700c57308 */ /* 0x000fe20000000800 */
[C---:B-1----:R-:W-:Y:S02]  /*4ad0*/  LOP3.LUT R13, R4.reuse, 0xff, RZ, 0xc0, !PT ;  /* 0x000000ff040d7812 */ /* 0x042fe400078ec0ff */
[----:B------:R-:W-:Y:S02]  /*4ae0*/  LOP3.LUT R12, R4, 0xffff, RZ, 0xc0, !PT ;  /* 0x0000ffff040c7812 */ /* 0x000fe400078ec0ff */
[----:B--2---:R-:W-:Y:S01]  /*4af0*/  SHF.R.U32.HI R14, RZ, 0x18, R4 ;  /* 0x00000018ff0e7819 */ /* 0x004fe20000011604 */
[----:B------:R-:W-:Y:S01]  /*4b00*/  IMAD.WIDE.U32 R4, R132, -0x326172a9, RZ ;  /* 0xcd9e8d5784047825 */ /* 0x000fe200078e00ff */
[----:B------:R-:W-:Y:S03]  /*4b10*/  ISETP.LE.U32.AND P4, PT, R10, UR15, PT ;  /* 0x0000000f0a007c0c */ /* 0x000fe6000bf83070 */
[----:B------:R-:W-:Y:S01]  /*4b20*/  MUFU.EX2 R204, R24 ;  /* 0x0000001800cc7308 */ /* 0x000fe20000000800 */
[----:B------:R-:W-:Y:S02]  /*4b30*/  LOP3.LUT R7, R7, 0xffff, RZ, 0xc0, !PT ;  /* 0x0000ffff07077812 */ /* 0x000fe400078ec0ff */
[----:B------:R-:W-:Y:S02]  /*4b40*/  SHF.R.U32.HI R10, RZ, 0x10, R6 ;  /* 0x00000010ff0a7819 */ /* 0x000fe40000011606 */
[----:B------:R-:W-:Y:S02]  /*4b50*/  @!P0 FSEL R34, R34, -INF , !P2 ;  /* 0xff80000022228808 */ /* 0x000fe40005000000 */
[----:B------:R-:W-:Y:S03]  /*4b60*/  @!P0 FSEL R32, R32, -INF , !P3 ;  /* 0xff80000020208808 */ /* 0x000fe60005800000 */
[----:B------:R-:W-:Y:S01]  /*4b70*/  MUFU.EX2 R192, R21 ;  /* 0x0000001500c07308 */ /* 0x000fe20000000800 */
[----:B------:R-:W-:Y:S01]  /*4b80*/  ISETP.LE.U32.AND P2, PT, R7, UR15, PT ;  /* 0x0000000f07007c0c */ /* 0x000fe2000bf43070 */
[--C-:B------:R-:W-:Y:S01]  /*4b90*/  FFMA.FTZ R34, R34, UR14, -R141.reuse ;  /* 0x0000000e22227c23 */ /* 0x100fe2000801088d */
[----:B------:R-:W-:Y:S01]  /*4ba0*/  ISETP.LE.U32.AND P3, PT, R0, UR15, PT ;  /* 0x0000000f00007c0c */ /* 0x000fe2000bf63070 */
[----:B------:R-:W-:Y:S01]  /*4bb0*/  @!P4 FADD.FTZ R208, -R208, -RZ ;  /* 0x800000ffd0d0c221 */ /* 0x000fe20000010100 */
[----:B------:R-:W-:Y:S01]  /*4bc0*/  LOP3.LUT R7, R10, 0xff, RZ, 0xc0, !PT ;  /* 0x000000ff0a077812 */ /* 0x000fe200078ec0ff */
[----:B------:R-:W-:Y:S01]  /*4bd0*/  FFMA.FTZ R32, R32, UR14, -R148 ;  /* 0x0000000e20207c23 */ /* 0x000fe20008010894 */
[----:B------:R-:W-:Y:S01]  /*4be0*/  LOP3.LUT R0, R5, UR11, R146, 0x96, !PT ;  /* 0x0000000b05007c12 */ /* 0x000fe2000f8e9692 */
[----:B------:R-:W-:Y:S01]  /*4bf0*/  FFMA.FTZ R148, R33, UR14, -R148 ;  /* 0x0000000e21947c23 */ /* 0x000fe20008010894 */
[----:B------:R-:W-:Y:S01]  /*4c00*/  SHF.R.U32.HI R6, RZ, 0x18, R6 ;  /* 0x00000018ff067819 */ /* 0x000fe20000011606 */
[----:B------:R-:W-:Y:S01]  /*4c10*/  MUFU.EX2 R188, R32 ;  /* 0x0000002000bc7308 */ /* 0x000fe20000000800 */
[----:B------:R-:W-:Y:S02]  /*4c20*/  @!P0 FSEL R35, R35, -INF , !P5 ;  /* 0xff80000023238808 */ /* 0x000fe40006800000 */
[----:B------:R-:W-:Y:S01]  /*4c30*/  ISETP.LE.U32.AND P5, PT, R7, UR15, PT ;  /* 0x0000000f07007c0c */ /* 0x000fe2000bfa3070 */
[----:B------:R-:W-:Y:S01]  /*4c40*/  @!P2 FADD.FTZ R209, -R209, -RZ ;  /* 0x800000ffd1d1a221 */ /* 0x000fe20000010100 */
[----:B------:R-:W-:Y:S01]  /*4c50*/  @!P0 FSEL R30, R30, -INF , !P1 ;  /* 0xff8000001e1e8808 */ /* 0x000fe20004800000 */
[----:B------:R-:W-:Y:S01]  /*4c60*/  FFMA.FTZ R141, R35, UR14, -R141 ;  /* 0x0000000e238d7c23 */ /* 0x000fe2000801088d */
[----:B------:R-:W-:Y:S03]  /*4c70*/  LOP3.LUT R7, R0, 0xff, RZ, 0xc0, !PT ;  /* 0x000000ff00077812 */ /* 0x000fe600078ec0ff */
[----:B------:R-:W-:Y:S01]  /*4c80*/  MUFU.EX2 R187, R148 ;  /* 0x0000009400bb7308 */ /* 0x000fe20000000800 */
[----:B------:R-:W-:Y:S01]  /*4c90*/  ISETP.LE.U32.AND P0, PT, R6, UR15, PT ;  /* 0x0000000f06007c0c */ /* 0x000fe2000bf03070 */
[--C-:B------:R-:W-:Y:S01]  /*4ca0*/  FFMA.FTZ R30, R30, UR14, -R2.reuse ;  /* 0x0000000e1e1e7c23 */ /* 0x100fe20008010802 */
[----:B------:R-:W-:Y:S01]  /*4cb0*/  LOP3.LUT R6, R0, 0xffff, RZ, 0xc0, !PT ;  /* 0x0000ffff00067812 */ /* 0x000fe200078ec0ff */
[----:B------:R-:W-:Y:S01]  /*4cc0*/  FFMA.FTZ R2, R31, UR14, -R2 ;  /* 0x0000000e1f027c23 */ /* 0x000fe20008010802 */
[----:B------:R-:W-:Y:S01]  /*4cd0*/  ISETP.LE.U32.AND P4, PT, R7, UR15, PT ;  /* 0x0000000f07007c0c */ /* 0x000fe2000bf83070 */
[----:B---3--:R-:W-:Y:S01]  /*4ce0*/  @!P3 FADD.FTZ R193, -R193, -RZ ;  /* 0x800000ffc1c1b221 */ /* 0x008fe20000010100 */
[----:B------:R-:W-:Y:S01]  /*4cf0*/  SHF.R.U32.HI R7, RZ, 0x18, R0 ;  /* 0x00000018ff077819 */ /* 0x000fe20000011600 */
[----:B------:R-:W-:Y:S01]  /*4d00*/  @!P5 FADD.FTZ R214, -R214, -RZ ;  /* 0x800000ffd6d6d221 */ /* 0x000fe20000010100 */
[----:B------:R-:W-:Y:S01]  /*4d10*/  SHF.R.U32.HI R6, RZ, 0x8, R6 ;  /* 0x00000008ff067819 */ /* 0x000fe20000011606 */
[----:B------:R-:W-:Y:S01]  /*4d20*/  MUFU.EX2 R190, R34 ;  /* 0x0000002200be7308 */ /* 0x000fe20000000800 */
[----:B------:R-:W-:Y:S02]  /*4d30*/  ISETP.LE.U32.AND P2, PT, R7, UR15, PT ;  /* 0x0000000f07007c0c */ /* 0x000fe4000bf43070 */
[----:B------:R-:W-:Y:S01]  /*4d40*/  LOP3.LUT R7, R6, 0xffff, RZ, 0xc0, !PT ;  /* 0x0000ffff06077812 */ /* 0x000fe200078ec0ff */
[----:B------:R-:W-:Y:S01]  /*4d50*/  @!P0 FADD.FTZ R213, -R213, -RZ ;  /* 0x800000ffd5d58221 */ /* 0x000fe20000010100 */
[----:B------:R-:W-:Y:S02]  /*4d60*/  SHF.R.U32.HI R6, RZ, 0x10, R0 ;  /* 0x00000010ff067819 */ /* 0x000fe40000011600 */
[----:B------:R-:W-:Y:S01]  /*4d70*/  ISETP.LE.U32.AND P5, PT, R7, UR15, PT ;  /* 0x0000000f07007c0c */ /* 0x000fe2000bfa3070 */
[----:B------:R-:W-:Y:S01]  /*4d80*/  @!P4 FADD.FTZ R216, -R216, -RZ ;  /* 0x800000ffd8d8c221 */ /* 0x000fe20000010100 */
[----:B------:R-:W-:Y:S01]  /*4d90*/  LOP3.LUT R6, R6, 0xff, RZ, 0xc0, !PT ;  /* 0x000000ff06067812 */ /* 0x000fe200078ec0ff */
[----:B------:R-:W1:Y:S01]  /*4da0*/  MUFU.EX2 R189, R141 ;  /* 0x0000008d00bd7308 */ /* 0x000e620000000800 */
[----:B------:R-:W-:Y:S02]  /*4db0*/  LOP3.LUT R0, R4, 0xffff, RZ, 0xc0, !PT ;  /* 0x0000ffff04007812 */ /* 0x000fe400078ec0ff */
[----:B------:R-:W-:Y:S01]  /*4dc0*/  ISETP.LE.U32.AND P0, PT, R6, UR15, PT ;  /* 0x0000000f06007c0c */ /* 0x000fe2000bf03070 */
[----:B------:R-:W-:Y:S01]  /*4dd0*/  @!P2 FADD.FTZ R217, -R217, -RZ ;  /* 0x800000ffd9d9a221 */ /* 0x000fe20000010100 */
[----:B------:R-:W-:Y:S02]  /*4de0*/  LOP3.LUT R5, R4, 0xff, RZ, 0xc0, !PT ;  /* 0x000000ff04057812 */ /* 0x000fe400078ec0ff */
[----:B------:R-:W-:Y:S03]  /*4df0*/  SHF.R.U32.HI R0, RZ, 0x8, R0 ;  /* 0x00000008ff007819 */ /* 0x000fe60000011600 */
[----:B------:R-:W-:Y:S01]  /*4e00*/  MUFU.EX2 R195, R2 ;  /* 0x0000000200c37308 */ /* 0x000fe20000000800 */
[----:B------:R-:W-:Y:S01]  /*4e10*/  ISETP.LE.U32.AND P4, PT, R5, UR15, PT ;  /* 0x0000000f05007c0c */ /* 0x000fe2000bf83070 */
[----:B------:R-:W-:Y:S01]  /*4e20*/  @!P5 FADD.FTZ R215, -R215, -RZ ;  /* 0x800000ffd7d7d221 */ /* 0x000fe20000010100 */
[----:B------:R-:W-:Y:S02]  /*4e30*/  LOP3.LUT R0, R0, 0xffff, RZ, 0xc0, !PT ;  /* 0x0000ffff00007812 */ /* 0x000fe400078ec0ff */
[--C-:B------:R-:W-:Y:S02]  /*4e40*/  SHF.R.U32.HI R5, RZ, 0x10, R4.reuse ;  /* 0x00000010ff057819 */ /* 0x100fe40000011604 */
[----:B------:R-:W-:Y:S01]  /*4e50*/  ISETP.LE.U32.AND P5, PT, R0, UR15, PT ;  /* 0x0000000f00007c0c */ /* 0x000fe2000bfa3070 */
[----:B------:R-:W-:Y:S01]  /*4e60*/  @!P0 FADD.FTZ R218, -R218, -RZ ;  /* 0x800000ffdada8221 */ /* 0x000fe20000010100 */
[----:B------:R-:W-:Y:S01]  /*4e70*/  LOP3.LUT R0, R5, 0xff, RZ, 0xc0, !PT ;  /* 0x000000ff05007812 */ /* 0x000fe200078ec0ff */
[----:B-1----:R-:W-:Y:S01]  /*4e80*/  @!P6 FADD.FTZ R189, -R189, -RZ ;  /* 0x800000ffbdbde221 */ /* 0x002fe20000010100 */
[----:B------:R-:W-:Y:S01]  /*4e90*/  SHF.R.U32.HI R4, RZ, 0x18, R4 ;  /* 0x00000018ff047819 */ /* 0x000fe20000011604 */
[----:B------:R-:W-:Y:S01]  /*4ea0*/  MUFU.EX2 R201, R25 ;  /* 0x0000001900c97308 */ /* 0x000fe20000000800 */
[----:B------:R-:W-:Y:S01]  /*4eb0*/  ISETP.LE.U32.AND P0, PT, R0, UR15, PT ;  /* 0x0000000f00007c0c */ /* 0x000fe2000bf03070 */
[----:B------:R-:W-:Y:S01]  /*4ec0*/  @!P4 FADD.FTZ R210, -R210, -RZ ;  /* 0x800000ffd2d2c221 */ /* 0x000fe20000010100 */
[----:B------:R-:W-:Y:S02]  /*4ed0*/  ISETP.LE.U32.AND P2, PT, R4, UR15, PT ;  /* 0x0000000f04007c0c */ /* 0x000fe4000bf43070 */
[----:B------:R-:W-:Y:S02]  /*4ee0*/  SHF.R.U32.HI R0, RZ, 0x8, R12 ;  /* 0x00000008ff007819 */ /* 0x000fe4000001160c */
[----:B------:R-:W-:Y:S01]  /*4ef0*/  ISETP.LE.U32.AND P4, PT, R13, UR15, PT ;  /* 0x0000000f0d007c0c */ /* 0x000fe2000bf83070 */
[----:B------:R-:W-:Y:S01]  /*4f00*/  @!P5 FADD.FTZ R207, -R207, -RZ ;  /* 0x800000ffcfcfd221 */ /* 0x000fe20000010100 */
[----:B------:R-:W-:Y:S01]  /*4f10*/  LOP3.LUT R4, R0, 0xffff, RZ, 0xc0, !PT ;  /* 0x0000ffff00047812 */ /* 0x000fe200078ec0ff */
[----:B------:R-:W-:Y:S01]  /*4f20*/  MUFU.EX2 R206, R26 ;  /* 0x0000001a00ce7308 */ /* 0x000fe20000000800 */
[----:B------:R-:W-:Y:S02]  /*4f30*/  LOP3.LUT R0, R133, 0xff, RZ, 0xc0, !PT ;  /* 0x000000ff85007812 */ /* 0x000fe400078ec0ff */
[----:B------:R-:W-:Y:S01]  /*4f40*/  ISETP.LE.U32.AND P5, PT, R14, UR15, PT ;  /* 0x0000000f0e007c0c */ /* 0x000fe2000bfa3070 */
[----:B------:R-:W-:Y:S01]  /*4f50*/  @!P0 FADD.FTZ R212, -R212, -RZ ;  /* 0x800000ffd4d48221 */ /* 0x000fe20000010100 */
[----:B------:R-:W-:Y:S01]  /*4f60*/  ISETP.LE.U32.AND P0, PT, R4, UR15, PT ;  /* 0x0000000f04007c0c */ /* 0x000fe2000bf03070 */
[----:B------:R-:W-:Y:S01]  /*4f70*/  @!P2 FADD.FTZ R211, -R211, -RZ ;  /* 0x800000ffd3d3a221 */ /* 0x000fe20000010100 */
[----:B------:R-:W-:Y:S03]  /*4f80*/  ISETP.LE.U32.AND P2, PT, R0, UR15, PT ;  /* 0x0000000f00007c0c */ /* 0x000fe6000bf43070 */
[----:B------:R-:W1:Y:S01]  /*4f90*/  MUFU.EX2 R205, R27 ;  /* 0x0000001b00cd7308 */ /* 0x000e620000000800 */
[C---:B------:R-:W-:Y:S01]  /*4fa0*/  LOP3.LUT R4, R9.reuse, 0xff, RZ, 0xc0, !PT ;  /* 0x000000ff09047812 */ /* 0x040fe200078ec0ff */
[----:B------:R-:W-:Y:S01]  /*4fb0*/  @!P4 FADD.FTZ R200, -R200, -RZ ;  /* 0x800000ffc8c8c221 */ /* 0x000fe20000010100 */
[----:B------:R-:W-:Y:S02]  /*4fc0*/  LOP3.LUT R0, R9, 0xffff, RZ, 0xc0, !PT ;  /* 0x0000ffff09007812 */ /* 0x000fe400078ec0ff */
[----:B------:R-:W-:Y:S02]  /*4fd0*/  ISETP.LE.U32.AND P4, PT, R4, UR15, PT ;  /* 0x0000000f04007c0c */ /* 0x000fe4000bf83070 */
[----:B------:R-:W-:Y:S01]  /*4fe0*/  SHF.R.U32.HI R0, RZ, 0x8, R0 ;  /* 0x00000008ff007819 */ /* 0x000fe20000011600 */
[----:B------:R-:W-:Y:S01]  /*4ff0*/  @!P5 FADD.FTZ R203, -R203, -RZ ;  /* 0x800000ffcbcbd221 */ /* 0x000fe20000010100 */
[--C-:B------:R-:W-:Y:S01]  /*5000*/  SHF.R.U32.HI R5, RZ, 0x10, R9.reuse ;  /* 0x00000010ff057819 */ /* 0x100fe20000011609 */
[----:B------:R-:W-:Y:S01]  /*5010*/  @!P0 FADD.FTZ R198, -R198, -RZ ;  /* 0x800000ffc6c68221 */ /* 0x000fe20000010100 */
[----:B------:R-:W-:Y:S01]  /*5020*/  LOP3.LUT R4, R0, 0xffff, RZ, 0xc0, !PT ;  /* 0x0000ffff00047812 */ /* 0x000fe200078ec0ff */
[----:B------:R-:W-:Y:S01]  /*5030*/  @!P2 FADD.FTZ R202, -R202, -RZ ;  /* 0x800000ffcacaa221 */ /* 0x000fe20000010100 */
[----:B------:R-:W-:Y:S01]  /*5040*/  LOP3.LUT R0, R5, 0xff, RZ, 0xc0, !PT ;  /* 0x000000ff05007812 */ /* 0x000fe200078ec0ff */
[----:B------:R-:W-:Y:S01]  /*5050*/  MUFU.EX2 R191, R140 ;  /* 0x0000008c00bf7308 */ /* 0x000fe20000000800 */
[----:B------:R-:W-:Y:S02]  /*5060*/  SHF.R.U32.HI R9, RZ, 0x18, R9 ;  /* 0x00000018ff097819 */ /* 0x000fe40000011609 */
[----:B------:R-:W-:Y:S01]  /*5070*/  ISETP.LE.U32.AND P2, PT, R0, UR15, PT ;  /* 0x0000000f00007c0c */ /* 0x000fe2000bf43070 */
[----:B------:R-:W-:Y:S01]  /*5080*/  @!P4 FADD.FTZ R194, -R194, -RZ ;  /* 0x800000ffc2c2c221 */ /* 0x000fe20000010100 */
[----:B------:R-:W-:Y:S02]  /*5090*/  ISETP.LE.U32.AND P5, PT, R9, UR15, PT ;  /* 0x0000000f09007c0c */ /* 0x000fe4000bfa3070 */
[----:B------:R-:W-:Y:S03]  /*50a0*/  LOP3.LUT R0, R8, 0xff, RZ, 0xc0, !PT ;  /* 0x000000ff08007812 */ /* 0x000fe600078ec0ff */
[----:B------:R-:W2:Y:S01]  /*50b0*/  MUFU.EX2 R196, R30 ;  /* 0x0000001e00c47308 */ /* 0x000ea20000000800 */
[----:B------:R-:W-:Y:S02]  /*50c0*/  ISETP.LE.U32.AND P0, PT, R4, UR15, PT ;  /* 0x0000000f04007c0c */ /* 0x000fe4000bf03070 */
[----:B------:R-:W-:Y:S02]  /*50d0*/  ISETP.LE.U32.AND P4, PT, R0, UR15, PT ;  /* 0x0000000f00007c0c */ /* 0x000fe4000bf83070 */
[----:B------:R-:W-:Y:S02]  /*50e0*/  SHF.R.U32.HI R4, RZ, 0x8, R135 ;  /* 0x00000008ff047819 */ /* 0x000fe40000011687 */
[----:B------:R-:W-:Y:S01]  /*50f0*/  LOP3.LUT R0, R136, 0xff, RZ, 0xc0, !PT ;  /* 0x000000ff88007812 */ /* 0x000fe200078ec0ff */
[----:B------:R-:W-:Y:S01]  /*5100*/  @!P2 FADD.FTZ R199, -R199, -RZ ;  /* 0x800000ffc7c7a221 */ /* 0x000fe20000010100 */
[----:B------:R-:W-:Y:S01]  /*5110*/  LOP3.LUT R4, R4, 0xffff, RZ, 0xc0, !PT ;  /* 0x0000ffff04047812 */ /* 0x000fe200078ec0ff */
[----:B------:R-:W-:Y:S01]  /*5120*/  @!P5 FADD.FTZ R197, -R197, -RZ ;  /* 0x800000ffc5c5d221 */ /* 0x000fe20000010100 */
[----:B------:R-:W-:Y:S02]  /*5130*/  ISETP.LE.U32.AND P1, PT, R11, UR15, PT ;  /* 0x0000000f0b007c0c */ /* 0x000fe4000bf23070 */
[----:B------:R-:W-:Y:S01]  /*5140*/  ISETP.LE.U32.AND P5, PT, R4, UR15, PT ;  /* 0x0000000f04007c0c */ /* 0x000fe2000bfa3070 */
[----:B------:R-:W-:Y:S01]  /*5150*/  @!P0 FADD.FTZ R192, -R192, -RZ ;  /* 0x800000ffc0c08221 */ /* 0x000fe20000010100 */
[----:B------:R-:W-:Y:S01]  /*5160*/  ISETP.LE.U32.AND P2, PT, R0, UR15, PT ;  /* 0x0000000f00007c0c */ /* 0x000fe2000bf43070 */
[----:B------:R-:W-:Y:S01]  /*5170*/  @!P4 FADD.FTZ R204, -R204, -RZ ;  /* 0x800000ffccccc221 */ /* 0x000fe20000010100 */
[--C-:B------:R-:W-:Y:S02]  /*5180*/  SHF.R.U32.HI R0, RZ, 0x18, R8.reuse ;  /* 0x00000018ff007819 */ /* 0x100fe40000011608 */
[----:B------:R-:W-:Y:S02]  /*5190*/  LOP3.LUT R4, R137, 0xff, RZ, 0xc0, !PT ;  /* 0x000000ff89047812 */ /* 0x000fe400078ec0ff */
[----:B------:R-:W-:Y:S02]  /*51a0*/  ISETP.LE.U32.AND P4, PT, R0, UR15, PT ;  /* 0x0000000f00007c0c */ /* 0x000fe4000bf83070 */
[----:B------:R-:W-:Y:S01]  /*51b0*/  SHF.R.U32.HI R0, RZ, 0x10, R8 ;  /* 0x00000010ff007819 */ /* 0x000fe20000011608 */
[----:B------:R-:W-:Y:S01]  /*51c0*/  @!P1 FADD.FTZ R188, -R188, -RZ ;  /* 0x800000ffbcbc9221 */ /* 0x000fe20000010100 */
[----:B------:R-:W-:Y:S01]  /*51d0*/  ISETP.LE.U32.AND P1, PT, R4, UR15, PT ;  /* 0x0000000f04007c0c */ /* 0x000fe2000bf23070 */
[----:B------:R-:W-:Y:S01]  /*51e0*/  @!P5 FADD.FTZ R187, -R187, -RZ ;  /* 0x800000ffbbbbd221 */ /* 0x000fe20000010100 */
[----:B------:R-:W-:Y:S01]  /*51f0*/  LOP3.LUT R0, R0, 0xff, RZ, 0xc0, !PT ;  /* 0x000000ff00007812 */ /* 0x000fe200078ec0ff */
[----:B------:R-:W-:Y:S01]  /*5200*/  @!P2 FADD.FTZ R190, -R190, -RZ ;  /* 0x800000ffbebea221 */ /* 0x000fe20000010100 */
[----:B------:R-:W-:Y:S02]  /*5210*/  SHF.R.U32.HI R4, RZ, 0x8, R138 ;  /* 0x00000008ff047819 */ /* 0x000fe4000001168a */
[----:B------:R-:W-:Y:S02]  /*5220*/  ISETP.LE.U32.AND P5, PT, R0, UR15, PT ;  /* 0x0000000f00007c0c */ /* 0x000fe4000bfa3070 */
[----:B------:R-:W-:Y:S01]  /*5230*/  LOP3.LUT R0, R4, 0xffff, RZ, 0xc0, !PT ;  /* 0x0000ffff04007812 */ /* 0x000fe200078ec0ff */
[----:B-1----:R-:W-:Y:S01]  /*5240*/  @!P4 FADD.FTZ R205, -R205, -RZ ;  /* 0x800000ffcdcdc221 */ /* 0x002fe20000010100 */
[----:B------:R-:W-:Y:S02]  /*5250*/  F2FP.RELU.F16.F32.PACK_AB R4, R209, R208 ;  /* 0x000000d0d104723e */ /* 0x000fe400000008ff */
[----:B------:R-:W-:Y:S01]  /*5260*/  ISETP.LE.U32.AND P2, PT, R0, UR15, PT ;  /* 0x0000000f00007c0c */ /* 0x000fe2000bf43070 */
[----:B--2---:R-:W-:Y:S01]  /*5270*/  @!P1 FADD.FTZ R196, -R196, -RZ ;  /* 0x800000ffc4c49221 */ /* 0x004fe20000010100 */
[----:B------:R-:W-:Y:S01]  /*5280*/  F2FP.RELU.F16.F32.PACK_AB R0, R213, R214 ;  /* 0x000000d6d500723e */ /* 0x000fe200000008ff */
[----:B------:R1:W-:Y:S01]  /*5290*/  STS [R222+0x19000], R4 ;  /* 0x01900004de007388 */ /* 0x0003e20000000800 */
[----:B------:R-:W-:Y:S02]  /*52a0*/  LOP3.LUT R5, R8, 0xffff, RZ, 0xc0, !PT ;  /* 0x0000ffff08057812 */ /* 0x000fe400078ec0ff */
[----:B------:R-:W-:Y:S01]  /*52b0*/  F2FP.RELU.F16.F32.PACK_AB R6, R215, R216 ;  /* 0x000000d8d706723e */ /* 0x000fe200000008ff */
[----:B------:R2:W-:Y:S01]  /*52c0*/  STS [R222+0x19400], R0 ;  /* 0x01940000de007388 */ /* 0x0005e20000000800 */
[----:B------:R-:W-:Y:S01]  /*52d0*/  SHF.R.U32.HI R5, RZ, 0x8, R5 ;  /* 0x00000008ff057819 */ /* 0x000fe20000011605 */
[----:B------:R-:W-:Y:S01]  /*52e0*/  @!P5 FADD.FTZ R206, -R206, -RZ ;  /* 0x800000ffceced221 */ /* 0x000fe20000010100 */
[----:B------:R-:W-:Y:S02]  /*52f0*/  F2FP.RELU.F16.F32.PACK_AB R2, R197, R199 ;  /* 0x000000c7c502723e */ /* 0x000fe400000008ff */
[----:B------:R-:W-:Y:S01]  /*5300*/  LOP3.LUT R5, R5, 0xffff, RZ, 0xc0, !PT ;  /* 0x0000ffff05057812 */ /* 0x000fe200078ec0ff */
[----:B------:R-:W-:Y:S01]  /*5310*/  @!P2 FADD.FTZ R191, -R191, -RZ ;  /* 0x800000ffbfbfa221 */ /* 0x000fe20000010100 */
[----:B------:R-:W-:Y:S02]  /*5320*/  ISETP.LE.U32.AND P0, PT, R134, UR15, PT ;  /* 0x0000000f86007c0c */ /* 0x000fe4000bf03070 */
[----:B------:R-:W-:Y:S02]  /*5330*/  ISETP.LE.U32.AND P6, PT, R5, UR15, PT ;  /* 0x0000000f05007c0c */ /* 0x000fe4000bfc3070 */
[----:B------:R-:W-:Y:S02]  /*5340*/  F2FP.RELU.F16.F32.PACK_AB R5, R217, R218 ;  /* 0x000000dad905723e */ /* 0x000fe400000008ff */
[----:B------:R-:W-:Y:S02]  /*5350*/  FSETP.GE.FTZ.AND P1, PT, R192, RZ, PT ;  /* 0x000000ffc000720b */ /* 0x000fe40003f36000 */
[----:B------:R-:W-:Y:S02]  /*5360*/  FSETP.GE.FTZ.AND P5, PT, R209, RZ, PT ;  /* 0x000000ffd100720b */ /* 0x000fe40003fb6000 */
[----:B------:R-:W-:Y:S02]  /*5370*/  FSETP.GE.FTZ.AND P4, PT, R200, RZ, PT ;  /* 0x000000ffc800720b */ /* 0x000fe40003f96000 */
[C---:B------:R-:W-:Y:S01]  /*5380*/  FSETP.GE.FTZ.AND P3, PT, R198.reuse, RZ, PT ;  /* 0x000000ffc600720b */ /* 0x040fe20003f76000 */
[----:B------:R-:W-:Y:S01]  /*5390*/  @!P0 FADD.FTZ R195, -R195, -RZ ;  /* 0x800000ffc3c38221 */ /* 0x000fe20000010100 */
[----:B-1----:R-:W-:Y:S01]  /*53a0*/  F2FP.RELU.F16.F32.PACK_AB R4, R198, R200 ;  /* 0x000000c8c604723e */ /* 0x002fe200000008ff */
[----:B------:R-:W-:Y:S01]  /*53b0*/  @!P6 FADD.FTZ R201, -R201, -RZ ;  /* 0x800000ffc9c9e221 */ /* 0x000fe20000010100 */
[----:B------:R-:W-:Y:S02]  /*53c0*/  FSETP.GE.FTZ.AND P0, PT, R208, RZ, PT ;  /* 0x000000ffd000720b */ /* 0x000fe40003f16000 */
[----:B--2---:R-:W-:Y:S01]  /*53d0*/  F2FP.RELU.F16.F32.PACK_AB R0, R203, R202 ;  /* 0x000000cacb00723e */ /* 0x004fe200000008ff */
[----:B------:R1:W-:Y:S01]  /*53e0*/  STS [R221+0x19000], R4 ;  /* 0x01900004dd007388 */ /* 0x0003e20000000800 */
[----:B------:R-:W-:Y:S03]  /*53f0*/  FSETP.GE.FTZ.AND P2, PT, R194, RZ, PT ;  /* 0x000000ffc200720b */ /* 0x000fe60003f56000 */
[----:B------:R2:W-:Y:S04]  /*5400*/  STS [R221+0x19400], R0 ;  /* 0x01940000dd007388 */ /* 0x0005e80000000800 */
[----:B------:R3:W-:Y:S04]  /*5410*/  STS [R222+0x1a000], R6 ;  /* 0x01a00006de007388 */ /* 0x0007e80000000800 */
[----:B------:R4:W-:Y:S01]  /*5420*/  STS [R222+0x1a400], R5 ;  /* 0x01a40005de007388 */ /* 0x0009e20000000800 */
        /* <DEDUP_REMOVED lines=19> */
[----:B------:R-:W-:Y:S01]  /*5560*/  LDSM.16.M88.4 R16, [R173+UR4+0xf000] ;  /* 0x00f00004ad10783b */ /* 0x000fe20008000200 */
[----:B-1----:R-:W-:Y:S07]  /*5570*/  LEA R0, R182, UR4, 0x1 ;  /* 0x00000004b6007c11 */ /* 0x002fee000f8e08ff */
[----:B------:R-:W-:Y:S08]  /*5580*/  LDSM.16.M88.4 R132, [R173+UR4+0xf400] ;  /* 0x00f40004ad84783b */ /* 0x000ff00008000200 */
        /* <DEDUP_REMOVED lines=11> */
[----:B------:R-:W2:Y:S01]  /*5640*/  LDSM.16.M88.4 R156, [R173+UR4+0x11000] ;  /* 0x01100004ad9c783b */ /* 0x000ea20008000200 */
        /* <DEDUP_REMOVED lines=8> */
[----:B------:R-:W2:Y:S01]  /*56d0*/  LDSM.16.M88.4 R132, [R173+UR4+0x11400] ;  /* 0x01140004ad84783b */ /* 0x000ea20008000200 */
        /* <DEDUP_REMOVED lines=10> */
[----:B------:R-:W1:Y:S03]  /*5780*/  LDSM.16.M88.4 R136, [R174+0x8400] ;  /* 0x00840000ae88783b */ /* 0x000e660000000200 */
[-C--:B--2---:R-:W-:Y:S05]  /*5790*/  HMMA.16816.F32 R4, R152, R156.reuse, R4 ;  /* 0x0000009c9804723c */ /* 0x084fea0000001804 */
[----:B------:R-:W2:Y:S01]  /*57a0*/  LDSM.16.M88.4 R148, [R173+UR4+0x13000] ;  /* 0x01300004ad94783b */ /* 0x000ea20008000200 */
[C---:B------:R-:W-:Y:S06]  /*57b0*/  HMMA.16816.F32 R8, R160.reuse, R156, R8 ;  /* 0x0000009ca008723c */ /* 0x040fec0000001808 */
[-C--:B------:R-:W-:Y:S06]  /*57c0*/  HMMA.16816.F32 R12, R160, R158.reuse, R12 ;  /* 0x0000009ea00c723c */ /* 0x080fec000000180c */
[C---:B------:R-:W-:Y:S01]  /*57d0*/  HMMA.16816.F32 R16, R152.reuse, R158, R16 ;  /* 0x0000009e9810723c */ /* 0x040fe20000001810 */
[----:B------:R-:W-:Y:S05]  /*57e0*/  LDSM.16.M88.4 R156, [R2+0x8000] ;  /* 0x00800000029c783b */ /* 0x000fea0000000200 */
[-C--:B------:R-:W-:Y:S06]  /*57f0*/  HMMA.16816.F32 R20, R152, R132.reuse, R20 ;  /* 0x000000849814723c */ /* 0x080fec0000001814 */
[C---:B------:R-:W-:Y:S06]  /*5800*/  HMMA.16816.F32 R24, R160.reuse, R132, R24 ;  /* 0x00000084a018723c */ /* 0x040fec0000001818 */
[-C--:B------:R-:W-:Y:S01]  /*5810*/  HMMA.16816.F32 R28, R160, R134.reuse, R28 ;  /* 0x00000086a01c723c */ /* 0x080fe2000000181c */
[----:B------:R-:W-:Y:S05]  /*5820*/  LDSM.16.M88.4 R160, [R174+0xa000] ;  /* 0x00a00000aea0783b */ /* 0x000fea0000000200 */
[----:B------:R-:W-:Y:S03]  /*5830*/  HMMA.16816.F32 R32, R152, R134, R32 ;  /* 0x000000869820723c */ /* 0x000fe60000001820 */
[----:B------:R-:W4:Y:S03]  /*5840*/  LDSM.16.M88.4 R132, [R0+0x8800] ;  /* 0x008800000084783b */ /* 0x000f260000000200 */
[-C--:B---3--:R-:W-:Y:S05]  /*5850*/  HMMA.16816.F32 R4, R140, R164.reuse, R4 ;  /* 0x000000a48c04723c */ /* 0x088fea0000001804 */
[----:B------:R-:W3:Y:S01]  /*5860*/  LDSM.16.M88.4 R152, [R173+UR4+0x13400] ;  /* 0x01340004ad98783b */ /* 0x000ee20008000200 */
[C---:B------:R-:W-:Y:S06]  /*5870*/  HMMA.16816.F32 R8, R168.reuse, R164, R8 ;  /* 0x000000a4a808723c */ /* 0x040fec0000001808 */
[-C--:B------:R-:W-:Y:S06]  /*5880*/  HMMA.16816.F32 R12, R168, R166.reuse, R12 ;  /* 0x000000a6a80c723c */ /* 0x080fec000000180c */
[C---:B------:R-:W-:Y:S06]  /*5890*/  HMMA.16816.F32 R16, R140.reuse, R166, R16 ;  /* 0x000000a68c10723c */ /* 0x040fec0000001810 */
[-C--:B-1----:R-:W-:Y:S06]  /*58a0*/  HMMA.16816.F32 R20, R140, R136.reuse, R20 ;  /* 0x000000888c14723c */ /* 0x082fec0000001814 */
[C---:B------:R-:W-:Y:S06]  /*58b0*/  HMMA.16816.F32 R24, R168.reuse, R136, R24 ;  /* 0x00000088a818723c */ /* 0x040fec0000001818 */
[-C--:B------:R-:W-:Y:S06]  /*58c0*/  HMMA.16816.F32 R28, R168, R138.reuse, R28 ;  /* 0x0000008aa81c723c */ /* 0x080fec000000181c */
[----:B------:R-:W-:Y:S01]  /*58d0*/  HMMA.16816.F32 R32, R140, R138, R32 ;  /* 0x0000008a8c20723c */ /* 0x000fe20000001820 */
[----:B------:R-:W1:Y:S05]  /*58e0*/  LDSM.16.M88.4 R136, [R2+0x8800] ;  /* 0x008800000288783b */ /* 0x000e6a0000000200 */
[-C--:B--2---:R-:W-:Y:S03]  /*58f0*/  HMMA.16816.F32 R4, R144, R148.reuse, R4 ;  /* 0x000000949004723c */ /* 0x084fe60000001804 */
[----:B------:R-:W2:Y:S03]  /*5900*/  LDSM.16.M88.4 R140, [R174+0xa400] ;  /* 0x00a40000ae8c783b */ /* 0x000ea60000000200 */
[C---:B----4-:R-:W-:Y:S06]  /*5910*/  HMMA.16816.F32 R8, R132.reuse, R148, R8 ;  /* 0x000000948408723c */ /* 0x050fec0000001808 */
        /* <DEDUP_REMOVED lines=13> */
[----:B------:R-:W-:Y:S01]  /*59f0*/  FSEL R0, R0, R186, P0 ;  /* 0x000000ba00007208 */ /* 0x000fe20000000000 */
[-C--:B------:R-:W-:Y:S03]  /*5a00*/  HMMA.16816.F32 R28, R136, R142.reuse, R28 ;  /* 0x0000008e881c723c */ /* 0x080fe6000000181c */
[----:B------:R-:W-:Y:S02]  /*5a10*/  FSETP.GE.FTZ.AND P0, PT, R187, RZ, PT ;  /* 0x000000ffbb00720b */ /* 0x000fe40003f16000 */
[----:B------:R-:W-:Y:S01]  /*5a20*/  FMUL.FTZ R133, R208, R0 ;  /* 0x00000000d0857220 */ /* 0x000fe20000410000 */
[----:B------:R-:W-:Y:S05]  /*5a30*/  HMMA.16816.F32 R32, R156, R142, R32 ;  /* 0x0000008e9c20723c */ /* 0x000fea0000001820 */
[C---:B------:R-:W-:Y:S01]  /*5a40*/  FADD.FTZ R132, -R186.reuse, R5 ;  /* 0x00000005ba847221 */ /* 0x040fe20000010100 */
[C---:B------:R-:W-:Y:S01]  /*5a50*/  FADD.FTZ R0, -R186.reuse, R21 ;  /* 0x00000015ba007221 */ /* 0x040fe20000010100 */
[C---:B------:R-:W-:Y:S01]  /*5a60*/  FADD.FTZ R5, -R186.reuse, R16 ;  /* 0x00000010ba057221 */ /* 0x040fe20000010100 */
[----:B------:R-:W-:Y:S03]  /*5a70*/  FADD.FTZ R4, -R186, R17 ;  /* 0x00000011ba047221 */ /* 0x000fe60000010100 */
[-C--:B------:R-:W-:Y:S01]  /*5a80*/  FSEL R0, R0, R186.reuse, P1 ;  /* 0x000000ba00007208 */ /* 0x080fe20000800000 */
[----:B------:R-:W-:Y:S01]  /*5a90*/  FADD.FTZ R2, -R186, R20 ;  /* 0x00000014ba027221 */ /* 0x000fe20000010100 */
[----:B------:R-:W-:Y:S01]  /*5aa0*/  FSETP.GE.FTZ.AND P1, PT, R188, RZ, PT ;  /* 0x000000ffbc00720b */ /* 0x000fe20003f36000 */
[C---:B------:R-:W-:Y:S01]  /*5ab0*/  FADD.FTZ R6, -R185.reuse, R6 ;  /* 0x00000006b9067221 */ /* 0x040fe20000010100 */
[-C--:B------:R-:W-:Y:S01]  /*5ac0*/  FSEL R16, R132, R186.reuse, P5 ;  /* 0x000000ba84107208 */ /* 0x080fe20002800000 */
[----:B------:R-:W-:Y:S01]  /*5ad0*/  FADD.FTZ R7, -R185, R7 ;  /* 0x00000007b9077221 */ /* 0x000fe20000010100 */
[-C--:B------:R-:W-:Y:S02]  /*5ae0*/  FSEL R5, R5, R186.reuse, P4 ;  /* 0x000000ba05057208 */ /* 0x080fe40002000000 */
[----:B------:R-:W-:Y:S01]  /*5af0*/  FSEL R4, R4, R186, P3 ;  /* 0x000000ba04047208 */ /* 0x000fe20001800000 */
        /* <DEDUP_REMOVED lines=39> */
.L_x_523:
[----:B------:R2:W-:Y:S01]  /*5d70*/  STS [R222+0x15000], R0 ;  /* 0x01500000de007388 */ /* 0x0005e20000000800 */
[----:B------:R-:W-:Y:S01]  /*5d80*/  FADD.FTZ R2, -R185, R19 ;  /* 0x00000013b9027221 */ /* 0x000fe20000010100 */
[----:B------:R-:W-:Y:S01]  /*5d90*/  FSETP.GE.FTZ.AND P4, PT, R203, RZ, PT ;  /* 0x000000ffcb00720b */ /* 0x000fe20003f96000 */
[----:B------:R-:W-:Y:S01]  /*5da0*/  FMUL.FTZ R21, R213, R7 ;  /* 0x00000007d5157220 */ /* 0x000fe20000410000 */
[----:B------:R-:W-:Y:S01]  /*5db0*/  F2FP.F16.F32.PACK_AB R17, R17, R32 ;  /* 0x000000201111723e */ /* 0x000fe200000000ff */
[----:B------:R-:W-:Y:S01]  /*5dc0*/  FMUL.FTZ R32, R214, R6 ;  /* 0x00000006d6207220 */ /* 0x000fe20000410000 */
[-C--:B------:R-:W-:Y:S01]  /*5dd0*/  FSEL R2, R2, R185.reuse, P4 ;  /* 0x000000b902027208 */ /* 0x080fe20002000000 */
[C---:B------:R-:W-:Y:S01]  /*5de0*/  FADD.FTZ R22, -R185.reuse, R22 ;  /* 0x00000016b9167221 */ /* 0x040fe20000010100 */
[----:B------:R-:W-:Y:S01]  /*5df0*/  FSETP.GE.FTZ.AND P1, PT, R202, RZ, PT ;  /* 0x000000ffca00720b */ /* 0x000fe20003f36000 */
[----:B------:R-:W-:Y:S01]  /*5e00*/  FADD.FTZ R23, -R185, R23 ;  /* 0x00000017b9177221 */ /* 0x000fe20000010100 */
[----:B------:R-:W-:Y:S01]  /*5e10*/  FSETP.GE.FTZ.AND P3, PT, R199, RZ, PT ;  /* 0x000000ffc700720b */ /* 0x000fe20003f76000 */
[----:B------:R-:W-:Y:S01]  /*5e20*/  FMUL.FTZ R6, R203, R2 ;  /* 0x00000002cb067220 */ /* 0x000fe20000410000 */
[----:B------:R-:W-:Y:S01]  /*5e30*/  F2FP.F16.F32.PACK_AB R2, R21, R32 ;  /* 0x000000201502723e */ /* 0x000fe200000000ff */
[----:B------:R-:W-:Y:S01]  /*5e40*/  FADD.FTZ R34, -R185, R34 ;  /* 0x00000022b9227221 */ /* 0x000fe20000010100 */
[----:B------:R-:W-:Y:S01]  /*5e50*/  FSETP.GE.FTZ.AND P2, PT, R197, RZ, PT ;  /* 0x000000ffc500720b */ /* 0x000fe20003f56000 */
[C---:B-----5:R-:W-:Y:S01]  /*5e60*/  FADD.FTZ R13, -R184.reuse, R13 ;  /* 0x0000000db80d7221 */ /* 0x060fe20000010100 */
[C---:B------:R-:W-:Y:S01]  /*5e70*/  FADD.FTZ R28, -R184.reuse, R28 ;  /* 0x0000001cb81c7221 */ /* 0x040fe20000010100 */
[----:B------:R3:W-:Y:S01]  /*5e80*/  STS [R222+0x15400], R2 ;  /* 0x01540002de007388 */ /* 0x0007e20000000800 */
[----:B------:R-:W-:Y:S01]  /*5e90*/  FSEL R23, R23, R185, P2 ;  /* 0x000000b917177208 */ /* 0x000fe20001000000 */
[----:B------:R-:W-:Y:S01]  /*5ea0*/  FADD.FTZ R24, -R184, R24 ;  /* 0x00000018b8187221 */ /* 0x000fe20000010100 */
[----:B------:R-:W-:Y:S02]  /*5eb0*/  FSETP.GE.FTZ.AND P2, PT, R190, RZ, PT ;  /* 0x000000ffbe00720b */ /* 0x000fe40003f56000 */
[----:B------:R4:W-:Y:S01]  /*5ec0*/  STS [R221+0x15000], R4 ;  /* 0x01500004dd007388 */ /* 0x0009e20000000800 */
[----:B------:R-:W-:Y:S01]  /*5ed0*/  FADD.FTZ R25, -R184, R25 ;  /* 0x00000019b8197221 */ /* 0x000fe20000010100 */
[----:B------:R-:W-:Y:S01]  /*5ee0*/  FMUL.FTZ R16, R197, R23 ;  /* 0x00000017c5107220 */ /* 0x000fe20000410000 */
[-C--:B------:R-:W-:Y:S01]  /*5ef0*/  FSEL R34, R34, R185.reuse, P2 ;  /* 0x000000b922227208 */ /* 0x080fe20001000000 */
[----:B--2---:R-:W-:Y:S01]  /*5f00*/  FADD.FTZ R0, -R185, R18 ;  /* 0x00000012b9007221 */ /* 0x004fe20000010100 */
[----:B------:R-:W-:Y:S01]  /*5f10*/  FSETP.GE.FTZ.AND P2, PT, R215, RZ, PT ;  /* 0x000000ffd700720b */ /* 0x000fe20003f56000 */
[C---:B------:R-:W-:Y:S01]  /*5f20*/  FADD.FTZ R10, -R183.reuse, R10 ;  /* 0x0000000ab70a7221 */ /* 0x040fe20000010100 */
[----:B------:R-:W-:Y:S01]  /*5f30*/  FSETP.GE.FTZ.AND P4, PT, R204, RZ, PT ;  /* 0x000000ffcc00720b */ /* 0x000fe20003f96000 */
[C---:B------:R-:W-:Y:S01]  /*5f40*/  FADD.FTZ R11, -R183.reuse, R11 ;  /* 0x0000000bb70b7221 */ /* 0x040fe20000010100 */
[-C--:B------:R-:W-:Y:S01]  /*5f50*/  FSEL R0, R0, R185.reuse, P1 ;  /* 0x000000b900007208 */ /* 0x080fe20000800000 */
[----:B------:R-:W-:Y:S01]  /*5f60*/  FADD.FTZ R15, -R183, R15 ;  /* 0x0000000fb70f7221 */ /* 0x000fe20000010100 */
        /* <DEDUP_REMOVED lines=20> */
[----:B------:R-:W-:Y:S01]  /*60b0*/  FSEL R2, R2, R184, P1 ;  /* 0x000000b802027208 */ /* 0x000fe20000800000 */
[----:B------:R-:W-:Y:S01]  /*60c0*/  FMUL.FTZ R185, R189, R185 ;  /* 0x000000b9bdb97220 */ /* 0x000fe20000410000 */
[----:B------:R-:W-:Y:S01]  /*60d0*/  FSETP.GE.FTZ.AND P1, PT, R191, RZ, PT ;  /* 0x000000ffbf00720b */ /* 0x000fe20003f36000 */
[----:B------:R-:W-:Y:S01]  /*60e0*/  FMUL.FTZ R6, R216, R6 ;  /* 0x00000006d8067220 */ /* 0x000fe20000410000 */
[----:B------:R-:W-:Y:S01]  /*60f0*/  FSEL R5, R5, R184, P2 ;  /* 0x000000b805057208 */ /* 0x000fe20001000000 */
[----:B------:R-:W-:Y:S01]  /*6100*/  FMUL.FTZ R2, R210, R2 ;  /* 0x00000002d2027220 */ /* 0x000fe20000410000 */
[----:B------:R-:W-:Y:S01]  /*6110*/  FSETP.GE.FTZ.AND P2, PT, R207, RZ, PT ;  /* 0x000000ffcf00720b */ /* 0x000fe20003f56000 */
[----:B------:R-:W-:Y:S01]  /*6120*/  IMAD.MOV.U32 R160, RZ, RZ, R229 ;  /* 0x000000ffffa07224 */ /* 0x000fe200078e00e5 */
[----:B------:R-:W-:Y:S01]  /*6130*/  FSETP.GE.FTZ.AND P3, PT, R201, RZ, PT ;  /* 0x000000ffc900720b */ /* 0x000fe20003f76000 */
[----:B------:R-:W-:Y:S01]  /*6140*/  IMAD.MOV.U32 R161, RZ, RZ, R228 ;  /* 0x000000ffffa17224 */ /* 0x000fe200078e00e4 */
[-C--:B------:R-:W-:Y:S02]  /*6150*/  FSEL R13, R13, R184.reuse, P2 ;  /* 0x000000b80d0d7208 */ /* 0x080fe40001000000 */
[----:B------:R-:W-:Y:S02]  /*6160*/  FSETP.GE.FTZ.AND P2, PT, R193, RZ, PT ;  /* 0x000000ffc100720b */ /* 0x000fe40003f56000 */
[-C--:B------:R-:W-:Y:S01]  /*6170*/  FSEL R25, R25, R184.reuse, P3 ;  /* 0x000000b819197208 */ /* 0x080fe20001800000 */
        /* <DEDUP_REMOVED lines=13> */
[-C--:B------:R-:W-:Y:S01]  /*6250*/  FSEL R11, R11, R183.reuse, P1 ;  /* 0x000000b70b0b7208 */ /* 0x080fe20000800000 */
[----:B------:R2:W-:Y:S01]  /*6260*/  STS [R222+0x16000], R0 ;  /* 0x01600000de007388 */ /* 0x0005e20000000800 */
[----:B------:R-:W-:Y:S01]  /*6270*/  FSETP.GE.FTZ.AND P3, PT, R205, RZ, PT ;  /* 0x000000ffcd00720b */ /* 0x000fe20003f76000 */
[----:B------:R-:W-:Y:S01]  /*6280*/  FMUL.FTZ R8, R191, R184 ;  /* 0x000000b8bf087220 */ /* 0x000fe20000410000 */
[----:B------:R-:W-:Y:S01]  /*6290*/  F2FP.F16.F32.PACK_AB R7, R7, R2 ;  /* 0x000000020707723e */ /* 0x000fe200000000ff */
[----:B------:R-:W-:Y:S01]  /*62a0*/  FADD.FTZ R2, -R183, R30 ;  /* 0x0000001eb7027221 */ /* 0x000fe20000010100 */
[----:B------:R-:W-:Y:S01]  /*62b0*/  FSEL R5, R5, R183, P2 ;  /* 0x000000b705057208 */ /* 0x000fe20001000000 */
        /* <DEDUP_REMOVED lines=24> */
[----:B--2---:R-:W-:Y:S02]  /*6440*/  F2FP.F16.F32.PACK_AB R0, R11, R12 ;  /* 0x0000000c0b00723e */ /* 0x004fe400000000ff */
        /* <DEDUP_REMOVED lines=10> */
[----:B--2---:R-:W-:Y:S05]  /*64f0*/  LEA R0, R181, UR4, 0x1 ;  /* 0x00000004b5007c11 */ /* 0x004fea000f8e08ff */
        /* <DEDUP_REMOVED lines=85> */
.L_x_524:
[----:B------:R-:W-:Y:S01]  /*6a50*/  LDSM.16.M88.4 R24, [R176] ;  /* 0x00000000b018783b */ /* 0x000fe20000000200 */
[C---:B------:R-:W-:Y:S01]  /*6a60*/  LEA R229, P1, R235.reuse, R160, 0x2 ;  /* 0x000000a0ebe57211 */ /* 0x040fe200078210ff */
[----:B------:R-:W-:Y:S01]  /*6a70*/  IMAD.U32 R2, RZ, RZ, UR21 ;  /* 0x00000015ff027e24 */ /* 0x000fe2000f8e00ff */
[----:B------:R-:W-:Y:S01]  /*6a80*/  ULOP3.LUT UR11, UR5, 0x1, URZ, 0xc0, !UPT ;  /* 0x00000001050b7892 */ /* 0x000fe2000f8ec03f */
[----:B------:R-:W2:Y:S01]  /*6a90*/  LDSM.16.MT88.4 R8, [R0+0x9000] ;  /* 0x009000000008783b */ /* 0x000ea20000004200 */
[----:B------:R-:W-:Y:S01]  /*6aa0*/  LEA.HI.X.SX32 R228, R235, R161, 0x2, P1 ;  /* 0x000000a1ebe47211 */ /* 0x000fe200008f16ff */
[----:B------:R-:W-:Y:S02]  /*6ab0*/  UISETP.GT.AND UP2, UPT, UR5, UR32, UPT ;  /* 0x000000200500728c */ /* 0x000fe4000bf44270 */
[----:B------:R-:W3:Y:S01]  /*6ac0*/  LDSM.16.MT88.4 R16, [R0+0xb000] ;  /* 0x00b000000010783b */ /* 0x000ee20000004200 */
[----:B------:R-:W-:Y:S02]  /*6ad0*/  UISETP.NE.U32.AND UP0, UPT, UR11, 0x1, UPT ;  /* 0x000000010b00788c */ /* 0x000fe4000bf05070 */
[----:B------:R-:W-:Y:S01]  /*6ae0*/  @UP3 UIADD3 UR12, UP1, UR16, -0x100, URZ ;  /* 0xffffff00100c3890 */ /* 0x000fe2000ff3e03f */
[----:B------:R-:W4:Y:S01]  /*6af0*/  LDSM.16.MT88.4 R28, [R0+0xd000] ;  /* 0x00d00000001c783b */ /* 0x000f220000004200 */
[----:B------:R-:W-:Y:S02]  /*6b00*/  UIADD3 UR5, UR5, -0x1, URZ ;  /* 0xffffffff05057890 */ /* 0x000fe4000fffe03f */
[----:B------:R-:W-:Y:S01]  /*6b10*/  @UP3 UIADD3.X UR11, UR17, -0x1, URZ, UP1, !UPT ;  /* 0xffffffff110b3890 */ /* 0x000fe20008ffe43f */
[----:B------:R-:W-:Y:S04]  /*6b20*/  LDSM.16.M88.4 R32, [R177] ;  /* 0x00000000b120783b */ /* 0x000fe80000000200 */
[----:B------:R-:W1:Y:S04]  /*6b30*/  LDSM.16.MT88.4 R132, [R0+0x9400] ;  /* 0x009400000084783b */ /* 0x000e680000004200 */
[----:B------:R-:W1:Y:S04]  /*6b40*/  LDSM.16.MT88.4 R136, [R0+0xb400] ;  /* 0x00b400000088783b */ /* 0x000e680000004200 */
[----:B------:R-:W1:Y:S04]  /*6b50*/  LDSM.16.MT88.4 R140, [R0+0xd400] ;  /* 0x00d40000008c783b */ /* 0x000e680000004200 */
[----:B------:R-:W-:Y:S04]  /*6b60*/  LDSM.16.M88.4 R144, [R179] ;  /* 0x00000000b390783b */ /* 0x000fe80000000200 */
[----:B------:R-:W1:Y:S04]  /*6b70*/  LDSM.16.MT88.4 R148, [R0+0x9800] ;  /* 0x009800000094783b */ /* 0x000e680000004200 */
[----:B------:R-:W1:Y:S01]  /*6b80*/  LDSM.16.MT88.4 R152, [R0+0xb800] ;  /* 0x00b800000098783b */ /* 0x000e620000004200 */
[C---:B--2---:R-:W-:Y:S03]  /*6b90*/  HMMA.16816.F32 R4, R24.reuse, R8, RZ ;  /* 0x000000081804723c */ /* 0x044fe600000018ff */
[----:B------:R-:W-:Y:S03]  /*6ba0*/  LDSM.16.MT88.4 R156, [R0+0x9c00] ;  /* 0x009c0000009c783b */ /* 0x000fe60000004200 */
[C---:B------:R-:W-:Y:S06]  /*6bb0*/  HMMA.16816.F32 R8, R24.reuse, R10, RZ ;  /* 0x0000000a1808723c */ /* 0x040fec00000018ff */
[C---:B---3--:R-:W-:Y:S06]  /*6bc0*/  HMMA.16816.F32 R12, R24.reuse, R16, RZ ;  /* 0x00000010180c723c */ /* 0x048fec00000018ff */
[C---:B------:R-:W-:Y:S06]  /*6bd0*/  HMMA.16816.F32 R16, R24.reuse, R18, RZ ;  /* 0x000000121810723c */ /* 0x040fec00000018ff */
[C---:B----4-:R-:W-:Y:S06]  /*6be0*/  HMMA.16816.F32 R20, R24.reuse, R28, RZ ;  /* 0x0000001c1814723c */ /* 0x050fec00000018ff */
[----:B------:R-:W-:Y:S01]  /*6bf0*/  HMMA.16816.F32 R24, R24, R30, RZ ;  /* 0x0000001e1818723c */ /* 0x000fe200000018ff */
[----:B------:R-:W2:Y:S05]  /*6c00*/  LDSM.16.MT88.4 R28, [R0+0xd800] ;  /* 0x00d80000001c783b */ /* 0x000eaa0000004200 */
[C---:B-1----:R-:W-:Y:S06]  /*6c10*/  HMMA.16816.F32 R4, R32.reuse, R132, R4 ;  /* 0x000000842004723c */ /* 0x042fec0000001804 */
[C---:B------:R-:W-:Y:S01]  /*6c20*/  HMMA.16816.F32 R8, R32.reuse, R134, R8 ;  /* 0x000000862008723c */ /* 0x040fe20000001808 */
[----:B------:R-:W1:Y:S05]  /*6c30*/  LDSM.16.M88.4 R132, [R178] ;  /* 0x00000000b284783b */ /* 0x000e6a0000000200 */
        /* <DEDUP_REMOVED lines=13> */
[C---:B--2---:R-:W-:Y:S06]  /*6d10*/  HMMA.16816.F32 R20, R144.reuse, R28, R20 ;  /* 0x0000001c9014723c */ /* 0x044fec0000001814 */
[----:B------:R-:W-:Y:S01]  /*6d20*/  HMMA.16816.F32 R24, R144, R30, R24 ;  /* 0x0000001e9018723c */ /* 0x000fe20000001818 */
[----:B------:R-:W2:Y:S04]  /*6d30*/  LDSM.16.MT88.4 R28, [R0+0xe000] ;  /* 0x00e00000001c783b */ /* 0x000ea80000004200 */
        /* <DEDUP_REMOVED lines=36> */
[C---:B--2---:R-:W-:Y:S06]  /*6f80*/  HMMA.16816.F32 R20, R132.reuse, R28, R20 ;  /* 0x0000001c8414723c */ /* 0x044fec0000001814 */
[----:B------:R-:W-:Y:S05]  /*6f90*/  HMMA.16816.F32 R24, R132, R30, R24 ;  /* 0x0000001e8418723c */ /* 0x000fea0000001818 */
[----:B------:R-:W-:Y:S01]  /*6fa0*/  IMAD.MOV.U32 R28, RZ, RZ, R229 ;  /* 0x000000ffff1c7224 */ /* 0x000fe200078e00e5 */
[C---:B-1----:R-:W-:Y:S01]  /*6fb0*/  HMMA.16816.F32 R4, R140.reuse, R156, R4 ;  /* 0x0000009c8c04723c */ /* 0x042fe20000001804 */
        /* <DEDUP_REMOVED lines=363> */
[----:B------:R-:W-:Y:S01]  /*8670*/  @UP0 UIADD3 UR19, UR13, UR5, URZ ;  /* 0x000000050d130290 */ /* 0x000fe2000fffe03f */
[----:B------:R-:W-:Y:S01]  /*8680*/  PLOP3.LUT P0, PT, PT, PT, UP0, 0x80, 0x0 ;  /* 0x000000000000781c */ /* 0x000fe20003f0f008 */
[----:B------:R-:W-:Y:S01]  /*8690*/  STS [R240+0x6000], R19 ;  /* 0x00600013f0007388 */ /* 0x000fe20000000800 */
[----:B------:R-:W-:-:S03]  /*86a0*/  @UP0 UMOV UR18, UR12 ;  /* 0x0000000c00120c82 */ /* 0x000fc60008000000 */
        /* <DEDUP_REMOVED lines=18> */
[----:B------:R3:W-:Y:S01]  /*87d0*/  STS [R239+0xb200], R4 ;  /* 0x00b20004ef007388 */ /* 0x0007e20000000800 */
[----:B-1----:R-:W-:Y:S01]  /*87e0*/  FMUL.FTZ R2, R77, UR8 ;  /* 0x000000084d027c20 */ /* 0x002fe20008410000 */
[----:B--2---:R-:W-:Y:S01]  /*87f0*/  FMUL.FTZ R0, R79, UR8 ;  /* 0x000000084f007c20 */ /* 0x004fe20008410000 */
[----:B------:R-:W-:Y:S06]  /*8800*/  @P0 BRA `(.L_x_526) ;  /* 0x0000000000340947 */ /* 0x000fec0003800000 */
        /* <DEDUP_REMOVED lines=13> */
.L_x_526:
[----:B------:R-:W-:Y:S01]  /*88e0*/  @UP0 UIADD3 UR5, UR44, UR45, URZ ;  /* 0x0000002d2c050290 */ /* 0x000fe2000fffe03f */
[----:B------:R-:W-:Y:S01]  /*88f0*/  F2FP.F16.F32.PACK_AB R2, R2, R76 ;  /* 0x0000004c0202723e */ /* 0x000fe200000000ff */
[----:B------:R-:W-:Y:S01]  /*8900*/  @UP0 ULDC.64 UR8, c[0x0][0x458] ;  /* 0x0001160000080ab9 */ /* 0x000fe20000000a00 */
[----:B------:R-:W-:Y:S01]  /*8910*/  F2FP.F16.F32.PACK_AB R0, R0, R78 ;  /* 0x0000004e0000723e */ /* 0x000fe200000000ff */
        /* <DEDUP_REMOVED lines=16> */
.L_x_527:
[----:B------:R1:W-:Y:S01]  /*8a20*/  STS [R240+0xb000], R2 ;  /* 0x00b00002f0007388 */ /* 0x0003e20000000800 */
[----:B------:R-:W-:Y:S01]  /*8a30*/  USHF.R.S32.HI UR5, URZ, 0x1f, UR42 ;  /* 0x0000001f3f057899 */ /* 0x000fe2000801142a */
[--C-:B------:R-:W-:Y:S01]  /*8a40*/  SHF.R.S32.HI R7, RZ, 0x1f, R246.reuse ;  /* 0x0000001fff077819 */ /* 0x100fe200000114f6 */
[----:B------:R-:W-:Y:S01]  /*8a50*/  IMAD.MOV.U32 R6, RZ, RZ, R246 ;  /* 0x000000ffff067224 */ /* 0x000fe200078e00f6 */
[----:B------:R2:W-:Y:S01]  /*8a60*/  STS [R240+0xb200], R0 ;  /* 0x00b20000f0007388 */ /* 0x0005e20000000800 */
[----:B------:R-:W-:Y:S01]  /*8a70*/  UIMAD UR11, UR5, UR14, URZ ;  /* 0x0000000e050b72a4 */ /* 0x000fe2000f8e023f */
[----:B------:R-:W-:Y:S01]  /*8a80*/  BSSY B0, `(.L_x_528) ;  /* 0x000002a000007945 */ /* 0x000fe20003800000 */
[----:B------:R-:W-:Y:S01]  /*8a90*/  UIMAD UR10, UR41, -0x80, UR10 ;  /* 0xffffff80290a78a4 */ /* 0x000fe2000f8e020a */
[----:B------:R-:W-:Y:S01]  /*8aa0*/  BAR.SYNC.DEFER_BLOCKING 0x0 ;  /* 0x0000000000007b1d */ /* 0x000fe20000010000 */
[----:B------:R-:W-:Y:S01]  /*8ab0*/  UIMAD UR11, UR42, UR15, UR11 ;  /* 0x0000000f2a0b72a4 */ /* 0x000fe2000f8e020b */
[----:B------:R-:W-:Y:S01]  /*8ac0*/  SHF.R.S32.HI R25, RZ, 0x1f, R238 ;  /* 0x0000001fff197819 */ /* 0x000fe200000114ee */
[----:B------:R-:W-:-:S02]  /*8ad0*/  USHF.R.S32.HI UR20, URZ, 0x1f, UR58 ;  /* 0x0000001f3f147899 */ /* 0x000fc4000801143a */
[C---:B------:R-:W-:Y:S01]  /*8ae0*/  ISETP.GE.AND P2, PT, R238.reuse, UR10, PT ;  /* 0x0000000aee007c0c */ /* 0x040fe2000bf46270 */
[----:B------:R-:W-:Y:S01]  /*8af0*/  ULDC.64 UR16, c[0x0][0x468] ;  /* 0x00011a0000107ab9 */ /* 0x000fe20000000a00 */
[----:B-1----:R-:W-:Y:S01]  /*8b00*/  IADD3 R2, R238, 0x40, RZ ;  /* 0x00000040ee027810 */ /* 0x002fe20007ffe0ff */
[----:B--2---:R-:W-:-:S03]  /*8b10*/  IMAD.U32 R0, RZ, RZ, UR14 ;  /* 0x0000000eff007e24 */ /* 0x004fc6000f8e00ff */
[----:B------:R-:W-:Y:S01]  /*8b20*/  ISETP.GE.AND P1, PT, R2, UR10, PT ;  /* 0x0000000a02007c0c */ /* 0x000fe2000bf26270 */
[----:B------:R1:W2:Y:S01]  /*8b30*/  LDS.128 R36, [R162+0xa000] ;  /* 0x00a00000a2247984 */ /* 0x0002a20000000c00 */
[----:B---3--:R-:W-:-:S03]  /*8b40*/  IMAD.WIDE.U32 R4, R0, UR42, R6 ;  /* 0x0000002a00047c25 */ /* 0x008fc6000f8e0006 */
[----:B------:R1:W3:Y:S01]  /*8b50*/  LDS.128 R32, [R162+0xc000] ;  /* 0x00c00000a2207984 */ /* 0x0002e20000000c00 */
[----:B------:R-:W-:Y:S01]  /*8b60*/  IMAD.U32 R0, RZ, RZ, UR11 ;  /* 0x0000000bff007e24 */ /* 0x000fe2000f8e00ff */
[----:B------:R-:W-:Y:S01]  /*8b70*/  IADD3 R4, P0, R4, UR18, RZ ;  /* 0x0000001204047c10 */ /* 0x000fe2000ff1e0ff */
[----:B------:R-:W-:Y:S01]  /*8b80*/  UIMAD UR11, UR20, UR16, URZ ;  /* 0x00000010140b72a4 */ /* 0x000fe2000f8e023f */
[----:B------:R1:W4:Y:S02]  /*8b90*/  LDS.128 R28, [R162+0xe000] ;  /* 0x00e00000a21c7984 */ /* 0x0003240000000c00 */
[----:B------:R-:W-:Y:S01]  /*8ba0*/  IADD3.X R5, R5, UR19, R0, P0, !PT ;  /* 0x0000001305057c10 */ /* 0x000fe200087fe400 */
[----:B------:R-:W-:Y:S01]  /*8bb0*/  IMAD.U32 R0, RZ, RZ, UR16 ;  /* 0x00000010ff007e24 */ /* 0x000fe2000f8e00ff */
[----:B------:R1:W1:Y:S01]  /*8bc0*/  LDS.128 R48, [R162+0x10000] ;  /* 0x01000000a2307984 */ /* 0x0002620000000c00 */
[----:B------:R-:W-:Y:S02]  /*8bd0*/  UIMAD UR17, UR58, UR17, UR11 ;  /* 0x000000113a1172a4 */ /* 0x000fe4000f8e020b */
[----:B------:R-:W-:Y:S01]  /*8be0*/  IMAD.WIDE.U32 R8, R0, UR58, R4 ;  /* 0x0000003a00087c25 */ /* 0x000fe2000f8e0004 */
[----:B------:R1:W1:Y:S04]  /*8bf0*/  LDS.128 R44, [R162+0x12000] ;  /* 0x01200000a22c7984 */ /* 0x0002680000000c00 */
[----:B------:R1:W1:Y:S01]  /*8c00*/  LDS.128 R40, [R162+0x14000] ;  /* 0x01400000a2287984 */ /* 0x0002620000000c00 */
[----:B------:R-:W-:Y:S01]  /*8c10*/  IADD3 R24, R9, UR17, RZ ;  /* 0x0000001109187c10 */ /* 0x000fe2000fffe0ff */
[----:B------:R-:W-:Y:S06]  /*8c20*/  @P2 BRA `(.L_x_529) ;  /* 0x00000000003c2947 */ /* 0x000fec0003800000 */
[----:B------:R-:W2:Y:S01]  /*8c30*/  LDS.128 R16, [R162+0xb000] ;  /* 0x00b00000a2107984 */ /* 0x000ea20000000c00 */
[----:B------:R-:W-:Y:S01]  /*8c40*/  MOV R4, R8 ;  /* 0x0000000800047202 */ /* 0x000fe20000000f00 */
[----:B------:R-:W-:Y:S01]  /*8c50*/  IMAD R0, R25, UR14, RZ ;  /* 0x0000000e19007c24 */ /* 0x000fe2000f8e02ff */
[----:B------:R-:W-:Y:S01]  /*8c60*/  MOV R5, R24 ;  /* 0x0000001800057202 */ /* 0x000fe20000000f00 */
[----:B------:R-:W3:Y:S01]  /*8c70*/  LDS.128 R12, [R162+0x9000] ;  /* 0x00900000a20c7984 */ /* 0x000ee20000000c00 */
[----:B------:R-:W-:Y:S01]  /*8c80*/  ULDC.64 UR16, c[0x0][0x3f0] ;  /* 0x0000fc0000107ab9 */ /* 0x000fe20000000a00 */
[C---:B------:R-:W-:Y:S02]  /*8c90*/  IMAD R0, R238.reuse, UR15, R0 ;  /* 0x0000000fee007c24 */ /* 0x040fe4000f8e0200 */
[----:B------:R-:W4:Y:S01]  /*8ca0*/  LDS.128 R20, [R162+0xd000] ;  /* 0x00d00000a2147984 */ /* 0x000f220000000c00 */
[----:B------:R-:W-:-:S05]  /*8cb0*/  IMAD.WIDE.U32 R10, R238, UR14, R4 ;  /* 0x0000000eee0a7c25 */ /* 0x000fca000f8e0004 */
[----:B------:R-:W-:Y:S02]  /*8cc0*/  IADD3 R0, R0, R11, RZ ;  /* 0x0000000b00007210 */ /* 0x000fe40007ffe0ff */
[----:B------:R-:W-:-:S04]  /*8cd0*/  LEA R4, P0, R10, UR16, 0x1 ;  /* 0x000000100a047c11 */ /* 0x000fc8000f8008ff */
[----:B------:R-:W-:-:S05]  /*8ce0*/  LEA.HI.X R5, R10, UR17, R0, 0x1, P0 ;  /* 0x000000110a057c11 */ /* 0x000fca00080f0c00 */
[----:B--2---:R2:W-:Y:S04]  /*8cf0*/  STG.E.128 desc[UR6][R4.64+0x40], R16 ;  /* 0x0000401004007986 */ /* 0x0045e8000c101d06 */
[----:B---3--:R2:W-:Y:S04]  /*8d00*/  STG.E.128 desc[UR6][R4.64], R12 ;  /* 0x0000000c04007986 */ /* 0x0085e8000c101d06 */
[----:B----4-:R2:W-:Y:S02]  /*8d10*/  STG.E.128 desc[UR6][R4.64+0x80], R20 ;  /* 0x0000801404007986 */ /* 0x0105e4000c101d06 */
.L_x_529:
[----:B------:R-:W-:Y:S05]  /*8d20*/  BSYNC B0 ;  /* 0x0000000000007941 */ /* 0x000fea0003800000 */
.L_x_528:
[----:B------:R-:W-:Y:S04]  /*8d30*/  BSSY B0, `(.L_x_530) ;  /* 0x0000010000007945 */ /* 0x000fe80003800000 */
[----:B------:R-:W-:Y:S05]  /*8d40*/  @P1 BRA `(.L_x_531) ;  /* 0x0000000000381947 */ /* 0x000fea0003800000 */
[----:B------:R-:W-:Y:S01]  /*8d50*/  IADD3 R0, P0, R238, 0x40, RZ ;  /* 0x00000040ee007810 */ /* 0x000fe20007f1e0ff */
[----:B--2---:R-:W-:Y:S01]  /*8d60*/  IMAD.MOV.U32 R4, RZ, RZ, R8 ;  /* 0x000000ffff047224 */ /* 0x004fe200078e0008 */
        /* <DEDUP_REMOVED lines=10> */
[----:B---3--:R2:W-:Y:S04]  /*8e10*/  STG.E.128 desc[UR6][R4.64+0x40], R32 ;  /* 0x0000402004007986 */ /* 0x0085e8000c101d06 */
[----:B----4-:R2:W-:Y:S02]  /*8e20*/  STG.E.128 desc[UR6][R4.64+0x80], R28 ;  /* 0x0000801c04007986 */ /* 0x0105e4000c101d06 */
.L_x_531:
[----:B------:R-:W-:Y:S05]  /*8e30*/  BSYNC B0 ;  /* 0x0000000000007941 */ /* 0x000fea0003800000 */
.L_x_530:
        /* <DEDUP_REMOVED lines=28> */
[----:B--2---:R2:W-:Y:S04]  /*9000*/  STG.E.128 desc[UR6][R4.64], R16 ;  /* 0x0000001004007986 */ /* 0x0045e8000c101d06 */
[----:B------:R2:W-:Y:S04]  /*9010*/  STG.E.128 desc[UR6][R4.64+0x40], R12 ;  /* 0x0000400c04007986 */ /* 0x0005e8000c101d06 */
[----:B-1----:R2:W-:Y:S02]  /*9020*/  STG.E.128 desc[UR6][R4.64+0x80], R160 ;  /* 0x000080a004007986 */ /* 0x0025e4000c101d06 */
.L_x_533:
[----:B------:R-:W-:Y:S05]  /*9030*/  BSYNC B0 ;  /* 0x0000000000007941 */ /* 0x000fea0003800000 */
.L_x_532:
        /* <DEDUP_REMOVED lines=14> */
.L_x_522:
[----:B------:R-:W-:Y:S05]  /*9120*/  BSYNC B1 ;  /* 0x0000000000017941 */ /* 0x000fea0003800000 */
.L_x_508:
[----:B------:R-:W-:Y:S01]  /*9130*/  R2UR UR8, R248 ;  /* 0x00000000f80872ca */ /* 0x000fe200000e0000 */
[----:B------:R-:W-:Y:S02]  /*9140*/  ULDC UR5, c[0x0][0xc] ;  /* 0x0000030000057ab9 */ /* 0x000fe40000000800 */
[----:B------:R-:W-:-:S10]  /*9150*/  UIADD3 UR41, UR5, UR41, URZ ;  /* 0x0000002905297290 */ /* 0x000fd4000fffe03f */
[----:B------:R-:W-:-:S06]  /*9160*/  UISETP.GE.AND UP0, UPT, UR41, UR8, UPT ;  /* 0x000000082900728c */ /* 0x000fcc000bf06270 */
[----:B------:R-:W-:-:S13]  /*9170*/  PLOP3.LUT P0, PT, PT, PT, UP0, 0x80, 0x0 ;  /* 0x000000000000781c */ /* 0x000fda0003f0f008 */
[----:B------:R-:W-:Y:S05]  /*9180*/  @P0 BRA `(.L_x_534) ;  /* 0x0000000000040947 */ /* 0x000fea0003800000 */
[----:B------:R-:W-:Y:S05]  /*9190*/  BRA `(.L_x_535) ;  /* 0xffffff7800787947 */ /* 0x000fea000383ffff */
.L_x_534:
[----:B------:R-:W-:Y:S05]  /*91a0*/  EXIT ;  /* 0x000000000000794d */ /* 0x000fea0003800000 */
.L_x_536:
        /* <DEDUP_REMOVED lines=13> */
.L_x_688:


//--------------------- .text._ZN5flash44flash_bwd_dq_dk_dv_loop_seqk_parallel_kernelI23Flash_bwd_kernel_traitsILi96ELi64ELi128ELi8ELi2ELi4ELi4ELb0ELb0EN7cutlass6half_tE19Flash_kernel_traitsILi96ELi64ELi128ELi8ES3_EELb0ELb1ELb0ELb0ELb0ELb1ELb1EEEvNS_16Flash_bwd_paramsE --------------------------
	.section	.text._ZN5flash44flash_bwd_dq_dk_dv_loop_seqk_parallel_kernelI23Flash_bwd_kernel_traitsILi96ELi64ELi128ELi8ELi2ELi4ELi4ELb0ELb0EN7cutlass6half_tE19Flash_kernel_traitsILi96ELi64ELi128ELi8ES3_EELb0ELb1ELb0ELb0ELb0ELb1ELb1EEEvNS_16Flash_bwd_paramsE,"ax",@progbits
	.align	128
        .global         _ZN5flash44flash_bwd_dq_dk_dv_loop_seqk_parallel_kernelI23Flash_bwd_kernel_traitsILi96ELi64ELi128ELi8ELi2ELi4ELi4ELb0ELb0EN7cutlass6half_tE19Flash_kernel_traitsILi96ELi64ELi128ELi8ES3_EELb0ELb1ELb0ELb0ELb0ELb1ELb1EEEvNS_16Flash_bwd_paramsE
        .type           _ZN5flash44flash_bwd_dq_dk_dv_loop_seqk_parallel_kernelI23Flash_bwd_kernel_traitsILi96ELi64ELi128ELi8ELi2ELi4ELi4ELb0ELb0EN7cutlass6half_tE19Flash_kernel_traitsILi96ELi64ELi128ELi8ES3_EELb0ELb1ELb0ELb0ELb0ELb1ELb1EEEvNS_16Flash_bwd_paramsE,@function
        .size           _ZN5flash44flash_bwd_dq_dk_dv_loop_seqk_parallel_kernelI23Flash_bwd_kernel_traitsILi96ELi64ELi128ELi8ELi2ELi4ELi4ELb0ELb0EN7cutlass6half_tE19Flash_kernel_traitsILi96ELi64ELi128ELi8ES3_EELb0ELb1ELb0ELb0ELb0ELb1ELb1EEEvNS_16Flash_bwd_paramsE,(.L_x_689 - _ZN5flash44flash_bwd_dq_dk_dv_loop_seqk_parallel_kernelI23Flash_bwd_kernel_traitsILi96ELi64ELi128ELi8ELi2ELi4ELi4ELb0ELb0EN7cutlass6half_tE19Flash_kernel_traitsILi96ELi64ELi128ELi8ES3_EELb0ELb1ELb0ELb0ELb0ELb1ELb1EEEvNS_16Flash_bwd_paramsE)
        .other          _ZN5flash44flash_bwd_dq_dk_dv_loop_seqk_parallel_kernelI23Flash_bwd_kernel_traitsILi96ELi64ELi128ELi8ELi2ELi4ELi4ELb0ELb0EN7cutlass6half_tE19Flash_kernel_traitsILi96ELi64ELi128ELi8ES3_EELb0ELb1ELb0ELb0ELb0ELb1ELb1EEEvNS_16Flash_bwd_paramsE,@"STO_CUDA_ENTRY STV_DEFAULT"
_ZN5flash44flash_bwd_dq_dk_dv_loop_seqk_parallel_kernelI23Flash_bwd_kernel_traitsILi96ELi64ELi128ELi8ELi2ELi4ELi4ELb0ELb0EN7cutlass6half_tE19Flash_kernel_traitsILi96ELi64ELi128ELi8ES3_EELb0ELb1ELb0ELb0ELb0ELb1ELb1EEEvNS_16Flash_bwd_paramsE:
.text._ZN5flash44flash_bwd_dq_dk_dv_loop_seqk_parallel_kernelI23Flash_bwd_kernel_traitsILi96ELi64ELi128ELi8ELi2ELi4ELi4ELb0ELb0EN7cutlass6half_tE19Flash_kernel_traitsILi96ELi64ELi128ELi8ES3_EELb0ELb1ELb0ELb0ELb0ELb1ELb1EEEvNS_16Flash_bwd_paramsE:
        /* <DEDUP_REMOVED lines=19> */
[----:B------:R-:W4:Y:S08]  /*0130*/  S2UR UR49, SR_CTAID.Y ;  /* 0x00000000003179c3 */ /* 0x000f300000002600 */
[----:B------:R-:W5:Y:S01]  /*0140*/  S2UR UR59, SR_CTAID.Z ;  /* 0x00000000003b79c3 */ /* 0x000f620000002700 */
[----:B---3--:R-:W-:Y:S01]  /*0150*/  ULEA UR4, UR4, UR5, 0x18 ;  /* 0x0000000504047291 */ /* 0x008fe2000f8ec03f */
[----:B--2---:R-:W-:Y:S01]  /*0160*/  SHF.R.S32.HI R15, RZ, 0x1f, R13 ;  /* 0x0000001fff0f7819 */ /* 0x004fe2000001140d */
[----:B------:R-:W-:Y:S01]  /*0170*/  IMAD.SHL.U32 R247, R13, 0x2, RZ ;  /* 0x000000020df77824 */ /* 0x000fe200078e00ff */
[----:B----4-:R-:W-:-:S02]  /*0180*/  USHF.L.U32 UR5, UR49, 0x7, URZ ;  /* 0x0000000731057899 */ /* 0x010fc4000800063f */
[CC--:B------:R-:W-:Y:S02]  /*0190*/  LEA.HI R2, R15.reuse, R13.reuse, RZ, 0x4 ;  /* 0x0000000d0f027211 */ /* 0x0c0fe400078f20ff */
[CC--:B------:R-:W-:Y:S02]  /*01a0*/  LEA.HI R18, R15.reuse, R13.reuse, RZ, 0x3 ;  /* 0x0000000d0f127211 */ /* 0x0c0fe400078f18ff */
[----:B------:R-:W-:Y:S01]  /*01b0*/  LEA.HI R11, R15, R13, RZ, 0x2 ;  /* 0x0000000d0f0b7211 */ /* 0x000fe200078f10ff */
[----:B-----5:R-:W-:Y:S01]  /*01c0*/  USHF.R.S32.HI UR6, URZ, 0x1f, UR59 ;  /* 0x0000001f3f067899 */ /* 0x020fe2000801143b */
        /* <DEDUP_REMOVED lines=15> */
[----:B------:R-:W-:Y:S02]  /*02c0*/  LEA.HI R16, R3, R0, RZ, 0x3 ;  /* 0x0000000003107211 */ /* 0x000fe400078f18ff */
[----:B------:R-:W-:Y:S02]  /*02d0*/  LOP3.LUT R3, R5, 0x7fffffe, RZ, 0xc0, !PT ;  /* 0x07fffffe05037812 */ /* 0x000fe400078ec0ff */
[----:B------:R-:W-:Y:S02]  /*02e0*/  SHF.R.U32.HI R7, RZ, 0x3, R2 ;  /* 0x00000003ff077819 */ /* 0x000fe40000011602 */
[----:B------:R-:W-:Y:S01]  /*02f0*/  LOP3.LUT R4, R2, 0x18, R248, 0xf8, !PT ;  /* 0x0000001802047812 */ /* 0x000fe200078ef8f8 */
[----:B------:R-:W-:Y:S01]  /*0300*/  IMAD.IADD R20, R0, 0x1, -R3 ;  /* 0x0000000100147824 */ /* 0x000fe200078e0a03 */
[----:B------:R-:W-:Y:S02]  /*0310*/  LOP3.LUT R2, R16, 0xfffffff8, RZ, 0xc0, !PT ;  /* 0xfffffff810027812 */ /* 0x000fe400078ec0ff */
[----:B------:R-:W-:-:S02]  /*0320*/  LOP3.LUT R3, R18, 0xfffffff8, RZ, 0xc0, !PT ;  /* 0xfffffff812037812 */ /* 0x000fc400078ec0ff */
[----:B------:R-:W-:Y:S01]  /*0330*/  LOP3.LUT R244, R4, R7, RZ, 0x3c, !PT ;  /* 0x0000000704f47212 */ /* 0x000fe200078e3cff */
[----:B------:R-:W-:Y:S01]  /*0340*/  IMAD.IADD R19, R0, 0x1, -R2 ;  /* 0x0000000100137824 */ /* 0x000fe200078e0a02 */
[----:B------:R-:W-:Y:S01]  /*0350*/  LEA.HI R2, R15, R13, RZ, 0x6 ;  /* 0x0000000d0f027211 */ /* 0x000fe200078f30ff */
[----:B------:R-:W-:Y:S01]  /*0360*/  IMAD.IADD R8, R13, 0x1, -R3 ;  /* 0x000000010d087824 */ /* 0x000fe200078e0a03 */
        /* <DEDUP_REMOVED lines=9> */
[--C-:B------:R-:W-:Y:S02]  /*0400*/  SHF.R.S32.HI R7, RZ, 0x1, R5.reuse ;  /* 0x00000001ff077819 */ /* 0x100fe40000011405 */
        /* <DEDUP_REMOVED lines=20> */
[----:B------:R-:W-:Y:S01]  /*0550*/  SHF.R.S32.HI R13, RZ, 0x7, R2 ;  /* 0x00000007ff0d7819 */ /* 0x000fe20000011402 */
[----:B------:R1:W-:Y:S01]  /*0560*/  STL [R1], R22 ;  /* 0x0000001601007387 */ /* 0x0003e20000100800 */
[----:B------:R-:W-:Y:S01]  /*0570*/  LOP3.LUT R2, R3, 0xfffffffe, RZ, 0xc0, !PT ;  /* 0xfffffffe03027812 */ /* 0x000fe200078ec0ff */
[----:B------:R-:W-:Y:S01]  /*0580*/  IMAD.SHL.U32 R3, R8, 0x40, RZ ;  /* 0x0000004008037824 */ /* 0x000fe200078e00ff */
[----:B------:R-:W-:Y:S01]  /*0590*/  LOP3.LUT R0, R0, 0xfffffffc, RZ, 0xc0, !PT ;  /* 0xfffffffc00007812 */ /* 0x000fe200078ec0ff */
[----:B------:R-:W-:Y:S01]  /*05a0*/  IMAD.SHL.U32 R8, R12, 0x2, RZ ;  /* 0x000000020c087824 */ /* 0x000fe200078e00ff */
[C---:B------:R-:W-:Y:S01]  /*05b0*/  LEA.HI R12, R5.reuse, R5, RZ, 0x1 ;  /* 0x00000005050c7211 */ /* 0x040fe200078f08ff */
[C---:B------:R-:W-:Y:S01]  /*05c0*/  IMAD.IADD R15, R252.reuse, 0x1, -R2 ;  /* 0x00000001fc0f7824 */ /* 0x040fe200078e0a02 */
[----:B------:R-:W-:Y:S01]  /*05d0*/  LOP3.LUT R6, R5, 0x1, RZ, 0xc0, !PT ;  /* 0x0000000105067812 */ /* 0x000fe200078ec0ff */
[----:B------:R-:W-:Y:S01]  /*05e0*/  IMAD.IADD R0, R252, 0x1, -R0 ;  /* 0x00000001fc007824 */ /* 0x000fe200078e0a00 */
[----:B------:R-:W-:-:S02]  /*05f0*/  SHF.R.S32.HI R2, RZ, 0x1, R11 ;  /* 0x00000001ff027819 */ /* 0x000fc4000001140b */
[----:B------:R-:W-:Y:S01]  /*0600*/  LOP3.LUT R4, R12, 0x3fffffe, RZ, 0xc0, !PT ;  /* 0x03fffffe0c047812 */ /* 0x000fe200078ec0ff */
[----:B------:R-:W-:Y:S01]  /*0610*/  IMAD R11, R0, 0x200, R8 ;  /* 0x00000200000b7824 */ /* 0x000fe200078e0208 */
[----:B------:R-:W-:Y:S02]  /*0620*/  LOP3.LUT R7, R3, 0x1c0, RZ, 0xc0, !PT ;  /* 0x000001c003077812 */ /* 0x000fe400078ec0ff */
[----:B------:R-:W-:Y:S01]  /*0630*/  ISETP.NE.U32.AND P5, PT, R6, 0x1, PT ;  /* 0x000000010600780c */ /* 0x000fe20003fa5070 */
[C---:B------:R-:W-:Y:S01]  /*0640*/  IMAD.SHL.U32 R6, R2.reuse, 0x40, RZ ;  /* 0x0000004002067824 */ /* 0x040fe200078e00ff */
[----:B------:R-:W-:Y:S01]  /*0650*/  SHF.R.S32.HI R3, RZ, 0x3, R16 ;  /* 0x00000003ff037819 */ /* 0x000fe20000011410 */
[----:B------:R-:W-:Y:S01]  /*0660*/  IMAD.IADD R16, R5, 0x1, -R4 ;  /* 0x0000000105107824 */ /* 0x000fe200078e0a04 */
[----:B------:R-:W-:Y:S01]  /*0670*/  LOP3.LUT P6, RZ, R2, 0x2, RZ, 0xc0, !PT ;  /* 0x0000000202ff7812 */ /* 0x000fe200078cc0ff */
[C---:B------:R-:W-:Y:S01]  /*0680*/  IMAD.SHL.U32 R2, R0.reuse, 0x10, RZ ;  /* 0x0000001000027824 */ /* 0x040fe200078e00ff */
        /* <DEDUP_REMOVED lines=24> */
[----:B------:R-:W-:Y:S01]  /*0810*/  SHF.R.S32.HI R10, RZ, 0x1f, R22 ;  /* 0x0000001fff0a7819 */ /* 0x000fe20000011416 */
        /* <DEDUP_REMOVED lines=22> */
[----:B------:R-:W-:Y:S02]  /*0980*/  LOP3.LUT R8, R8, R0, R7, 0x1e, !PT ;  /* 0x0000000008087212 */ /* 0x000fe400078e1e07 */
[----:B------:R-:W-:Y:S02]  /*0990*/  LEA.HI R0, R10, R22, RZ, 0x2 ;  /* 0x000000160a007211 */ /* 0x000fe400078f10ff */
[--C-:B------:R-:W-:Y:S01]  /*09a0*/  LOP3.LUT R176, R176, R3, R4.reuse, 0x1e, !PT ;  /* 0x00000003b0b07212 */ /* 0x100fe200078e1e04 */
[----:B------:R-:W-:Y:S01]  /*09b0*/  IMAD.IADD R8, R8, 0x1, R11 ;  /* 0x0000000108087824 */ /* 0x000fe200078e020b */
[----:B------:R-:W-:-:S02]  /*09c0*/  LOP3.LUT R3, R6, R2, R4, 0x1e, !PT ;  /* 0x0000000206037212 */ /* 0x000fc400078e1e04 */
[----:B------:R-:W-:Y:S01]  /*09d0*/  LOP3.LUT R2, R6, R9, R2, 0x1e, !PT ;  /* 0x0000000906027212 */ /* 0x000fe200078e1e02 */
[----:B------:R-:W-:Y:S01]  /*09e0*/  IMAD.U32 R176, R20, 0x200, R176 ;  /* 0x0000020014b07824 */ /* 0x000fe200078e00b0 */
[----:B------:R-:W-:Y:S01]  /*09f0*/  SHF.R.S32.HI R4, RZ, 0x2, R0 ;  /* 0x00000002ff047819 */ /* 0x000fe20000011400 */
[----:B------:R-:W-:Y:S01]  /*0a00*/  IMAD.SHL.U32 R0, R21, 0x20, RZ ;  /* 0x0000002015007824 */ /* 0x000fe200078e00ff */
[----:B------:R-:W-:Y:S02]  /*0a10*/  SEL R177, R180, 0xffffffe0, !P1 ;  /* 0xffffffe0b4b17807 */ /* 0x000fe40004800000 */
[----:B------:R-:W-:Y:S01]  /*0a20*/  SEL R178, R178, 0x40, P2 ;  /* 0x00000040b2b27807 */ /* 0x000fe20001000000 */
[----:B------:R-:W-:Y:S01]  /*0a30*/  IMAD.IADD R181, R0, 0x1, R2 ;  /* 0x0000000100b57824 */ /* 0x000fe200078e0202 */
[----:B------:R-:W-:Y:S01]  /*0a40*/  SEL R174, R180, 0xffffffe0, !P6 ;  /* 0xffffffe0b4ae7807 */ /* 0x000fe20007000000 */
[----:B------:R-:W-:Y:S01]  /*0a50*/  IMAD.U32 R2, RZ, RZ, UR5 ;  /* 0x00000005ff027e24 */ /* 0x000fe2000f8e00ff */
[----:B------:R-:W-:Y:S01]  /*0a60*/  USHF.R.S32.HI UR5, URZ, 0x1f, UR59 ;  /* 0x0000001f3f057899 */ /* 0x000fe2000801143b */
[----:B------:R-:W-:Y:S01]  /*0a70*/  IMAD R250, R15, 0x10, R4 ;  /* 0x000000100ffa7824 */ /* 0x000fe200078e0204 */
[----:B------:R-:W-:Y:S01]  /*0a80*/  LEA R173, R173, UR4, 0x1 ;  /* 0x00000004adad7c11 */ /* 0x000fe2000f8e08ff */
[----:B------:R-:W-:Y:S01]  /*0a90*/  IMAD R4, R15, 0x200, R0 ;  /* 0x000002000f047824 */ /* 0x000fe200078e0200 */
[----:B------:R-:W-:Y:S01]  /*0aa0*/  LOP3.LUT P0, RZ, R17, 0x2, RZ, 0xc0, !PT ;  /* 0x0000000211ff7812 */ /* 0x000fe2000780c0ff */
        /* <DEDUP_REMOVED lines=10> */
[----:B------:R-:W-:Y:S01]  /*0b50*/  VIADD R0, R250, 0xffffffc0 ;  /* 0xffffffc0fa007836 */ /* 0x000fe20000000000 */
[----:B------:R-:W-:-:S02]  /*0b60*/  LEA R176, R176, UR5, 0x1 ;  /* 0x00000005b0b07c11 */ /* 0x000fc4000f8e08ff */
[----:B------:R-:W-:Y:S01]  /*0b70*/  LEA R3, R5, UR4, 0x1 ;  /* 0x0000000405037c11 */ /* 0x000fe2000f8e08ff */
[----:B------:R-:W-:Y:S01]  /*0b80*/  IMAD.SHL.U32 R245, R0, 0x4, RZ ;  /* 0x0000000400f57824 */ /* 0x000fe200078e00ff */
[----:B------:R-:W-:Y:S01]  /*0b90*/  LEA R239, R8, UR6, 0x1 ;  /* 0x0000000608ef7c11 */ /* 0x000fe2000f8e08ff */
[C---:B------:R-:W-:Y:S01]  /*0ba0*/  IMAD.IADD R177, R176.reuse, 0x1, R177 ;  /* 0x00000001b0b17824 */ /* 0x040fe200078e02b1 */
[----:B------:R-:W-:Y:S01]  /*0bb0*/  SHF.R.S32.HI R2, RZ, 0x1f, R0 ;  /* 0x0000001fff027819 */ /* 0x000fe20000011400 */
[----:B------:R-:W-:Y:S01]  /*0bc0*/  IMAD.IADD R179, R176, 0x1, R178 ;  /* 0x00000001b0b37824 */ /* 0x000fe200078e02b2 */
[----:B------:R-:W-:Y:S01]  /*0bd0*/  ULDC.64 UR6, c[0x0][0x208] ;  /* 0x0000820000067ab9 */ /* 0x000fe20000000a00 */
[----:B------:R-:W-:Y:S01]  /*0be0*/  VIADD R240, R239, 0x20 ;  /* 0x00000020eff07836 */ /* 0x000fe20000000000 */
[----:B------:R-:W-:Y:S01]  /*0bf0*/  SHF.L.U64.HI R246, R0, 0x2, R2 ;  /* 0x0000000200f67819 */ /* 0x000fe20000010202 */
[----:B------:R-:W-:Y:S02]  /*0c00*/  IMAD.IADD R178, R177, 0x1, R178 ;  /* 0x00000001b1b27824 */ /* 0x000fe400078e02b2 */
[----:B-1----:R-:W-:-:S07]  /*0c10*/  @P3 VIADD R240, R239, 0xffffffe0 ;  /* 0xffffffe0eff03836 */ /* 0x002fce0000000000 */
.L_x_565:
        /* <DEDUP_REMOVED lines=67> */
.L_x_537:
        /* <DEDUP_REMOVED lines=62> */
[----:B------:R-:W-:-:S02]  /*1430*/  USEL UR31, UR18, URZ, UP2 ;  /* 0x0000003f121f7287 */ /* 0x000fc40009000000 */
[----:B------:R-:W-:Y:S01]  /*1440*/  UIMAD.WIDE.U32 UR12, UR10, UR8, URZ ;  /* 0x000000080a0c72a5 */ /* 0x000fe2000f8e003f */
[----:B------:R-:W-:Y:S01]  /*1450*/  IMAD.HI.U32 R0, R5, R0, R4 ;  /* 0x0000000005007227 */ /* 0x000fe200078e0004 */
[----:B------:R-:W-:Y:S02]  /*1460*/  UIADD3 UR50, UR17, UR5, URZ ;  /* 0x0000000511327290 */ /* 0x000fe4000fffe03f */
[----:B------:R-:W-:Y:S02]  /*1470*/  USHF.R.S32.HI UR18, URZ, 0x1f, UR20 ;  /* 0x0000001f3f127899 */ /* 0x000fe40008011414 */
[----:B------:R-:W-:Y:S01]  /*1480*/  UIADD3 UR5, UP2, UR20, UR29, URZ ;  /* 0x0000001d14057290 */ /* 0x000fe2000ff5e03f */
[----:B------:R-:W-:Y:S01]  /*1490*/  IMAD.HI.U32 R0, R0, R2, RZ ;  /* 0x0000000200007227 */ /* 0x000fe200078e00ff */
[----:B------:R-:W-:Y:S01]  /*14a0*/  USEL UR58, UR16, UR12, !UP1 ;  /* 0x0000000c103a7287 */ /* 0x000fe2000c800000 */
[----:B------:R-:W-:Y:S02]  /*14b0*/  ULDC UR46, c[0x0][0x2c4] ;  /* 0x0000b100002e7ab9 */ /* 0x000fe40000000800 */
[----:B------:R-:W-:Y:S01]  /*14c0*/  IMAD.MOV R4, RZ, RZ, -R0 ;  /* 0x000000ffff047224 */ /* 0x000fe200078e0a00 */
[----:B------:R-:W-:-:S02]  /*14d0*/  UIMAD UR14, UR11, UR8, URZ ;  /* 0x000000080b0e72a4 */ /* 0x000fc4000f8e023f */
[----:B------:R-:W-:Y:S01]  /*14e0*/  UIADD3.X UR12, UR18, UR31, URZ, UP2, !UPT ;  /* 0x0000001f120c7290 */ /* 0x000fe200097fe43f */
[C---:B------:R-:W-:Y:S01]  /*14f0*/  IMAD R2, R6.reuse, R4, R2 ;  /* 0x0000000406027224 */ /* 0x040fe200078e0202 */
[----:B------:R-:W-:Y:S02]  /*1500*/  UIMAD UR11, UR11, UR5, URZ ;  /* 0x000000050b0b72a4 */ /* 0x000fe4000f8e023f */
[----:B------:R-:W-:Y:S02]  /*1510*/  UIMAD.WIDE.U32 UR30, UR10, UR5, URZ ;  /* 0x000000050a1e72a5 */ /* 0x000fe4000f8e003f */
[----:B------:R-:W-:Y:S01]  /*1520*/  ISETP.GT.U32.AND P1, PT, R6, R2, PT ;  /* 0x000000020600720c */ /* 0x000fe20003f24070 */
[----:B------:R-:W-:Y:S01]  /*1530*/  @UP3 UIMAD UR5, UR49, UR46, URZ ;  /* 0x0000002e310532a4 */ /* 0x000fe2000f8e023f */
[----:B------:R-:W-:Y:S01]  /*1540*/  ULDC.U8 UR23, c[0x0][0x480] ;  /* 0x0001200000177ab9 */ /* 0x000fe20000000000 */
[----:B------:R-:W-:Y:S02]  /*1550*/  @UP0 UIADD3 UR21, UR38, UR41, URZ ;  /* 0x0000002926150290 */ /* 0x000fe4000fffe03f */
[----:B------:R-:W-:-:S02]  /*1560*/  @UP0 UIADD3 UR26, UR38, UR41, URZ ;  /* 0x00000029261a0290 */ /* 0x000fc4000fffe03f */
[----:B------:R-:W-:Y:S02]  /*1570*/  UIMAD UR16, UR10, UR12, UR11 ;  /* 0x0000000c0a1072a4 */ /* 0x000fe4000f8e020b */
[----:B------:R-:W-:Y:S02]  /*1580*/  UIMAD UR52, UR59, UR24, URZ ;  /* 0x000000183b3472a4 */ /* 0x000fe4000f8e023f */
[----:B------:R-:W-:Y:S02]  /*1590*/  UISETP.NE.AND UP4, UPT, UR23, URZ, UPT ;  /* 0x0000003f1700728c */ /* 0x000fe4000bf85270 */
[-C--:B------:R-:W-:Y:S01]  /*15a0*/  @!P1 IADD3 R2, R2, -R6.reuse, RZ ;  /* 0x8000000602029210 */ /* 0x080fe20007ffe0ff */
[----:B------:R-:W-:Y:S01]  /*15b0*/  @!P1 VIADD R0, R0, 0x1 ;  /* 0x0000000100009836 */ /* 0x000fe20000000000 */
[----:B------:R-:W-:Y:S01]  /*15c0*/  PLOP3.LUT P1, PT, PT, PT, UP0, 0x80, 0x0 ;  /* 0x000000000000781c */ /* 0x000fe20003f2f008 */
[----:B------:R-:W-:Y:S01]  /*15d0*/  @UP3 USEL UR10, UR5, UR8, !UP1 ;  /* 0x00000008050a3287 */ /* 0x000fe2000c800000 */
[----:B------:R-:W-:Y:S01]  /*15e0*/  ISETP.GE.U32.AND P0, PT, R2, R6, PT ;  /* 0x000000060200720c */ /* 0x000fe20003f06070 */
[----:B------:R-:W-:Y:S01]  /*15f0*/  @UP0 ULDC.64 UR22, c[0x0][0x248] ;  /* 0x0000920000160ab9 */ /* 0x000fe20000000a00 */
[----:B------:R-:W-:Y:S01]  /*1600*/  LOP3.LUT R2, R7, UR59, RZ, 0x3c, !PT ;  /* 0x0000003b07027c12 */ /* 0x000fe2000f8e3cff */
[----:B------:R-:W-:Y:S01]  /*1610*/  @UP0 ULDC.64 UR24, c[0x0][0x250] ;  /* 0x0000940000180ab9 */ /* 0x000fe20000000a00 */
[----:B------:R-:W-:-:S02]  /*1620*/  @UP1 UIADD3 UR50, UR13, UR14, URZ ;  /* 0x0000000e0d321290 */ /* 0x000fc4000fffe03f */
[----:B------:R-:W-:Y:S01]  /*1630*/  ISETP.GE.AND P2, PT, R2, RZ, PT ;  /* 0x000000ff0200720c */ /* 0x000fe20003f46270 */
[----:B------:R-:W-:Y:S01]  /*1640*/  @UP3 ULDC UR5, c[0x0][0x2e4] ;  /* 0x0000b90000053ab9 */ /* 0x000fe20000000800 */
[----:B------:R-:W-:Y:S02]  /*1650*/  @UP0 UIMAD.WIDE.U32 UR14, UR21, UR22, URZ ;  /* 0x00000016150e02a5 */ /* 0x000fe4000f8e003f */
[----:B------:R-:W-:Y:S02]  /*1660*/  @!UP1 UIADD3 UR53, UR33, UR36, URZ ;  /* 0x0000002421359290 */ /* 0x000fe4000fffe03f */
        /* <DEDUP_REMOVED lines=33> */
.L_x_539:
        /* <DEDUP_REMOVED lines=13> */
.L_x_540:
        /* <DEDUP_REMOVED lines=12> */
.L_x_541:
[----:B------:R-:W-:Y:S01]  /*1a10*/  ULDC UR5, c[0x0][0x270] ;  /* 0x00009c0000057ab9 */ /* 0x000fe20000000800 */
[----:B------:R-:W-:Y:S01]  /*1a20*/  ULDC UR8, c[0x0][0x2d4] ;  /* 0x0000b50000087ab9 */ /* 0x000fe20000000800 */
[----:B------:R-:W-:-:S04]  /*1a30*/  UIMAD UR5, UR49, UR5, UR59 ;  /* 0x00000005310572a4 */ /* 0x000fc8000f8e023b */
[----:B------:R-:W-:-:S12]  /*1a40*/  UIMAD UR5, UR5, UR8, URZ ;  /* 0x00000008050572a4 */ /* 0x000fd8000f8e023f */
.L_x_542:
[----:B------:R-:W2:Y:S01]  /*1a50*/  LDL R11, [R1] ;  /* 0x00000000010b7983 */ /* 0x000ea20000100800 */
[----:B------:R-:W-:Y:S01]  /*1a60*/  SHF.R.S32.HI R18, RZ, 0x1f, R238 ;  /* 0x0000001fff127819 */ /* 0x000fe200000114ee */
[----:B------:R-:W-:Y:S01]  /*1a70*/  ULDC UR10, c[0x0][0x270] ;  /* 0x00009c00000a7ab9 */ /* 0x000fe20000000800 */
[----:B------:R-:W-:Y:S01]  /*1a80*/  IADD3 R2, P2, R238, UR20, RZ ;  /* 0x00000014ee027c10 */ /* 0x000fe2000ff5e0ff */
[----:B------:R-:W-:Y:S01]  /*1a90*/  ULDC UR8, c[0x0][0x2dc] ;  /* 0x0000b70000087ab9 */ /* 0x000fe20000000800 */
[----:B------:R-:W-:Y:S01]  /*1aa0*/  UIADD3 UR29, UR20, UR5, URZ ;  /* 0x00000005141d7290 */ /* 0x000fe2000fffe03f */
[--C-:B------:R-:W-:Y:S01]  /*1ab0*/  SHF.R.S32.HI R249, RZ, 0x1f, R248.reuse ;  /* 0x0000001ffff97819 */ /* 0x100fe200000114f8 */
[----:B------:R-:W-:Y:S01]  /*1ac0*/  UIADD3 UR5, -UR9, UR27, UR40 ;  /* 0x0000001b09057290 */ /* 0x000fe2000fffe128 */
[----:B------:R-:W-:Y:S01]  /*1ad0*/  IADD3 R4, P0, R248, UR11, RZ ;  /* 0x0000000bf8047c10 */ /* 0x000fe2000ff1e0ff */
[----:B------:R-:W-:Y:S01]  /*1ae0*/  UIMAD UR31, UR8, UR10, URZ ;  /* 0x0000000a081f72a4 */ /* 0x000fe2000f8e023f */
[----:B------:R-:W-:Y:S01]  /*1af0*/  IADD3.X R6, R18, UR18, RZ, P2, !PT ;  /* 0x0000001212067c10 */ /* 0x000fe200097fe4ff */
[----:B------:R-:W-:Y:S01]  /*1b00*/  ULDC.64 UR12, c[0x0][0x420] ;  /* 0x00010800000c7ab9 */ /* 0x000fe20000000a00 */
[----:B------:R-:W-:Y:S01]  /*1b10*/  ULDC UR10, c[0x0][0x398] ;  /* 0x0000e600000a7ab9 */ /* 0x000fe20000000800 */
[----:B------:R-:W-:Y:S01]  /*1b20*/  USHF.R.S32.HI UR8, URZ, 0x1f, UR59 ;  /* 0x0000001f3f087899 */ /* 0x000fe2000801143b */
[----:B------:R-:W-:Y:S01]  /*1b30*/  IADD3.X R5, R249, UR53, RZ, P0, !PT ;  /* 0x00000035f9057c10 */ /* 0x000fe200087fe4ff */
[----:B------:R-:W-:Y:S01]  /*1b40*/  UIADD3 UR10, UR5, -UR10, URZ ;  /* 0x8000000a050a7290 */ /* 0x000fe2000fffe03f */
[----:B------:R-:W-:Y:S01]  /*1b50*/  IMAD.U32 R9, RZ, RZ, UR12 ;  /* 0x0000000cff097e24 */ /* 0x000fe2000f8e00ff */
[----:B------:R-:W-:Y:S01]  /*1b60*/  ULDC.64 UR14, c[0x0][0x258] ;  /* 0x00009600000e7ab9 */ /* 0x000fe20000000a00 */
[----:B------:R-:W-:Y:S01]  /*1b70*/  UIMAD UR5, UR18, UR12, URZ ;  /* 0x0000000c120572a4 */ /* 0x000fe2000f8e023f */
[----:B------:R-:W-:Y:S01]  /*1b80*/  IMAD R8, R6, UR42, RZ ;  /* 0x0000002a06087c24 */ /* 0x000fe2000f8e02ff */
[----:B------:R-:W-:Y:S01]  /*1b90*/  UIMAD UR18, UR8, UR14, URZ ;  /* 0x0000000e081272a4 */ /* 0x000fe2000f8e023f */
[----:B------:R-:W-:Y:S01]  /*1ba0*/  IMAD.WIDE.U32 R6, R2, UR42, R248 ;  /* 0x0000002a02067c25 */ /* 0x000fe2000f8e00f8 */
[----:B------:R-:W-:Y:S01]  /*1bb0*/  USHF.L.U32 UR26, UR31, 0x6, URZ ;  /* 0x000000061f1a7899 */ /* 0x000fe2000800063f */
[----:B------:R-:W-:Y:S01]  /*1bc0*/  BSSY B1, `(.L_x_538) ;  /* 0x00006e5000017945 */ /* 0x000fe20003800000 */
[----:B------:R-:W-:Y:S01]  /*1bd0*/  ULDC.64 UR16, c[0x0][0x428] ;  /* 0x00010a0000107ab9 */ /* 0x000fe20000000a00 */
[----:B------:R-:W-:Y:S01]  /*1be0*/  UIMAD UR5, UR20, UR13, UR5 ;  /* 0x0000000d140572a4 */ /* 0x000fe2000f8e0205 */
[----:B------:R-:W-:Y:S01]  /*1bf0*/  IMAD.WIDE.U32 R4, R9, UR20, R4 ;  /* 0x0000001409047c25 */ /* 0x000fe2000f8e0004 */
[----:B------:R-:W-:Y:S01]  /*1c00*/  UIMAD UR11, UR8, UR16, URZ ;  /* 0x00000010080b72a4 */ /* 0x000fe2000f8e023f */
[----:B------:R-:W-:Y:S01]  /*1c10*/  IADD3 R6, P0, R6, UR60, RZ ;  /* 0x0000003c06067c10 */ /* 0x000fe2000ff1e0ff */
[----:B------:R-:W-:Y:S01]  /*1c20*/  UIMAD UR28, UR59, UR15, UR18 ;  /* 0x0000000f3b1c72a4 */ /* 0x000fe2000f8e0212 */
[----:B------:R-:W-:Y:S01]  /*1c30*/  IMAD R2, R2, UR43, R8 ;  /* 0x0000002b02027c24 */ /* 0x000fe2000f8e0208 */
[----:B------:R-:W-:Y:S01]  /*1c40*/  USHF.R.S32.HI UR8, URZ, 0x1f, UR26 ;  /* 0x0000001f3f087899 */ /* 0x000fe2000801141a */
[----:B------:R-:W-:Y:S01]  /*1c50*/  VIADD R5, R5, UR5 ;  /* 0x0000000505057c36 */ /* 0x000fe20008000000 */
[----:B------:R-:W-:Y:S01]  /*1c60*/  UIADD3 UR19, UP2, UP1, UR30, UR26, UR52 ;  /* 0x0000001a1e137290 */ /* 0x000fe2000f95e034 */
[----:B------:R-:W-:Y:S01]  /*1c70*/  IMAD.U32 R9, RZ, RZ, UR16 ;  /* 0x00000010ff097e24 */ /* 0x000fe2000f8e00ff */
[----:B------:R-:W-:Y:S01]  /*1c80*/  USHF.R.S32.HI UR18, URZ, 0x1f, UR10 ;  /* 0x0000001f3f127899 */ /* 0x000fe2000801140a */
[----:B------:R-:W-:Y:S01]  /*1c90*/  IADD3.X R7, R7, UR51, R2, P0, !PT ;  /* 0x0000003307077c10 */ /* 0x000fe200087fe402 */
[----:B------:R-:W-:Y:S01]  /*1ca0*/  UIADD3.X UR5, UR54, UR8, UR57, UP2, UP1 ;  /* 0x0000000836057290 */ /* 0x000fe200097e2439 */
[----:B------:R-:W-:Y:S01]  /*1cb0*/  IMAD.U32 R2, RZ, RZ, UR14 ;  /* 0x0000000eff027e24 */ /* 0x000fe2000f8e00ff */
[----:B------:R-:W-:Y:S01]  /*1cc0*/  ULEA.HI UR18, UR18, UR10, URZ, 0x6 ;  /* 0x0000000a12127291 */ /* 0x000fe2000f8f303f */
[----:B------:R-:W-:Y:S01]  /*1cd0*/  IMAD.WIDE.U32 R4, R9, UR59, R4 ;  /* 0x0000003b09047c25 */ /* 0x000fe2000f8e0004 */
[----:B------:R-:W-:-:S02]  /*1ce0*/  UIADD3 UR8, UP2, UP1, UR56, UR19, UR58 ;  /* 0x0000001338087290 */ /* 0x000fc4000f95e03a */
[----:B------:R-:W-:Y:S01]  /*1cf0*/  USHF.R.S32.HI UR18, URZ, 0x6, UR18 ;  /* 0x000000063f127899 */ /* 0x000fe20008011412 */
[----:B------:R-:W-:Y:S01]  /*1d00*/  IMAD.WIDE.U32 R6, R2, UR59, R6 ;  /* 0x0000003b02067c25 */ /* 0x000fe2000f8e0006 */
[----:B------:R-:W-:Y:S02]  /*1d10*/  UIADD3.X UR5, UR55, UR5, UR50, UP2, UP1 ;  /* 0x0000000537057290 */ /* 0x000fe400097e2432 */
[----:B------:R-:W-:Y:S01]  /*1d20*/  UISETP.LT.AND UP1, UPT, URZ, UR18, UPT ;  /* 0x000000123f00728c */ /* 0x000fe2000bf21270 */
[----:B------:R-:W-:Y:S01]  /*1d30*/  VIADD R7, R7, UR28 ;  /* 0x0000001c07077c36 */ /* 0x000fe20008000000 */
[----:B------:R-:W-:Y:S02]  /*1d40*/  UIMAD UR17, UR59, UR17, UR11 ;  /* 0x000000113b1172a4 */ /* 0x000fe4000f8e020b */
[----:B------:R-:W-:Y:S01]  /*1d50*/  USEL UR18, URZ, UR18, !UP1 ;  /* 0x000000123f127287 */ /* 0x000fe2000c800000 */
[----:B------:R-:W-:Y:S01]  /*1d60*/  ULDC.64 UR10, c[0x0][0x400] ;  /* 0x00010000000a7ab9 */ /* 0x000fe20000000a00 */
[----:B------:R-:W-:-:S02]  /*1d70*/  ULDC.64 UR14, c[0x0][0x210] ;  /* 0x00008400000e7ab9 */ /* 0x000fc40000000a00 */
[----:B------:R-:W-:Y:S01]  /*1d80*/  UISETP.GT.AND UP1, UPT, UR44, UR18, UPT ;  /* 0x000000122c00728c */ /* 0x000fe2000bf24270 */
[----:B------:R-:W-:Y:S01]  /*1d90*/  VIADD R5, R5, UR17 ;  /* 0x0000001105057c36 */ /* 0x000fe20008000000 */
[----:B------:R-:W-:Y:S01]  /*1da0*/  UIADD3 UR16, UR20, UR36, URZ ;  /* 0x0000002414107290 */ /* 0x000fe2000fffe03f */
[----:B------:R-:W-:Y:S01]  /*1db0*/  ULDC.64 UR32, c[0x0][0x2b0] ;  /* 0x0000ac0000207ab9 */ /* 0x000fe20000000a00 */
[----:B------:R-:W-:Y:S01]  /*1dc0*/  ULDC.64 UR34, c[0x0][0x478] ;  /* 0x00011e0000227ab9 */ /* 0x000fe20000000a00 */
[----:B------:R-:W-:Y:S01]  /*1dd0*/  IMAD.WIDE.U32 R4, R238, UR12, R4 ;  /* 0x0000000cee047c25 */ /* 0x000fe2000f8e0004 */
[----:B------:R-:W-:Y:S02]  /*1de0*/  ULDC.64 UR20, c[0x0][0x3e0] ;  /* 0x0000f80000147ab9 */ /* 0x000fe40000000a00 */
[----:B------:R-:W-:Y:S01]  /*1df0*/  LEA R196, P2, R4, UR20, 0x1 ;  /* 0x0000001404c47c11 */ /* 0x000fe2000f8408ff */
[----:B--2---:R-:W-:-:S05]  /*1e00*/  IMAD R8, R252, UR31, R11 ;  /* 0x0000001ffc087c24 */ /* 0x004fca000f8e020b */
[----:B------:R-:W-:Y:S01]  /*1e10*/  IADD3 R2, P0, R8, UR8, RZ ;  /* 0x0000000808027c10 */ /* 0x000fe2000ff1e0ff */
[----:B------:R-:W-:-:S03]  /*1e20*/  UIADD3 UR8, UR44, -0x1, URZ ;  /* 0xffffffff2c087890 */ /* 0x000fc6000fffe03f */
[----:B------:R-:W-:Y:S02]  /*1e30*/  LEA.HI.X.SX32 R8, R8, UR5, 0x1, P0 ;  /* 0x0000000508087c11 */ /* 0x000fe400080f0eff */
[----:B------:R-:W-:-:S04]  /*1e40*/  LEA R214, P0, R2, UR10, 0x2 ;  /* 0x0000000a02d67c11 */ /* 0x000fc8000f8010ff */
[----:B------:R-:W-:Y:S01]  /*1e50*/  LEA.HI.X R213, R2, UR11, R8, 0x2, P0 ;  /* 0x0000000b02d57c11 */ /* 0x000fe200080f1408 */
[----:B------:R-:W-:Y:S01]  /*1e60*/  IMAD R2, R18, UR12, RZ ;  /* 0x0000000c12027c24 */ /* 0x000fe2000f8e02ff */
[----:B------:R-:W-:Y:S01]  /*1e70*/  LEA R198, P0, R6, UR14, 0x1 ;  /* 0x0000000e06c67c11 */ /* 0x000fe2000f8008ff */
[----:B------:R-:W-:Y:S02]  /*1e80*/  UIMAD.WIDE UR10, UR16, 0x4, UR32 ;  /* 0x00000004100a78a5 */ /* 0x000fe4000f8e0220 */
[----:B------:R-:W-:Y:S01]  /*1e90*/  IMAD R2, R238, UR13, R2 ;  /* 0x0000000dee027c24 */ /* 0x000fe2000f8e0202 */
[----:B------:R-:W-:Y:S01]  /*1ea0*/  LEA.HI.X R199, R6, UR15, R7, 0x1, P0 ;  /* 0x0000000f06c77c11 */ /* 0x000fe200080f0c07 */
[----:B------:R-:W-:Y:S01]  /*1eb0*/  UIMAD.WIDE UR16, UR29, 0x4, UR34 ;  /* 0x000000041d1078a5 */ /* 0x000fe2000f8e0222 */
[----:B------:R-:W-:Y:S01]  /*1ec0*/  PLOP3.LUT P0, PT, PT, PT, UP1, 0x80, 0x0 ;  /* 0x000000000000781c */ /* 0x000fe20003f0f018 */
[----:B------:R-:W-:Y:S01]  /*1ed0*/  IMAD.IADD R2, R5, 0x1, R2 ;  /* 0x0000000105027824 */ /* 0x000fe200078e0202 */
[----:B------:R-:W-:Y:S01]  /*1ee0*/  UMOV UR13, UR10 ;  /* 0x0000000a000d7c82 */ /* 0x000fe20008000000 */
[----:B------:R-:W-:-:S03]  /*1ef0*/  UMOV UR12, UR11 ;  /* 0x0000000b000c7c82 */ /* 0x000fc60008000000 */
[----:B------:R-:W-:Y:S01]  /*1f00*/  LEA.HI.X R197, R4, UR21, R2, 0x1, P2 ;  /* 0x0000001504c57c11 */ /* 0x000fe200090f0c02 */
[----:B------:R-:W-:Y:S01]  /*1f10*/  UMOV UR15, UR16 ;  /* 0x00000010000f7c82 */ /* 0x000fe20008000000 */
[----:B------:R-:W-:-:S05]  /*1f20*/  UMOV UR14, UR17 ;  /* 0x00000011000e7c82 */ /* 0x000fca0008000000 */
        /* <DEDUP_REMOVED lines=20> */
.L_x_544:
        /* <DEDUP_REMOVED lines=19> */
.L_x_545:
        /* <DEDUP_REMOVED lines=32> */
.L_x_547:
[----:B------:R-:W-:Y:S05]  /*23a0*/  BSYNC B0 ;  /* 0x0000000000007941 */ /* 0x000fea0003800000 */
.L_x_546:
        /* <DEDUP_REMOVED lines=15> */
.L_x_549:
[----:B------:R-:W-:Y:S05]  /*24a0*/  BSYNC B0 ;  /* 0x0000000000007941 */ /* 0x000fea0003800000 */
.L_x_548:
        /* <DEDUP_REMOVED lines=28> */
.L_x_551:
[----:B------:R-:W-:Y:S05]  /*2670*/  BSYNC B0 ;  /* 0x0000000000007941 */ /* 0x000fea0003800000 */
.L_x_550:
        /* <DEDUP_REMOVED lines=15> */
.L_x_543:
[----:B------:R-:W-:Y:S01]  /*2770*/  UIMAD UR5, UR37, UR22, URZ ;  /* 0x00000016250572a4 */ /* 0x000fe2000f8e023f */
[----:B------:R-:W-:Y:S01]  /*2780*/  IMAD.U32 R6, RZ, RZ, UR22 ;  /* 0x00000016ff067e24 */ /* 0x000fe2000f8e00ff */
[----:B------:R-:W-:Y:S01]  /*2790*/  UIMAD UR10, UR37, UR24, URZ ;  /* 0x00000018250a72a4 */ /* 0x000fe2000f8e023f */
[----:B------:R-:W-:Y:S01]  /*27a0*/  IMAD.U32 R4, RZ, RZ, UR24 ;  /* 0x00000018ff047e24 */ /* 0x000fe2000f8e00ff */
[----:B------:R-:W-:Y:S01]  /*27b0*/  UIMAD UR11, UR40, UR23, UR5 ;  /* 0x00000017280b72a4 */ /* 0x000fe2000f8e0205 */
[--C-:B------:R-:W-:Y:S01]  /*27c0*/  IMAD.WIDE.U32 R6, R6, UR40, R248.reuse ;  /* 0x0000002806067c25 */ /* 0x100fe2000f8e00f8 */
[----:B------:R-:W-:Y:S02]  /*27d0*/  UIMAD UR5, UR39, -0x80, UR9 ;  /* 0xffffff80270578a4 */ /* 0x000fe4000f8e0209 */
[----:B------:R-:W-:Y:S01]  /*27e0*/  UIMAD UR10, UR40, UR25, UR10 ;  /* 0x00000019280a72a4 */ /* 0x000fe2000f8e020a */
[----:B------:R-:W-:Y:S01]  /*27f0*/  VIADD R9, R238, 0x40 ;  /* 0x00000040ee097836 */ /* 0x000fe20000000000 */
[----:B------:R-:W-:Y:S01]  /*2800*/  IADD3 R8, P0, R6, UR45, RZ ;  /* 0x0000002d06087c10 */ /* 0x000fe2000ff1e0ff */
[----:B------:R-:W-:Y:S01]  /*2810*/  IMAD.U32 R2, RZ, RZ, UR11 ;  /* 0x0000000bff027e24 */ /* 0x000fe2000f8e00ff */
[----:B------:R-:W-:Y:S01]  /*2820*/  ULDC.64 UR16, c[0x0][0x260] ;  /* 0x0000980000107ab9 */ /* 0x000fe20000000a00 */
[----:B------:R-:W-:Y:S01]  /*2830*/  IMAD.WIDE.U32 R4, R4, UR40, R248 ;  /* 0x0000002804047c25 */ /* 0x000fe2000f8e00f8 */
[----:B------:R-:W-:-:S02]  /*2840*/  ISETP.GE.AND P1, PT, R9, UR5, PT ;  /* 0x0000000509007c0c */ /* 0x000fc4000bf26270 */
[----:B------:R-:W-:Y:S01]  /*2850*/  IADD3.X R9, R7, UR47, R2, P0, !PT ;  /* 0x0000002f07097c10 */ /* 0x000fe200087fe402 */
[----:B------:R-:W-:Y:S01]  /*2860*/  IMAD.U32 R2, RZ, RZ, UR10 ;  /* 0x0000000aff027e24 */ /* 0x000fe2000f8e00ff */
[----:B------:R-:W-:Y:S01]  /*2870*/  IADD3 R6, P0, R4, UR46, RZ ;  /* 0x0000002e04067c10 */ /* 0x000fe2000ff1e0ff */
[----:B------:R-:W-:Y:S01]  /*2880*/  ULDC.64 UR10, c[0x0][0x268] ;  /* 0x00009a00000a7ab9 */ /* 0x000fe20000000a00 */
[----:B------:R-:W-:Y:S01]  /*2890*/  ISETP.GE.AND P2, PT, R238, UR5, PT ;  /* 0x00000005ee007c0c */ /* 0x000fe2000bf46270 */
[C---:B------:R-:W-:Y:S01]  /*28a0*/  IMAD R4, R10.reuse, UR16, RZ ;  /* 0x000000100a047c24 */ /* 0x040fe2000f8e02ff */
[----:B------:R-:W-:Y:S01]  /*28b0*/  IADD3.X R7, R5, UR48, R2, P0, !PT ;  /* 0x0000003005077c10 */ /* 0x000fe200087fe402 */
[----:B------:R-:W-:Y:S01]  /*28c0*/  IMAD R2, R10, UR10, RZ ;  /* 0x0000000a0a027c24 */ /* 0x000fe2000f8e02ff */
[----:B------:R-:W-:Y:S01]  /*28d0*/  UIMAD UR5, UR8, -0x40, UR27 ;  /* 0xffffffc0080578a4 */ /* 0x000fe2000f8e021b */
[C---:B------:R-:W-:Y:S02]  /*28e0*/  IMAD R10, R0.reuse, UR17, R4 ;  /* 0x00000011000a7c24 */ /* 0x040fe4000f8e0204 */
[----:B------:R-:W-:Y:S01]  /*28f0*/  IMAD.WIDE.U32 R4, R0, UR16, R8 ;  /* 0x0000001000047c25 */ /* 0x000fe2000f8e0008 */
[----:B------:R-:W-:-:S02]  /*2900*/  @!P1 IADD3 R12, P0, R238, 0x40, RZ ;  /* 0x00000040ee0c9810 */ /* 0x000fc40007f1e0ff */
[----:B------:R-:W-:Y:S01]  /*2910*/  ISETP.GE.AND P3, PT, R238, UR5, PT ;  /* 0x00000005ee007c0c */ /* 0x000fe2000bf66270 */
[C---:B------:R-:W-:Y:S02]  /*2920*/  IMAD R8, R0.reuse, UR11, R2 ;  /* 0x0000000b00087c24 */ /* 0x040fe4000f8e0202 */
[----:B------:R-:W-:Y:S01]  /*2930*/  IMAD.WIDE.U32 R6, R0, UR10, R6 ;  /* 0x0000000a00067c25 */ /* 0x000fe2000f8e0006 */
[----:B------:R-:W1:Y:S01]  /*2940*/  @!P2 LDC.64 R16, c[0x0][0x218] ;  /* 0x00008600ff10ab82 */ /* 0x000e620000000a00 */
[----:B------:R-:W-:Y:S02]  /*2950*/  ULEA.HI UR10, UR8, UR8, URZ, 0x1 ;  /* 0x00000008080a7291 */ /* 0x000fe4000f8f083f */
[C---:B------:R-:W-:Y:S02]  /*2960*/  VIADD R0, R250.reuse, 0x20 ;  /* 0x00000020fa007836 */ /* 0x040fe40000000000 */
[----:B------:R-:W-:Y:S01]  /*2970*/  VIADD R2, R250, 0x8 ;  /* 0x00000008fa027836 */ /* 0x000fe20000000000 */
[----:B------:R-:W-:Y:S01]  /*2980*/  ULOP3.LUT UR10, UR10, 0xfffffffe, URZ, 0xc0, !UPT ;  /* 0xfffffffe0a0a7892 */ /* 0x000fe2000f8ec03f */
[----:B------:R-:W-:Y:S01]  /*2990*/  IMAD.IADD R5, R5, 0x1, R10 ;  /* 0x0000000105057824 */ /* 0x000fe200078e020a */
[----:B------:R-:W-:Y:S01]  /*29a0*/  ISETP.GE.AND P5, PT, R0, UR5, PT ;  /* 0x0000000500007c0c */ /* 0x000fe2000bfa6270 */
[----:B------:R-:W-:Y:S01]  /*29b0*/  @!P1 IMAD.X R0, RZ, RZ, R18, P0 ;  /* 0x000000ffff009224 */ /* 0x000fe200000e0612 */
[----:B------:R-:W-:Y:S01]  /*29c0*/  @!P1 IADD3 R14, P0, R238, 0x40, RZ ;  /* 0x00000040ee0e9810 */ /* 0x000fe20007f1e0ff */
[----:B------:R-:W-:Y:S01]  /*29d0*/  IMAD.IADD R7, R7, 0x1, R8 ;  /* 0x0000000107077824 */ /* 0x000fe200078e0208 */
[----:B------:R-:W-:Y:S01]  /*29e0*/  ISETP.GE.AND P6, PT, R2, UR5, PT ;  /* 0x0000000502007c0c */ /* 0x000fe2000bfc6270 */
[----:B------:R-:W-:Y:S01]  /*29f0*/  @!P1 IMAD R0, R0, UR22, RZ ;  /* 0x0000001600009c24 */ /* 0x000fe2000f8e02ff */
[----:B------:R-:W-:Y:S01]  /*2a00*/  UIADD3 UR10, UR8, -UR10, URZ ;  /* 0x8000000a080a7290 */ /* 0x000fe2000fffe03f */
[----:B------:R-:W-:Y:S01]  /*2a10*/  @!P1 IMAD.X R15, RZ, RZ, R18, P0 ;  /* 0x000000ffff0f9224 */ /* 0x000fe200000e0612 */
[----:B------:R-:W-:Y:S01]  /*2a20*/  PLOP3.LUT P0, PT, PT, PT, UP4, 0x80, 0x0 ;  /* 0x000000000000781c */ /* 0x000fe20003f0f048 */
[----:B------:R-:W-:Y:S01]  /*2a30*/  @!P1 IMAD.MOV.U32 R8, RZ, RZ, R4 ;  /* 0x000000ffff089224 */ /* 0x000fe200078e0004 */
[----:B------:R-:W-:Y:S01]  /*2a40*/  UISETP.NE.AND UP0, UPT, UR10, 0x1, UPT ;  /* 0x000000010a00788c */ /* 0x000fe2000bf05270 */
[----:B------:R-:W-:-:S02]  /*2a50*/  @!P1 IMAD.MOV.U32 R9, RZ, RZ, R5 ;  /* 0x000000ffff099224 */ /* 0x000fc400078e0005 */
[----:B------:R-:W-:Y:S02]  /*2a60*/  @!P2 IMAD R2, R18, UR22, RZ ;  /* 0x000000161202ac24 */ /* 0x000fe4000f8e02ff */
[----:B------:R-:W-:Y:S02]  /*2a70*/  IMAD.MOV.U32 R235, RZ, RZ, 0x7f800000 ;  /* 0x7f800000ffeb7424 */ /* 0x000fe400078e00ff */
[----:B------:R-:W-:Y:S02]  /*2a80*/  IMAD.MOV.U32 R236, RZ, RZ, 0x7f800000 ;  /* 0x7f800000ffec7424 */ /* 0x000fe400078e00ff */
[----:B------:R-:W-:Y:S02]  /*2a90*/  IMAD.MOV.U32 R233, RZ, RZ, 0x7f800000 ;  /* 0x7f800000ffe97424 */ /* 0x000fe400078e00ff */
[----:B------:R-:W-:Y:S01]  /*2aa0*/  IMAD.MOV.U32 R234, RZ, RZ, 0x7f800000 ;  /* 0x7f800000ffea7424 */ /* 0x000fe200078e00ff */
[----:B------:R-:W-:Y:S01]  /*2ab0*/  @P0 BAR.SYNC.DEFER_BLOCKING 0x0 ;  /* 0x0000000000000b1d */ /* 0x000fe20000010000 */
[C---:B------:R-:W-:Y:S01]  /*2ac0*/  @!P1 IMAD R21, R12.reuse, UR23, R0 ;  /* 0x000000170c159c24 */ /* 0x040fe2000f8e0200 */
[----:B------:R-:W-:Y:S01]  /*2ad0*/  PLOP3.LUT P0, PT, PT, PT, UP0, 0x80, 0x0 ;  /* 0x000000000000781c */ /* 0x000fe20003f0f008 */
[----:B------:R-:W-:Y:S01]  /*2ae0*/  @!P1 IMAD.WIDE.U32 R12, R12, UR22, R8 ;  /* 0x000000160c0c9c25 */ /* 0x000fe2000f8e0008 */
[----:B------:R-:W-:-:S02]  /*2af0*/  USHF.L.U32 UR17, UR31, 0x4, URZ ;  /* 0x000000041f117899 */ /* 0x000fc4000800063f */
[----:B------:R-:W-:Y:S01]  /*2b00*/  USHF.L.U32 UR16, UR31, 0x3, URZ ;  /* 0x000000031f107899 */ /* 0x000fe2000800063f */
[----:B------:R-:W-:Y:S01]  /*2b10*/  @!P1 IMAD R0, R15, UR24, RZ ;  /* 0x000000180f009c24 */ /* 0x000fe2000f8e02ff */
[----:B------:R-:W-:Y:S01]  /*2b20*/  UIADD3 UR37, UR27, 0x80, UR40 ;  /* 0x000000801b257890 */ /* 0x000fe2000fffe028 */
[----:B------:R-:W-:Y:S02]  /*2b30*/  @!P2 IMAD R2, R238, UR23, R2 ;  /* 0x00000017ee02ac24 */ /* 0x000fe4000f8e0202 */
[----:B------:R-:W-:Y:S01]  /*2b40*/  IMAD R237, RZ, RZ, -UR26 ;  /* 0x8000001affed7e24 */ /* 0x000fe2000f8e02ff */
[----:B------:R-:W-:Y:S01]  /*2b50*/  SHF.L.U64.HI R242, R250, 0x2, R251 ;  /* 0x00000002faf27819 */ /* 0x000fe200000102fb */
[----:B------:R-:W-:Y:S01]  /*2b60*/  @!P2 IMAD.WIDE.U32 R8, R238, UR22, R4 ;  /* 0x00000016ee08ac25 */ /* 0x000fe2000f8e0004 */
[----:B------:R-:W-:Y:S02]  /*2b70*/  CS2R R126, SRZ ;  /* 0x00000000007e7805 */ /* 0x000fe4000001ff00 */
[----:B------:R-:W-:-:S02]  /*2b80*/  CS2R R124, SRZ ;  /* 0x00000000007c7805 */ /* 0x000fc4000001ff00 */
[----:B------:R-:W-:Y:S01]  /*2b90*/  CS2R R130, SRZ ;  /* 0x0000000000827805 */ /* 0x000fe2000001ff00 */
[----:B------:R-:W-:Y:S01]  /*2ba0*/  @!P1 IMAD R20, R14, UR25, R0 ;  /* 0x000000190e149c24 */ /* 0x000fe2000f8e0200 */
[----:B-1----:R-:W-:Y:S01]  /*2bb0*/  @!P2 LEA R4, P4, R8, R16, 0x1 ;  /* 0x000000100804a211 */ /* 0x002fe200078808ff */
[----:B------:R-:W-:Y:S01]  /*2bc0*/  @!P1 IMAD.MOV.U32 R10, RZ, RZ, R6 ;  /* 0x000000ffff0a9224 */ /* 0x000fe200078e0006 */
[----:B------:R-:W-:Y:S01]  /*2bd0*/  CS2R R128, SRZ ;  /* 0x0000000000807805 */ /* 0x000fe2000001ff00 */
[----:B------:R-:W-:Y:S01]  /*2be0*/  @!P1 IMAD.MOV.U32 R11, RZ, RZ, R7 ;  /* 0x000000ffff0b9224 */ /* 0x000fe200078e0007 */
[----:B------:R-:W-:Y:S01]  /*2bf0*/  CS2R R122, SRZ ;  /* 0x00000000007a7805 */ /* 0x000fe2000001ff00 */
[----:B------:R-:W-:Y:S01]  /*2c00*/  @!P2 IMAD.IADD R0, R9, 0x1, R2 ;  /* 0x000000010900a824 */ /* 0x000fe200078e0202 */
[----:B------:R-:W-:Y:S01]  /*2c10*/  CS2R R120, SRZ ;  /* 0x0000000000787805 */ /* 0x000fe2000001ff00 */
[----:B------:R-:W-:Y:S01]  /*2c20*/  @!P1 IMAD.WIDE.U32 R14, R14, UR24, R10 ;  /* 0x000000180e0e9c25 */ /* 0x000fe2000f8e000a */
[----:B------:R-:W-:-:S02]  /*2c30*/  CS2R R118, SRZ ;  /* 0x0000000000767805 */ /* 0x000fc4000001ff00 */
[----:B------:R-:W-:Y:S02]  /*2c40*/  CS2R R116, SRZ ;  /* 0x0000000000747805 */ /* 0x000fe4000001ff00 */
[----:B------:R-:W-:Y:S01]  /*2c50*/  @!P2 LEA.HI.X R5, R8, R17, R0, 0x1, P4 ;  /* 0x000000110805a211 */ /* 0x000fe200020f0c00 */
[----:B------:R-:W-:Y:S01]  /*2c60*/  @!P2 IMAD.WIDE.U32 R10, R238, UR24, R6 ;  /* 0x00000018ee0aac25 */ /* 0x000fe2000f8e0006 */
[----:B------:R-:W1:Y:S01]  /*2c70*/  @!P1 LDC.64 R8, c[0x0][0x218] ;  /* 0x00008600ff089b82 */ /* 0x000e620000000a00 */
[----:B------:R-:W-:Y:S02]  /*2c80*/  LEA R0, R244, UR4, 0x1 ;  /* 0x00000004f4007c11 */ /* 0x000fe4000f8e08ff */
[----:B------:R-:W-:Y:S01]  /*2c90*/  CS2R R110, SRZ ;  /* 0x00000000006e7805 */ /* 0x000fe2000001ff00 */
[----:B------:R-:W-:Y:S01]  /*2ca0*/  @!P2 IMAD R2, R18, UR24, RZ ;  /* 0x000000181202ac24 */ /* 0x000fe2000f8e02ff */
[----:B------:R-:W-:Y:S01]  /*2cb0*/  CS2R R108, SRZ ;  /* 0x00000000006c7805 */ /* 0x000fe2000001ff00 */
[----:B------:R-:W-:Y:S01]  /*2cc0*/  IMAD.SHL.U32 R241, R250, 0x4, RZ ;  /* 0x00000004faf17824 */ /* 0x000fe200078e00ff */
[----:B------:R-:W-:Y:S01]  /*2cd0*/  @P3 STS [R0+0x6000], RZ ;  /* 0x006000ff00003388 */ /* 0x000fe20000000800 */
[----:B------:R-:W-:Y:S01]  /*2ce0*/  @!P2 IMAD R16, R238, UR25, R2 ;  /* 0x00000019ee10ac24 */ /* 0x000fe2000f8e0202 */
[----:B------:R-:W2:Y:S01]  /*2cf0*/  @!P2 LDC.64 R6, c[0x0][0x220] ;  /* 0x00008800ff06ab82 */ /* 0x000ea20000000a00 */
[----:B------:R-:W-:Y:S01]  /*2d00*/  VIADD R2, R244, 0x1800 ;  /* 0x00001800f4027836 */ /* 0x000fe20000000000 */
[----:B------:R-:W-:Y:S01]  /*2d10*/  @P3 STS [R0+0x6004], RZ ;  /* 0x006004ff00003388 */ /* 0x000fe20000000800 */
[----:B------:R-:W-:Y:S01]  /*2d20*/  @!P2 IMAD.IADD R16, R11, 0x1, R16 ;  /* 0x000000010b10a824 */ /* 0x000fe200078e0210 */
[----:B------:R-:W-:-:S02]  /*2d30*/  CS2R R114, SRZ ;  /* 0x0000000000727805 */ /* 0x000fc4000001ff00 */
[----:B------:R-:W-:Y:S02]  /*2d40*/  CS2R R112, SRZ ;  /* 0x0000000000707805 */ /* 0x000fe4000001ff00 */
[----:B------:R-:W-:Y:S01]  /*2d50*/  SEL R2, R2, R244, !P0 ;  /* 0x000000f402027207 */ /* 0x000fe20004000000 */
[----:B------:R-:W-:Y:S01]  /*2d60*/  @P3 STS.64 [R0+0x6008], RZ ;  /* 0x006008ff00003388 */ /* 0x000fe20000000a00 */
[----:B------:R-:W3:Y:S01]  /*2d70*/  @!P1 LDC.64 R18, c[0x0][0x220] ;  /* 0x00008800ff129b82 */ /* 0x000ee20000000a00 */
[----:B------:R-:W-:Y:S02]  /*2d80*/  CS2R R106, SRZ ;  /* 0x00000000006a7805 */ /* 0x000fe4000001ff00 */
[----:B------:R-:W-:Y:S01]  /*2d90*/  LEA R201, R2, UR4, 0x1 ;  /* 0x0000000402c97c11 */ /* 0x000fe2000f8e08ff */
[----:B------:R-:W-:Y:S01]  /*2da0*/  @P3 STS.128 [R0+0x7000], RZ ;  /* 0x007000ff00003388 */ /* 0x000fe20000000c00 */
[----:B------:R-:W-:Y:S01]  /*2db0*/  @!P1 IMAD.IADD R2, R13, 0x1, R21 ;  /* 0x000000010d029824 */ /* 0x000fe200078e0215 */
[----:B------:R-:W-:-:S02]  /*2dc0*/  CS2R R104, SRZ ;  /* 0x0000000000687805 */ /* 0x000fc4000001ff00 */
[----:B------:R-:W-:Y:S01]  /*2dd0*/  CS2R R102, SRZ ;  /* 0x0000000000667805 */ /* 0x000fe2000001ff00 */
[----:B------:R-:W-:Y:S01]  /*2de0*/  @P3 STS.128 [R0+0x8000], RZ ;  /* 0x008000ff00003388 */ /* 0x000fe20000000c00 */
[C---:B-1----:R-:W-:Y:S02]  /*2df0*/  @!P1 LEA R8, P4, R12.reuse, R8, 0x1 ;  /* 0x000000080c089211 */ /* 0x042fe400078808ff */
[----:B------:R-:W-:Y:S02]  /*2e00*/  CS2R R100, SRZ ;  /* 0x0000000000647805 */ /* 0x000fe4000001ff00 */
[----:B------:R-:W-:Y:S01]  /*2e10*/  CS2R R94, SRZ ;  /* 0x00000000005e7805 */ /* 0x000fe2000001ff00 */
[----:B------:R-:W-:Y:S01]  /*2e20*/  @!PT LDS RZ, [RZ] ;  /* 0x00000000fffff984 */ /* 0x000fe20000000800 */
[----:B------:R-:W-:Y:S01]  /*2e30*/  @!PT LDS RZ, [RZ] ;  /* 0x00000000fffff984 */ /* 0x000fe20000000800 */
[----:B------:R-:W-:Y:S01]  /*2e40*/  @!PT LDS RZ, [RZ] ;  /* 0x00000000fffff984 */ /* 0x000fe20000000800 */
[----:B------:R-:W-:Y:S01]  /*2e50*/  @!P3 LDGSTS.E.BYPASS.LTC128B.128 [R0+0x6000], desc[UR6][R196.64] ;  /* 0x06000000c400bfae */ /* 0x000fe2000b901d46 */
[----:B------:R-:W-:Y:S01]  /*2e60*/  @!P1 LEA.HI.X R9, R12, R9, R2, 0x1, P4 ;  /* 0x000000090c099211 */ /* 0x000fe200020f0c02 */
[C---:B------:R-:W-:Y:S01]  /*2e70*/  VIADD R2, R250.reuse, 0x28 ;  /* 0x00000028fa027836 */ /* 0x040fe20000000000 */
[----:B------:R-:W-:Y:S01]  /*2e80*/  ISETP.GE.AND P4, PT, R250, UR5, PT ;  /* 0x00000005fa007c0c */ /* 0x000fe2000bf86270 */
[----:B------:R-:W-:Y:S01]  /*2e90*/  @!P3 LDGSTS.E.BYPASS.LTC128B.128 [R0+0x7000], desc[UR6][R196.64+0x40] ;  /* 0x07000040c400bfae */ /* 0x000fe2000b901d46 */
[----:B------:R-:W-:-:S02]  /*2ea0*/  CS2R R92, SRZ ;  /* 0x00000000005c7805 */ /* 0x000fc4000001ff00 */
[----:B------:R-:W-:Y:S02]  /*2eb0*/  CS2R R98, SRZ ;  /* 0x0000000000627805 */ /* 0x000fe4000001ff00 */
[----:B------:R-:W-:Y:S01]  /*2ec0*/  CS2R R96, SRZ ;  /* 0x0000000000607805 */ /* 0x000fe2000001ff00 */
[----:B------:R-:W-:Y:S01]  /*2ed0*/  @!P3 LDGSTS.E.BYPASS.LTC128B.128 [R0+0x8000], desc[UR6][R196.64+0x80] ;  /* 0x08000080c400bfae */ /* 0x000fe2000b901d46 */
[----:B------:R-:W-:Y:S02]  /*2ee0*/  CS2R R90, SRZ ;  /* 0x00000000005a7805 */ /* 0x000fe4000001ff00 */
[----:B------:R-:W-:Y:S02]  /*2ef0*/  CS2R R88, SRZ ;  /* 0x0000000000587805 */ /* 0x000fe4000001ff00 */
[----:B------:R-:W-:Y:S01]  /*2f00*/  CS2R R86, SRZ ;  /* 0x0000000000567805 */ /* 0x000fe2000001ff00 */
[----:B------:R-:W-:Y:S01]  /*2f10*/  @P3 STS [R201], RZ ;  /* 0x000000ffc9003388 */ /* 0x000fe20000000800 */
[----:B------:R-:W-:-:S02]  /*2f20*/  CS2R R84, SRZ ;  /* 0x0000000000547805 */ /* 0x000fc4000001ff00 */
[----:B------:R-:W-:Y:S02]  /*2f30*/  CS2R R78, SRZ ;  /* 0x00000000004e7805 */ /* 0x000fe4000001ff00 */
[----:B------:R-:W-:Y:S01]  /*2f40*/  CS2R R76, SRZ ;  /* 0x00000000004c7805 */ /* 0x000fe2000001ff00 */
[----:B------:R-:W-:Y:S01]  /*2f50*/  @P3 STS [R201+0x4], RZ ;  /* 0x000004ffc9003388 */ /* 0x000fe20000000800 */
[----:B------:R-:W-:Y:S02]  /*2f60*/  CS2R R82, SRZ ;  /* 0x0000000000527805 */ /* 0x000fe4000001ff00 */
[----:B------:R-:W-:Y:S02]  /*2f70*/  CS2R R80, SRZ ;  /* 0x0000000000507805 */ /* 0x000fe4000001ff00 */
[----:B------:R-:W-:Y:S01]  /*2f80*/  CS2R R74, SRZ ;  /* 0x00000000004a7805 */ /* 0x000fe2000001ff00 */
[----:B------:R-:W-:Y:S01]  /*2f90*/  @P3 STS [R201+0x8], RZ ;  /* 0x000008ffc9003388 */ /* 0x000fe20000000800 */
        /* <DEDUP_REMOVED lines=24> */
[----:B------:R-:W-:Y:S01]  /*3120*/  CS2R R36, SRZ ;  /* 0x0000000000247805 */ /* 0x000fe2000001ff00 */
[----:B------:R-:W-:-:S02]  /*3130*/  UIMAD UR35, UR31, 0x18, URZ ;  /* 0x000000181f2378a4 */ /* 0x000fc4000f8e023f */
[----:B------:R-:W-:Y:S01]  /*3140*/  @P3 STS [R201+0x2004], RZ ;  /* 0x002004ffc9003388 */ /* 0x000fe20000000800 */
[----:B------:R-:W-:Y:S02]  /*3150*/  USHF.L.U32 UR34, UR31, 0x5, URZ ;  /* 0x000000051f227899 */ /* 0x000fe4000800063f */
[----:B------:R-:W-:Y:S01]  /*3160*/  UIMAD UR33, UR31, 0x28, URZ ;  /* 0x000000281f2178a4 */ /* 0x000fe2000f8e023f */
[----:B------:R-:W-:Y:S01]  /*3170*/  @P3 STS [R201+0x2008], RZ ;  /* 0x002008ffc9003388 */ /* 0x000fe20000000800 */
[----:B------:R-:W-:Y:S02]  /*3180*/  UIMAD UR32, UR31, 0x30, URZ ;  /* 0x000000301f2078a4 */ /* 0x000fe4000f8e023f */
[----:B------:R-:W-:Y:S01]  /*3190*/  UIADD3 UR36, UR40, 0x80, URZ ;  /* 0x0000008028247890 */ /* 0x000fe2000fffe03f */
[----:B------:R-:W-:Y:S01]  /*31a0*/  @P3 STS [R201+0x200c], RZ ;  /* 0x00200cffc9003388 */ /* 0x000fe20000000800 */
[----:B------:R-:W-:-:S03]  /*31b0*/  ULDC UR10, c[0x0][0x2ec] ;  /* 0x0000bb00000a7ab9 */ /* 0x000fc60000000800 */
[----:B------:R-:W-:Y:S01]  /*31c0*/  @!PT LDS RZ, [RZ] ;  /* 0x00000000fffff984 */ /* 0x000fe20000000800 */
[----:B------:R-:W-:Y:S01]  /*31d0*/  @!PT LDS RZ, [RZ] ;  /* 0x00000000fffff984 */ /* 0x000fe20000000800 */
[----:B------:R-:W-:Y:S01]  /*31e0*/  @!PT LDS RZ, [RZ] ;  /* 0x00000000fffff984 */ /* 0x000fe20000000800 */
[----:B------:R-:W-:Y:S04]  /*31f0*/  @!P3 LDGSTS.E.BYPASS.LTC128B.128 [R201], desc[UR6][R198.64] ;  /* 0x00000000c6c9bfae */ /* 0x000fe8000b901d46 */
[----:B------:R-:W-:Y:S04]  /*3200*/  @!P3 LDGSTS.E.BYPASS.LTC128B.128 [R201+0x1000], desc[UR6][R198.64+0x40] ;  /* 0x01000040c6c9bfae */ /* 0x000fe8000b901d46 */
[----:B------:R-:W-:Y:S01]  /*3210*/  @!P3 LDGSTS.E.BYPASS.LTC128B.128 [R201+0x2000], desc[UR6][R198.64+0x80] ;  /* 0x02000080c6c9bfae */ /* 0x000fe2000b901d46 */
[----:B--2---:R-:W-:-:S03]  /*3220*/  @!P2 LEA R6, P3, R10, R6, 0x1 ;  /* 0x000000060a06a211 */ /* 0x004fc600078608ff */
[----:B------:R-:W-:Y:S01]  /*3230*/  @P2 STS [R0+0x9000], RZ ;  /* 0x009000ff00002388 */ /* 0x000fe20000000800 */
[----:B------:R-:W-:-:S03]  /*3240*/  @!P2 LEA.HI.X R7, R10, R7, R16, 0x1, P3 ;  /* 0x000000070a07a211 */ /* 0x000fc600018f0c10 */
        /* <DEDUP_REMOVED lines=19> */
[----:B-1----:R-:W-:Y:S01]  /*3380*/  @!P1 IMAD.IADD R5, R15, 0x1, R20 ;  /* 0x000000010f059824 */ /* 0x002fe200078e0214 */
[----:B---3--:R-:W-:-:S02]  /*3390*/  @!P1 LEA R4, P3, R14, R18, 0x1 ;  /* 0x000000120e049211 */ /* 0x008fc400078608ff */
[----:B------:R-:W-:Y:S02]  /*33a0*/  @P2 STS [R0+0xf000], RZ ;  /* 0x00f000ff00002388 */ /* 0x000fe40000000800 */
[----:B------:R-:W-:Y:S02]  /*33b0*/  @!P1 LEA.HI.X R5, R14, R19, R5, 0x1, P3 ;  /* 0x000000130e059211 */ /* 0x000fe400018f0c05 */
[----:B------:R-:W-:Y:S01]  /*33c0*/  @P2 STS [R0+0xf004], RZ ;  /* 0x00f004ff00002388 */ /* 0x000fe20000000800 */
[----:B------:R-:W-:Y:S01]  /*33d0*/  ISETP.GE.AND P3, PT, R2, UR5, PT ;  /* 0x0000000502007c0c */ /* 0x000fe2000bf66270 */
[----:B------:R-:W-:Y:S02]  /*33e0*/  UIADD3 UR28, UR17, 0x20, URZ ;  /* 0x00000020111c7890 */ /* 0x000fe4000fffe03f */
[----:B------:R-:W-:Y:S01]  /*33f0*/  @P2 STS.64 [R0+0xf008], RZ ;  /* 0x00f008ff00002388 */ /* 0x000fe20000000a00 */
[----:B------:R-:W-:Y:S02]  /*3400*/  UIADD3 UR23, UR17, 0x40, URZ ;  /* 0x0000004011177890 */ /* 0x000fe4000fffe03f */
[----:B------:R-:W-:Y:S01]  /*3410*/  UIMAD UR31, UR31, 0x38, URZ ;  /* 0x000000381f1f78a4 */ /* 0x000fe2000f8e023f */
[----:B------:R-:W-:Y:S04]  /*3420*/  @P2 STS.128 [R0+0x11000], RZ ;  /* 0x011000ff00002388 */ /* 0x000fe80000000c00 */
[----:B------:R-:W-:Y:S01]  /*3430*/  @P2 STS.128 [R0+0x13000], RZ ;  /* 0x013000ff00002388 */ /* 0x000fe20000000c00 */
[----:B------:R-:W-:Y:S01]  /*3440*/  UIADD3 UR37, UR37, -UR9, URZ ;  /* 0x8000000925257290 */ /* 0x000fe2000fffe03f */
[----:B------:R-:W-:-:S02]  /*3450*/  ULDC UR5, c[0x0][0x39c] ;  /* 0x0000e70000057ab9 */ /* 0x000fc40000000800 */
[----:B------:R-:W-:Y:S01]  /*3460*/  @!PT LDS RZ, [RZ] ;  /* 0x00000000fffff984 */ /* 0x000fe20000000800 */
[----:B------:R-:W-:Y:S01]  /*3470*/  @!PT LDS RZ, [RZ] ;  /* 0x00000000fffff984 */ /* 0x000fe20000000800 */
[----:B------:R-:W-:Y:S01]  /*3480*/  @!PT LDS RZ, [RZ] ;  /* 0x00000000fffff984 */ /* 0x000fe20000000800 */
[----:B------:R-:W-:Y:S01]  /*3490*/  @!P2 LDGSTS.E.BYPASS.LTC128B.128 [R0+0xf000], desc[UR6][R6.64] ;  /* 0x0f0000000600afae */ /* 0x000fe2000b901d46 */
[----:B--2---:R-:W-:-:S03]  /*34a0*/  IMAD.SHL.U32 R8, R250, 0x4, RZ ;  /* 0x00000004fa087824 */ /* 0x004fc600078e00ff */
        /* <DEDUP_REMOVED lines=10> */
[----:B------:R3:W-:Y:S01]  /*3550*/  @!P1 LDGSTS.E.BYPASS.LTC128B.128 [R0+0x14000], desc[UR6][R4.64+0x80] ;  /* 0x1400008004009fae */ /* 0x0007e2000b901d46 */
[----:B-1----:R-:W-:-:S03]  /*3560*/  @!P3 LEA R6, P1, R2, UR13, 0x2 ;  /* 0x0000000d0206bc11 */ /* 0x002fc6000f8210ff */
[----:B------:R-:W0:Y:S01]  /*3570*/  LDGDEPBAR ;  /* 0x00000000000079af */ /* 0x000e220000000000 */
[----:B---3--:R-:W-:Y:S02]  /*3580*/  SHF.L.U64.HI R5, R250, 0x2, R251 ;  /* 0x00000002fa057819 */ /* 0x008fe400000102fb */
[----:B--2---:R-:W-:Y:S02]  /*3590*/  SHF.R.S32.HI R0, RZ, 0x1f, R2 ;  /* 0x0000001fff007819 */ /* 0x004fe40000011402 */
[----:B------:R-:W-:Y:S02]  /*35a0*/  IADD3 R4, P2, R8, UR13, RZ ;  /* 0x0000000d08047c10 */ /* 0x000fe4000ff5e0ff */
[----:B------:R-:W-:Y:S02]  /*35b0*/  @!P3 LEA.HI.X R7, R2, UR12, R0, 0x2, P1 ;  /* 0x0000000c0207bc11 */ /* 0x000fe400088f1400 */
[----:B------:R-:W-:-:S03]  /*35c0*/  IADD3.X R5, R5, UR12, RZ, P2, !PT ;  /* 0x0000000c05057c10 */ /* 0x000fc600097fe4ff */
[----:B------:R1:W5:Y:S04]  /*35d0*/  @!P3 LDG.E R234, desc[UR6][R6.64] ;  /* 0x0000000606eab981 */ /* 0x000368000c1e1900 */
[----:B------:R1:W5:Y:S04]  /*35e0*/  @!P4 LDG.E R235, desc[UR6][R4.64] ;  /* 0x0000000604ebc981 */ /* 0x000368000c1e1900 */
[----:B------:R1:W5:Y:S04]  /*35f0*/  @!P6 LDG.E R236, desc[UR6][R4.64+0x20] ;  /* 0x0000200604ece981 */ /* 0x000368000c1e1900 */
[----:B------:R1:W5:Y:S01]  /*3600*/  @!P5 LDG.E R233, desc[UR6][R4.64+0x80] ;  /* 0x0000800604e9d981 */ /* 0x000362000c1e1900 */
[----:B------:R-:W-:-:S02]  /*3610*/  VIADD R2, R250, 0x1 ;  /* 0x00000001fa027836 */ /* 0x000fc40000000000 */
[----:B------:R-:W-:Y:S01]  /*3620*/  IMAD.U32 R0, RZ, RZ, UR27 ;  /* 0x0000001bff007e24 */ /* 0x000fe2000f8e00ff */
[----:B------:R-:W-:Y:S02]  /*3630*/  UIADD3 UR27, UR16, UR28, URZ ;  /* 0x0000001c101b7290 */ /* 0x000fe4000fffe03f */
[----:B------:R-:W-:Y:S02]  /*3640*/  UIADD3 UR22, UR16, UR23, URZ ;  /* 0x0000001710167290 */ /* 0x000fe4000fffe03f */
[----:B------:R-:W-:Y:S01]  /*3650*/  IADD3 R243, R2, UR9, -R0 ;  /* 0x0000000902f37c10 */ /* 0x000fe2000fffe800 */
[----:B------:R-:W-:Y:S01]  /*3660*/  VIADD R2, R182, 0x1800 ;  /* 0x00001800b6027836 */ /* 0x000fe20000000000 */
[----:B------:R-:W-:Y:S01]  /*3670*/  UIADD3 UR26, UR16, UR27, URZ ;  /* 0x0000001b101a7290 */ /* 0x000fe2000fffe03f */
[----:B------:R-:W-:Y:S01]  /*3680*/  VIADD R0, R181, 0x1800 ;  /* 0x00001800b5007836 */ /* 0x000fe20000000000 */
[----:B------:R-:W-:Y:S02]  /*3690*/  UIADD3 UR21, UR16, UR22, URZ ;  /* 0x0000001610157290 */ /* 0x000fe4000fffe03f */
        /* <DEDUP_REMOVED lines=8> */
[----:B------:R-:W-:-:S02]  /*3720*/  UIADD3 UR30, UR16, UR24, URZ ;  /* 0x00000018101e7290 */ /* 0x000fc4000fffe03f */
[----:B------:R-:W-:-:S12]  /*3730*/  UIADD3 UR29, UR16, UR19, URZ ;  /* 0x00000013101d7290 */ /* 0x000fd8000fffe03f */
.L_x_555:
        /* <DEDUP_REMOVED lines=8> */
[----:B------:R-:W-:Y:S01]  /*37c0*/  MOV R184, 0x20 ;  /* 0x0000002000b87802 */ /* 0x000fe20000000f00 */
        /* <DEDUP_REMOVED lines=64> */
[C---:B------:R-:W-:Y:S05]  /*3bd0*/  HMMA.16816.F32 R16, R144.reuse, R150, R16 ;  /* 0x000000969010723c */ /* 0x040fea0000001810 */
[----:B------:R-:W-:Y:S01]  /*3be0*/  @!P0 IADD3 R2, R0, 0x1, RZ ;  /* 0x0000000100028810 */ /* 0x000fe20007ffe0ff */
        /* <DEDUP_REMOVED lines=31> */
[----:B------:R-:W-:Y:S10]  /*3de0*/  MUFU.TANH R161, R9 ;  /* 0x0000000900a17308 */ /* 0x000ff40000002400 */
[----:B------:R1:W3:Y:S10]  /*3df0*/  MUFU.TANH R215, R7 ;  /* 0x0000000700d77308 */ /* 0x0002f40000002400 */
[----:B------:R4:W-:Y:S10]  /*3e00*/  MUFU.TANH R167, R10 ;  /* 0x0000000a00a77308 */ /* 0x0009f40000002400 */
[----:B------:R-:W-:Y:S01]  /*3e10*/  MUFU.TANH R208, R16 ;  /* 0x0000001000d07308 */ /* 0x000fe20000002400 */
[----:B-1----:R-:W1:Y:S09]  /*3e20*/  LDSM.16.M88.4 R4, [R174+0xd400] ;  /* 0x00d40000ae04783b */ /* 0x002e720000000200 */
[----:B------:R-:W3:Y:S01]  /*3e30*/  MUFU.TANH R154, R13 ;  /* 0x0000000d009a7308 */ /* 0x000ee20000002400 */
[----:B----4-:R-:W-:Y:S09]  /*3e40*/  FMUL.FTZ R10, R236, 1.4426950216293334961 ;  /* 0x3fb8aa3bec0a7820 */ /* 0x010ff20000410000 */
[----:B------:R-:W-:Y:S10]  /*3e50*/  MUFU.TANH R206, R17 ;  /* 0x0000001100ce7308 */ /* 0x000ff40000002400 */
[----:B------:R2:W4:Y:S10]  /*3e60*/  MUFU.TANH R166, R11 ;  /* 0x0000000b00a67308 */ /* 0x0005340000002400 */
[----:B------:R-:W-:Y:S10]  /*3e70*/  MUFU.TANH R212, R18 ;  /* 0x0000001200d47308 */ /* 0x000ff40000002400 */
[----:B------:R-:W4:Y:S01]  /*3e80*/  MUFU.TANH R155, R12 ;  /* 0x0000000c009b7308 */ /* 0x000f220000002400 */
[-C--:B-1----:R-:W-:Y:S03]  /*3e90*/  HMMA.16816.F32 R20, R156, R4.reuse, R20 ;  /* 0x000000049c14723c */ /* 0x082fe60000001814 */
[----:B--2---:R-:W-:Y:S03]  /*3ea0*/  MOV R11, R153 ;  /* 0x00000099000b7202 */ /* 0x004fe60000000f00 */
[C---:B------:R-:W-:Y:S03]  /*3eb0*/  HMMA.16816.F32 R24, R136.reuse, R4, R24 ;  /* 0x000000048818723c */ /* 0x040fe60000001818 */
[----:B------:R-:W-:Y:S03]  /*3ec0*/  MUFU.TANH R211, R19 ;  /* 0x0000001300d37308 */ /* 0x000fe60000002400 */
[-C--:B------:R-:W-:Y:S07]  /*3ed0*/  HMMA.16816.F32 R28, R136, R6.reuse, R28 ;  /* 0x00000006881c723c */ /* 0x080fee000000181c */
[----:B------:R1:W2:Y:S01]  /*3ee0*/  MUFU.TANH R163, R15 ;  /* 0x0000000f00a37308 */ /* 0x0002a20000002400 */
[----:B------:R-:W-:Y:S01]  /*3ef0*/  @!P0 IADD3 R4, R243, UR11, RZ ;  /* 0x0000000bf3048c10 */ /* 0x000fe2000fffe0ff */
        /* <DEDUP_REMOVED lines=11> */
[----:B------:R-:W-:Y:S01]  /*3fb0*/  @!P0 ISETP.GE.AND P2, PT, R2, R14, PT ;  /* 0x0000000e0200820c */ /* 0x000fe20003f46270 */
[----:B------:R-:W-:Y:S01]  /*3fc0*/  FMUL.FTZ R23, R23, UR5 ;  /* 0x0000000517177c20 */ /* 0x000fe20008410000 */
[----:B------:R-:W-:Y:S02]  /*3fd0*/  @!P0 VIADDMNMX R12, R4, R184, UR9, PT ;  /* 0x00000009040c8e46 */ /* 0x000fe4000b8001b8 */
        /* <DEDUP_REMOVED lines=9> */
[----:B------:R-:W-:Y:S01]  /*4070*/  FSEL R5, R10, RZ, P1 ;  /* 0x000000ff0a057208 */ /* 0x000fe20000800000 */
[----:B------:R-:W-:Y:S01]  /*4080*/  FMUL.FTZ R34, R34, UR5 ;  /* 0x0000000522227c20 */ /* 0x000fe20008410000 */
[-C--:B------:R-:W-:Y:S01]  /*4090*/  @!P0 ISETP.GE.AND P1, PT, R0, R13.reuse, PT ;  /* 0x0000000d0000820c */ /* 0x080fe20003f26270 */
        /* <DEDUP_REMOVED lines=9> */
[-C--:B------:R-:W-:Y:S01]  /*4130*/  @!P0 ISETP.GE.AND P3, PT, R0, R12.reuse, PT ;  /* 0x0000000c0000820c */ /* 0x080fe20003f66270 */
[----:B------:R-:W-:Y:S01]  /*4140*/  FMUL.FTZ R26, R26, UR5 ;  /* 0x000000051a1a7c20 */ /* 0x000fe20008410000 */
[----:B------:R-:W-:Y:S03]  /*4150*/  @!P0 ISETP.GE.AND P4, PT, R2, R12, PT ;  /* 0x0000000c0200820c */ /* 0x000fe60003f86270 */
[----:B------:R3:W-:Y:S01]  /*4160*/  MUFU.EX2 R226, R11 ;  /* 0x0000000b00e27308 */ /* 0x0007e20000000800 */
[----:B----4-:R-:W-:Y:S01]  /*4170*/  MOV R9, R216 ;  /* 0x000000d800097202 */ /* 0x010fe20000000f00 */
[----:B------:R-:W-:Y:S01]  /*4180*/  FMUL.FTZ R27, R27, UR5 ;  /* 0x000000051b1b7c20 */ /* 0x000fe20008410000 */
[----:B------:R-:W-:Y:S02]  /*4190*/  @!P0 FSEL R9, R216, -INF , !P1 ;  /* 0xff800000d8098808 */ /* 0x000fe40004800000 */
[----:B------:R-:W-:Y:S02]  /*41a0*/  MOV R183, 0x28 ;  /* 0x0000002800b77802 */ /* 0x000fe40000000f00 */
[----:B------:R-:W-:Y:S03]  /*41b0*/  FSETP.NEU.FTZ.AND P1, PT, R233, -INF , PT ;  /* 0xff800000e900780b */ /* 0x000fe60003f3d000 */
[----:B------:R-:W4:Y:S01]  /*41c0*/  MUFU.TANH R209, R23 ;  /* 0x0000001700d17308 */ /* 0x000f220000002400 */
[--C-:B------:R-:W-:Y:S01]  /*41d0*/  FFMA.FTZ R9, R9, UR10, -R5.reuse ;  /* 0x0000000a09097c23 */ /* 0x100fe20008010805 */
[----:B------:R-:W-:Y:S08]  /*41e0*/  MOV R6, R154 ;  /* 0x0000009a00067202 */ /* 0x000ff00000000f00 */
[----:B------:R2:W-:Y:S01]  /*41f0*/  MUFU.EX2 R227, R9 ;  /* 0x0000000900e37308 */ /* 0x0005e20000000800 */
[----:B---3--:R-:W-:Y:S04]  /*4200*/  @!P0 VIADDMNMX R11, R4, R183, UR9, PT ;  /* 0x00000009040b8e46 */ /* 0x008fe8000b8001b7 */
[-C--:B------:R-:W-:Y:S05]  /*4210*/  @!P0 ISETP.GE.AND P2, PT, R2, R11.reuse, PT ;  /* 0x0000000b0200820c */ /* 0x080fea0003f46270 */
[----:B------:R-:W3:Y:S10]  /*4220*/  MUFU.TANH R150, R24 ;  /* 0x0000001800967308 */ /* 0x000ef40000002400 */
[----:B------:R-:W3:Y:S01]  /*4230*/  MUFU.TANH R149, R25 ;  /* 0x0000001900957308 */ /* 0x000ee20000002400 */
[--C-:B--2---:R-:W-:Y:S01]  /*4240*/  FFMA.FTZ R9, R10, UR10, -R5.reuse ;  /* 0x0000000a0a097c23 */ /* 0x104fe20008010805 */
[----:B------:R-:W-:Y:S02]  /*4250*/  MOV R10, R164 ;  /* 0x000000a4000a7202 */ /* 0x000fe40000000f00 */
[----:B------:R-:W-:Y:S02]  /*4260*/  @!P0 FSEL R10, R164, -INF , !P3 ;  /* 0xff800000a40a8808 */ /* 0x000fe40005800000 */
[----:B------:R-:W-:Y:S04]  /*4270*/  @!P0 ISETP.GE.AND P3, PT, R0, R11, PT ;  /* 0x0000000b0000820c */ /* 0x000fe80003f66270 */
[----:B------:R2:W-:Y:S10]  /*4280*/  MUFU.EX2 R232, R9 ;  /* 0x0000000900e87308 */ /* 0x0005f40000000800 */
[----:B------:R-:W3:Y:S10]  /*4290*/  MUFU.TANH R162, R26 ;  /* 0x0000001a00a27308 */ /* 0x000ef40000002400 */
[----:B------:R-:W-:Y:S01]  /*42a0*/  MUFU.TANH R160, R27 ;  /* 0x0000001b00a07308 */ /* 0x000fe20000002400 */
[----:B--2---:R-:W-:Y:S05]  /*42b0*/  FMUL.FTZ R9, R233, 1.4426950216293334961 ;  /* 0x3fb8aa3be9097820 */ /* 0x004fea0000410000 */
[----:B------:R-:W-:Y:S04]  /*42c0*/  FSEL R4, R9, RZ, P1 ;  /* 0x000000ff09047208 */ /* 0x000fe80000800000 */
[----:B------:R-:W2:Y:S01]  /*42d0*/  MUFU.TANH R148, R28 ;  /* 0x0000001c00947308 */ /* 0x000ea20000002400 */
[----:B------:R-:W-:Y:S02]  /*42e0*/  MOV R9, R161 ;  /* 0x000000a100097202 */ /* 0x000fe40000000f00 */
[----:B------:R-:W-:Y:S01]  /*42f0*/  @!P0 FSEL R9, R161, -INF , !P4 ;  /* 0xff800000a1098808 */ /* 0x000fe20006000000 */
[--C-:B------:R-:W-:Y:S01]  /*4300*/  FFMA.FTZ R2, R10, UR10, -R4.reuse ;  /* 0x0000000a0a027c23 */ /* 0x100fe20008010804 */
[----:B------:R-:W-:Y:S02]  /*4310*/  FSETP.NEU.FTZ.AND P1, PT, R234, -INF , PT ;  /* 0xff800000ea00780b */ /* 0x000fe40003f3d000 */
[----:B------:R-:W-:Y:S03]  /*4320*/  MOV R10, R167 ;  /* 0x000000a7000a7202 */ /* 0x000fe60000000f00 */
[----:B------:R1:W-:Y:S01]  /*4330*/  MUFU.EX2 R186, R2 ;  /* 0x0000000200ba7308 */ /* 0x0003e20000000800 */
[----:B------:R-:W-:Y:S01]  /*4340*/  FFMA.FTZ R9, R9, UR10, -R4 ;  /* 0x0000000a09097c23 */ /* 0x000fe20008010804 */
[----:B------:R-:W-:Y:S08]  /*4350*/  @!P0 FSEL R10, R167, -INF , !P3 ;  /* 0xff800000a70a8808 */ /* 0x000ff00005800000 */
        /* <DEDUP_REMOVED lines=8> */
[CC--:B------:R-:W-:Y:S04]  /*43e0*/  @!P0 ISETP.GE.AND P1, PT, R10.reuse, R12.reuse, PT ;  /* 0x0000000c0a00820c */ /* 0x0c0fe80003f26270 */
        /* <DEDUP_REMOVED lines=14> */
[----:B------:R-:W-:Y:S01]  /*44d0*/  MUFU.TANH R152, R30 ;  /* 0x0000001e00987308 */ /* 0x000fe20000002400 */
        /* <DEDUP_REMOVED lines=9> */
[--C-:B----4-:R-:W-:Y:S01]  /*4570*/  FFMA.FTZ R6, R7, UR10, -R2.reuse ;  /* 0x0000000a07067c23 */ /* 0x110fe20008010802 */
[----:B------:R-:W-:Y:S07]  /*4580*/  MOV R7, R206 ;  /* 0x000000ce00077202 */ /* 0x000fee0000000f00 */
[----:B------:R4:W-:Y:S02]  /*4590*/  MUFU.EX2 R188, R6 ;  /* 0x0000000600bc7308 */ /* 0x0009e40000000800 */
[----:B----4-:R-:W-:Y:S01]  /*45a0*/  FFMA.FTZ R6, R15, UR10, -R2 ;  /* 0x0000000a0f067c23 */ /* 0x010fe20008010802 */
[----:B------:R-:W-:Y:S07]  /*45b0*/  MOV R15, R205 ;  /* 0x000000cd000f7202 */ /* 0x000fee0000000f00 */
[----:B------:R4:W-:Y:S02]  /*45c0*/  MUFU.EX2 R187, R6 ;  /* 0x0000000600bb7308 */ /* 0x0009e40000000800 */
[----:B----4-:R-:W-:Y:S02]  /*45d0*/  MOV R6, R208 ;  /* 0x000000d000067202 */ /* 0x010fe40000000f00 */
        /* <DEDUP_REMOVED lines=9> */
[----:B----4-:R-:W-:Y:S02]  /*4670*/  MOV R6, R212 ;  /* 0x000000d400067202 */ /* 0x010fe40000000f00 */
[----:B------:R-:W-:Y:S02]  /*4680*/  @!P0 FSEL R6, R212, -INF , !P1 ;  /* 0xff800000d4068808 */ /* 0x000fe40004800000 */
[----:B------:R-:W-:Y:S02]  /*4690*/  @!P0 ISETP.GE.AND P1, PT, R9, R13, PT ;  /* 0x0000000d0900820c */ /* 0x000fe40003f26270 */
[----:B------:R-:W-:Y:S01]  /*46a0*/  MOV R9, R211 ;  /* 0x000000d300097202 */ /* 0x000fe20000000f00 */
[--C-:B------:R-:W-:Y:S01]  /*46b0*/  FFMA.FTZ R6, R6, UR10, -R5.reuse ;  /* 0x0000000a06067c23 */ /* 0x100fe20008010805 */
[----:B------:R-:W-:Y:S02]  /*46c0*/  @!P0 FSEL R9, R211, -INF , !P1 ;  /* 0xff800000d3098808 */ /* 0x000fe40004800000 */
[C---:B--2---:R-:W-:Y:S01]  /*46d0*/  @!P0 IADD3 R7, R0.reuse, 0x10, RZ ;  /* 0x0000001000078810 */ /* 0x044fe20007ffe0ff */
        /* <DEDUP_REMOVED lines=20> */
[----:B------:R-:W-:Y:S03]  /*4820*/  @!P0 ISETP.GE.AND P1, PT, R7, R12, PT ;  /* 0x0000000c0700820c */ /* 0x000fe60003f26270 */
[--C-:B------:R-:W-:Y:S06]  /*4830*/  FFMA.FTZ R10, R10, UR10, -R5.reuse ;  /* 0x0000000a0a0a7c23 */ /* 0x100fec0008010805 */
[----:B------:R4:W-:Y:S01]  /*4840*/  MUFU.EX2 R229, R10 ;  /* 0x0000000a00e57308 */ /* 0x0009e20000000800 */
[----:B--2---:R-:W-:Y:S02]  /*4850*/  MOV R9, R150 ;  /* 0x0000009600097202 */ /* 0x004fe40000000f00 */
[----:B------:R-:W-:Y:S02]  /*4860*/  @!P0 FSEL R9, R150, -INF , !P1 ;  /* 0xff80000096098808 */ /* 0x000fe40004800000 */
[----:B------:R-:W-:Y:S03]  /*4870*/  @!P0 ISETP.GE.AND P1, PT, R6, R12, PT ;  /* 0x0000000c0600820c */ /* 0x000fe60003f26270 */
[----:B------:R-:W-:Y:S01]  /*4880*/  FFMA.FTZ R9, R9, UR10, -R4 ;  /* 0x0000000a09097c23 */ /* 0x000fe20008010804 */
[----:B----4-:R-:W-:Y:S02]  /*4890*/  MOV R10, R149 ;  /* 0x00000095000a7202 */ /* 0x010fe40000000f00 */
        /* <DEDUP_REMOVED lines=11> */
[----:B--2---:R-:W-:Y:S01]  /*4950*/  FFMA.FTZ R9, R10, UR10, -R4 ;  /* 0x0000000a0a097c23 */ /* 0x004fe20008010804 */
[----:B------:R-:W-:Y:S08]  /*4960*/  MOV R10, R148 ;  /* 0x00000094000a7202 */ /* 0x000ff00000000f00 */
[----:B------:R2:W-:Y:S02]  /*4970*/  MUFU.EX2 R158, R9 ;  /* 0x00000009009e7308 */ /* 0x0005e40000000800 */
[----:B--2---:R-:W-:Y:S02]  /*4980*/  MOV R9, R160 ;  /* 0x000000a000097202 */ /* 0x004fe40000000f00 */
        /* <DEDUP_REMOVED lines=8> */
[----:B--2---:R-:W-:Y:S02]  /*4a10*/  MOV R7, R145 ;  /* 0x0000009100077202 */ /* 0x004fe40000000f00 */
[----:B------:R-:W-:Y:S02]  /*4a20*/  @!P0 FSEL R7, R145, -INF , !P1 ;  /* 0xff80000091078808 */ /* 0x000fe40004800000 */
[-C--:B------:R-:W-:Y:S03]  /*4a30*/  @!P0 ISETP.GE.AND P1, PT, R6, R14.reuse, PT ;  /* 0x0000000e0600820c */ /* 0x080fe60003f26270 */
[----:B------:R-:W-:Y:S01]  /*4a40*/  FFMA.FTZ R4, R7, UR10, -R4 ;  /* 0x0000000a07047c23 */ /* 0x000fe20008010804 */
[----:B-1----:R-:W-:Y:S02]  /*4a50*/  MOV R9, R195 ;  /* 0x000000c300097202 */ /* 0x002fe40000000f00 */
        /* <DEDUP_REMOVED lines=8> */
[----:B---3--:R-:W-:Y:S01]  /*4ae0*/  MOV R6, R151 ;  /* 0x0000009700067202 */ /* 0x008fe20000000f00 */
        /* <DEDUP_REMOVED lines=33> */
[----:B--2---:R-:W-:Y:S05]  /*4d00*/  F2FP.F16.F32.PACK_AB R5, R185, R186 ;  /* 0x000000bab905723e */ /* 0x004fea00000000ff */
        /* <DEDUP_REMOVED lines=8> */
[----:B--2---:R-:W-:Y:S05]  /*4d90*/  F2FP.F16.F32.PACK_AB R5, R219, R220 ;  /* 0x000000dcdb05723e */ /* 0x004fea00000000ff */
[----:B------:R2:W-:Y:S04]  /*4da0*/  STS [R192+0x19000], R5 ;  /* 0x01900005c0007388 */ /* 0x0005e80000000800 */
[----:B------:R2:W-:Y:S01]  /*4db0*/  STS [R191+0x19000], R2 ;  /* 0x01900002bf007388 */ /* 0x0005e20000000800 */
[----:B-1----:R-:W-:Y:S02]  /*4dc0*/  F2FP.F16.F32.PACK_AB R6, R158, R159 ;  /* 0x0000009f9e06723e */ /* 0x002fe400000000ff */
[----:B---3--:R-:W-:Y:S02]  /*4dd0*/  F2FP.F16.F32.PACK_AB R0, R223, R224 ;  /* 0x000000e0df00723e */ /* 0x008fe400000000ff */
[----:B----4-:R-:W-:Y:S03]  /*4de0*/  F2FP.F16.F32.PACK_AB R4, R156, R157 ;  /* 0x0000009d9c04723e */ /* 0x010fe600000000ff */
[----:B------:R1:W-:Y:S04]  /*4df0*/  STS [R191+0x19400], R0 ;  /* 0x01940000bf007388 */ /* 0x0003e80000000800 */
[----:B------:R-:W-:Y:S01]  /*4e00*/  STS [R192+0x1a000], R6 ;  /* 0x01a00006c0007388 */ /* 0x000fe20000000800 */
[----:B--2---:R-:W-:Y:S02]  /*4e10*/  F2FP.F16.F32.PACK_AB R5, R183, R184 ;  /* 0x000000b8b705723e */ /* 0x004fe400000000ff */
[----:B------:R-:W-:Y:S03]  /*4e20*/  F2FP.F16.F32.PACK_AB R2, R168, R169 ;  /* 0x000000a9a802723e */ /* 0x000fe600000000ff */
[----:B------:R-:W-:Y:S04]  /*4e30*/  STS [R192+0x1a400], R5 ;  /* 0x01a40005c0007388 */ /* 0x000fe80000000800 */
[----:B------:R-:W-:Y:S04]  /*4e40*/  STS [R191+0x1a000], R4 ;  /* 0x01a00004bf007388 */ /* 0x000fe80000000800 */
[----:B------:R2:W-:Y:S01]  /*4e50*/  STS [R191+0x1a400], R2 ;  /* 0x01a40002bf007388 */ /* 0x0005e20000000800 */
[----:B-1----:R-:W-:Y:S03]  /*4e60*/  LEA R0, R182, UR4, 0x1 ;  /* 0x00000004b6007c11 */ /* 0x002fe6000f8e08ff */
[----:B------:R-:W-:Y:S08]  /*4e70*/  LDSM.16.M88.4 R16, [R173+0xf000] ;  /* 0x00f00000ad10783b */ /* 0x000ff00000000200 */
[----:B------:R-:W1:Y:S08]  /*4e80*/  LDSM.16.M88.4 R32, [R0+0x6000] ;  /* 0x006000000020783b */ /* 0x000e700000000200 */
[----:B------:R-:W3:Y:S01]  /*4e90*/  LDSM.16.M88.4 R28, [R0+0x6800] ;  /* 0x00680000001c783b */ /* 0x000ee20000000200 */
[----:B--2---:R-:W-:Y:S07]  /*4ea0*/  IADD3 R2, R0, R180, RZ ;  /* 0x000000b400027210 */ /* 0x004fee0007ffe0ff */
[----:B------:R-:W2:Y:S08]  /*4eb0*/  LDSM.16.M88.4 R132, [R173+0xf400] ;  /* 0x00f40000ad84783b */ /* 0x000eb00000000200 */
[----:B------:R-:W-:Y:S08]  /*4ec0*/  LDSM.16.M88.4 R136, [R2+0x6000] ;  /* 0x006000000288783b */ /* 0x000ff00000000200 */
[----:B------:R-:W-:Y:S01]  /*4ed0*/  LDSM.16.M88.4 R140, [R2+0x6800] ;  /* 0x00680000028c783b */ /* 0x000fe20000000200 */
[-C--:B-1----:R-:W-:Y:S06]  /*4ee0*/  HMMA.16816.F32 R4, R32, R16.reuse, RZ ;  /* 0x000000102004723c */ /* 0x082fec00000018ff */
[C---:B---3--:R-:W-:Y:S06]  /*4ef0*/  HMMA.16816.F32 R8, R28.reuse, R16, RZ ;  /* 0x000000101c08723c */ /* 0x048fec00000018ff */
[-C--:B------:R-:W-:Y:S06]  /*4f00*/  HMMA.16816.F32 R12, R28, R18.reuse, RZ ;  /* 0x000000121c0c723c */ /* 0x080fec00000018ff */
[C---:B------:R-:W-:Y:S06]  /*4f10*/  HMMA.16816.F32 R16, R32.reuse, R18, RZ ;  /* 0x000000122010723c */ /* 0x040fec00000018ff */
[-C--:B--2---:R-:W-:Y:S06]  /*4f20*/  HMMA.16816.F32 R20, R32, R132.reuse, RZ ;  /* 0x000000842014723c */ /* 0x084fec00000018ff */
[C---:B------:R-:W-:Y:S06]  /*4f30*/  HMMA.16816.F32 R24, R28.reuse, R132, RZ ;  /* 0x000000841c18723c */ /* 0x040fec00000018ff */
[-C--:B------:R-:W-:Y:S06]  /*4f40*/  HMMA.16816.F32 R28, R28, R134.reuse, RZ ;  /* 0x000000861c1c723c */ /* 0x080fec00000018ff */
[----:B------:R-:W-:Y:S01]  /*4f50*/  HMMA.16816.F32 R32, R32, R134, RZ ;  /* 0x000000862020723c */ /* 0x000fe200000018ff */
[----:B------:R-:W1:Y:S05]  /*4f60*/  LDSM.16.M88.4 R132, [R174+0xf000] ;  /* 0x00f00000ae84783b */ /* 0x000e6a0000000200 */
[-C--:B-1----:R-:W-:Y:S06]  /*4f70*/  HMMA.16816.F32 R4, R136, R132.reuse, R4 ;  /* 0x000000848804723c */ /* 0x082fec0000001804 */
[C---:B------:R-:W-:Y:S06]  /*4f80*/  HMMA.16816.F32 R8, R140.reuse, R132, R8 ;  /* 0x000000848c08723c */ /* 0x040fec0000001808 */
        /* <DEDUP_REMOVED lines=8> */
[----:B------:R-:W-:Y:S08]  /*5010*/  LDSM.16.M88.4 R132, [R0+0x7000] ;  /* 0x007000000084783b */ /* 0x000ff00000000200 */
[----:B------:R-:W1:Y:S02]  /*5020*/  LDSM.16.M88.4 R136, [R173+0x11000] ;  /* 0x01100000ad88783b */ /* 0x000e640000000200 */
        /* <DEDUP_REMOVED lines=23> */
[----:B------:R-:W2:Y:S01]  /*51a0*/  LDSM.16.M88.4 R136, [R173+0x13000] ;  /* 0x01300000ad88783b */ /* 0x000ea20000000200 */
[----:B-1----:R-:W-:Y:S04]  /*51b0*/  FFMA.FTZ R0, -R153, R153, 1 ;  /* 0x3f80000099007423 */ /* 0x002fe80000010199 */
[----:B------:R-:W-:Y:S01]  /*51c0*/  FMUL.FTZ R0, R0, UR5 ;  /* 0x0000000500007c20 */ /* 0x000fe20008410000 */
[-C--:B--2---:R-:W-:Y:S06]  /*51d0*/  HMMA.16816.F32 R4, R132, R136.reuse, R4 ;  /* 0x000000888404723c */ /* 0x084fec0000001804 */
[C---:B------:R-:W-:Y:S06]  /*51e0*/  HMMA.16816.F32 R8, R140.reuse, R136, R8 ;  /* 0x000000888c08723c */ /* 0x040fec0000001808 */
        /* <DEDUP_REMOVED lines=17> */
[----:B------:R-:W-:Y:S04]  /*5300*/  FFMA.FTZ R5, -R204, R204, 1 ;  /* 0x3f800000cc057423 */ /* 0x000fe800000101cc */
[----:B------:R-:W-:Y:S01]  /*5310*/  FMUL.FTZ R5, R5, UR5 ;  /* 0x0000000505057c20 */ /* 0x000fe20008410000 */
[----:B--2---:R-:W-:Y:S03]  /*5320*/  FADD.FTZ R142, -R4, R6 ;  /* 0x00000006048e7221 */ /* 0x004fe60000010100 */
[----:B------:R-:W-:Y:S01]  /*5330*/  FMUL.FTZ R6, R141, R5 ;  /* 0x000000058d067220 */ /* 0x000fe20000410000 */
[----:B------:R-:W-:Y:S02]  /*5340*/  FMUL.FTZ R5, R140, R0 ;  /* 0x000000008c057220 */ /* 0x000fe40000410000 */
        /* <DEDUP_REMOVED lines=10> */
[----:B------:R-:W-:Y:S01]  /*53f0*/  FADD.FTZ R17, -R144, R17 ;  /* 0x0000001190117221 */ /* 0x000fe20000010100 */
[C---:B------:R-:W-:Y:S01]  /*5400*/  FADD.FTZ R18, -R4.reuse, R18 ;  /* 0x0000001204127221 */ /* 0x040fe20000010100 */
[----:B------:R-:W-:Y:S04]  /*5410*/  FADD.FTZ R19, -R4, R19 ;  /* 0x0000001304137221 */ /* 0x000fe80000010100 */
[----:B------:R-:W-:Y:S01]  /*5420*/  FMUL.FTZ R19, R230, R19 ;  /* 0x00000013e6137220 */ /* 0x000fe20000410000 */
        /* <DEDUP_REMOVED lines=10> */
[----:B------:R-:W-:Y:S01]  /*54d0*/  FFMA.FTZ R6, -R206, R206, 1 ;  /* 0x3f800000ce067423 */ /* 0x000fe200000101ce */
[----:B------:R-:W-:Y:S01]  /*54e0*/  FADD.FTZ R21, -R144, R21 ;  /* 0x0000001590157221 */ /* 0x000fe20000010100 */
[----:B------:R-:W-:Y:S01]  /*54f0*/  FMUL.FTZ R133, R220, R20 ;  /* 0x00000014dc857220 */ /* 0x000fe20000410000 */
[----:B------:R-:W-:Y:S01]  /*5500*/  FMUL.FTZ R17, R17, UR5 ;  /* 0x0000000511117c20 */ /* 0x000fe20008410000 */
[----:B------:R-:W-:Y:S01]  /*5510*/  FMUL.FTZ R6, R6, UR5 ;  /* 0x0000000506067c20 */ /* 0x000fe20008410000 */
[----:B------:R-:W-:Y:S01]  /*5520*/  FMUL.FTZ R134, R219, R21 ;  /* 0x00000015db867220 */ /* 0x000fe20000410000 */
[----:B------:R-:W-:Y:S01]  /*5530*/  FFMA.FTZ R21, -R205, R205, 1 ;  /* 0x3f800000cd157423 */ /* 0x000fe200000101cd */
[----:B------:R-:W-:Y:S01]  /*5540*/  FMUL.FTZ R17, R5, R17 ;  /* 0x0000001105117220 */ /* 0x000fe20000410000 */
[----:B------:R-:W-:Y:S01]  /*5550*/  FFMA.FTZ R5, -R207, R207, 1 ;  /* 0x3f800000cf057423 */ /* 0x000fe200000101cf */
[----:B------:R-:W-:Y:S01]  /*5560*/  FMUL.FTZ R6, R132, R6 ;  /* 0x0000000684067220 */ /* 0x000fe20000410000 */
[----:B------:R-:W-:Y:S01]  /*5570*/  FADD.FTZ R33, -R144, R33 ;  /* 0x0000002190217221 */ /* 0x000fe20000010100 */
[----:B------:R-:W-:Y:S01]  /*5580*/  FADD.FTZ R132, -R4, R7 ;  /* 0x0000000704847221 */ /* 0x000fe20000010100 */
[----:B------:R-:W-:Y:S01]  /*5590*/  FMUL.FTZ R5, R5, UR5 ;  /* 0x0000000505057c20 */ /* 0x000fe20008410000 */
[----:B------:R-:W-:Y:S01]  /*55a0*/  FADD.FTZ R20, -R144, R32 ;  /* 0x0000002090147221 */ /* 0x000fe20000010100 */
[----:B------:R-:W-:Y:S01]  /*55b0*/  FFMA.FTZ R7, -R216, R216, 1 ;  /* 0x3f800000d8077423 */ /* 0x000fe200000101d8 */
[----:B------:R-:W-:Y:S01]  /*55c0*/  FFMA.FTZ R32, -R195, R195, 1 ;  /* 0x3f800000c3207423 */ /* 0x000fe200000101c3 */
[----:B------:R-:W-:Y:S01]  /*55d0*/  FMUL.FTZ R5, R133, R5 ;  /* 0x0000000585057220 */ /* 0x000fe20000410000 */
[----:B------:R-:W-:Y:S01]  /*55e0*/  FMUL.FTZ R133, R218, R33 ;  /* 0x00000021da857220 */ /* 0x000fe20000410000 */
[----:B------:R-:W-:Y:S01]  /*55f0*/  FFMA.FTZ R33, -R215, R215, 1 ;  /* 0x3f800000d7217423 */ /* 0x000fe200000101d7 */
[----:B------:R-:W-:Y:S01]  /*5600*/  FMUL.FTZ R21, R21, UR5 ;  /* 0x0000000515157c20 */ /* 0x000fe20008410000 */
[----:B------:R-:W-:Y:S01]  /*5610*/  FMUL.FTZ R7, R7, UR5 ;  /* 0x0000000507077c20 */ /* 0x000fe20008410000 */
[----:B------:R-:W-:Y:S01]  /*5620*/  FMUL.FTZ R20, R217, R20 ;  /* 0x00000014d9147220 */ /* 0x000fe20000410000 */
[----:B------:R-:W-:Y:S01]  /*5630*/  FMUL.FTZ R32, R32, UR5 ;  /* 0x0000000520207c20 */ /* 0x000fe20008410000 */
[----:B------:R-:W-:Y:S01]  /*5640*/  FMUL.FTZ R132, R232, R132 ;  /* 0x00000084e8847220 */ /* 0x000fe20000410000 */
[----:B------:R-:W-:Y:S01]  /*5650*/  FMUL.FTZ R33, R33, UR5 ;  /* 0x0000000521217c20 */ /* 0x000fe20008410000 */
[----:B------:R-:W-:Y:S01]  /*5660*/  F2FP.F16.F32.PACK_AB R6, R6, R17 ;  /* 0x000000110606723e */ /* 0x000fe200000000ff */
[----:B------:R-:W-:Y:S01]  /*5670*/  FMUL.FTZ R21, R134, R21 ;  /* 0x0000001586157220 */ /* 0x000fe20000410000 */
[----:B------:R-:W-:Y:S01]  /*5680*/  FMUL.FTZ R17, R153, R7 ;  /* 0x0000000799117220 */ /* 0x000fe20000410000 */
[----:B------:R-:W-:Y:S01]  /*5690*/  FMUL.FTZ R32, R20, R32 ;  /* 0x0000002014207220 */ /* 0x000fe20000410000 */
[----:B------:R-:W-:Y:S01]  /*56a0*/  FMUL.FTZ R7, R132, R33 ;  /* 0x0000002184077220 */ /* 0x000fe20000410000 */
[----:B------:R-:W-:Y:S01]  /*56b0*/  FFMA.FTZ R20, -R200, R200, 1 ;  /* 0x3f800000c8147423 */ /* 0x000fe200000101c8 */
[----:B------:R-:W-:Y:S01]  /*56c0*/  F2FP.F16.F32.PACK_AB R21, R21, R5 ;  /* 0x000000051515723e */ /* 0x000fe200000000ff */
[C---:B------:R-:W-:Y:S01]  /*56d0*/  FADD.FTZ R22, -R4.reuse, R22 ;  /* 0x0000001604167221 */ /* 0x040fe20000010100 */
[----:B------:R-:W-:Y:S01]  /*56e0*/  FADD.FTZ R23, -R4, R23 ;  /* 0x0000001704177221 */ /* 0x000fe20000010100 */
[----:B------:R-:W-:Y:S01]  /*56f0*/  FMUL.FTZ R20, R20, UR5 ;  /* 0x0000000514147c20 */ /* 0x000fe20008410000 */
[----:B------:R-:W-:Y:S01]  /*5700*/  F2FP.F16.F32.PACK_AB R5, R7, R17 ;  /* 0x000000110705723e */ /* 0x000fe200000000ff */
[----:B------:R-:W-:Y:S01]  /*5710*/  FFMA.FTZ R17, -R211, R211, 1 ;  /* 0x3f800000d3117423 */ /* 0x000fe200000101d3 */
[----:B------:R-:W-:Y:S01]  /*5720*/  FMUL.FTZ R7, R231, R18 ;  /* 0x00000012e7077220 */ /* 0x000fe20000410000 */
[----:B------:R-:W-:Y:S01]  /*5730*/  FMUL.FTZ R20, R133, R20 ;  /* 0x0000001485147220 */ /* 0x000fe20000410000 */
[----:B------:R-:W-:Y:S01]  /*5740*/  FFMA.FTZ R18, -R212, R212, 1 ;  /* 0x3f800000d4127423 */ /* 0x000fe200000101d4 */
[----:B------:R-:W-:Y:S01]  /*5750*/  FMUL.FTZ R17, R17, UR5 ;  /* 0x0000000511117c20 */ /* 0x000fe20008410000 */
[----:B------:R-:W-:Y:S01]  /*5760*/  FMUL.FTZ R33, R228, R22 ;  /* 0x00000016e4217220 */ /* 0x000fe20000410000 */
[----:B------:R-:W-:Y:S01]  /*5770*/  FMUL.FTZ R132, R229, R23 ;  /* 0x00000017e5847220 */ /* 0x000fe20000410000 */
[----:B------:R-:W-:Y:S01]  /*5780*/  F2FP.F16.F32.PACK_AB R20, R20, R32 ;  /* 0x000000201414723e */ /* 0x000fe200000000ff */
[----:B------:R-:W-:Y:S01]  /*5790*/  FMUL.FTZ R18, R18, UR5 ;  /* 0x0000000512127c20 */ /* 0x000fe20008410000 */
[----:B------:R-:W-:Y:S01]  /*57a0*/  FMUL.FTZ R17, R19, R17 ;  /* 0x0000001113117220 */ /* 0x000fe20000410000 */
[C---:B------:R-:W-:Y:S01]  /*57b0*/  FADD.FTZ R34, -R4.reuse, R34 ;  /* 0x0000002204227221 */ /* 0x040fe20000010100 */
        /* <DEDUP_REMOVED lines=36> */
.L_x_553:
        /* <DEDUP_REMOVED lines=197> */
.L_x_554:
        /* <DEDUP_REMOVED lines=9> */
[----:B------:R-:W-:Y:S01]  /*66e0*/  UIADD3 UR8, UR8, -0x1, URZ ;  /* 0xffffffff08087890 */ /* 0x000fe2000fffe03f */
[----:B------:R-:W4:Y:S04]  /*66f0*/  LDSM.16.MT88.4 R28, [R0+0xd000] ;  /* 0x00d00000001c783b */ /* 0x000f280000004200 */
        /* <DEDUP_REMOVED lines=17> */
[----:B------:R-:W-:Y:S05]  /*6810*/  LDSM.16.M88.4 R132, [R178] ;  /* 0x00000000b284783b */ /* 0x000fea0000000200 */
[C---:B------:R-:W-:Y:S06]  /*6820*/  HMMA.16816.F32 R12, R32.reuse, R136, R12 ;  /* 0x00000088200c723c */ /* 0x040fec000000180c */
[C---:B------:R-:W-:Y:S01]  /*6830*/  HMMA.16816.F32 R16, R32.reuse, R138, R16 ;  /* 0x0000008a2010723c */ /* 0x040fe20000001810 */
[----:B------:R-:W1:Y:S05]  /*6840*/  LDSM.16.MT88.4 R136, [R0+0x9c00] ;  /* 0x009c00000088783b */ /* 0x000e6a0000004200 */
        /* <DEDUP_REMOVED lines=13> */
[----:B------:R-:W-:Y:S01]  /*6920*/  LDSM.16.MT88.4 R144, [R0+0xa400] ;  /* 0x00a400000090783b */ /* 0x000fe20000004200 */
[C---:B-1----:R-:W-:Y:S06]  /*6930*/  HMMA.16816.F32 R4, R132.reuse, R136, R4 ;  /* 0x000000888404723c */ /* 0x042fec0000001804 */
[C---:B------:R-:W-:Y:S01]  /*6940*/  HMMA.16816.F32 R8, R132.reuse, R138, R8 ;  /* 0x0000008a8408723c */ /* 0x040fe20000001808 */
[----:B------:R-:W1:Y:S05]  /*6950*/  LDSM.16.M88.4 R136, [R177+0x2000] ;  /* 0x00200000b188783b */ /* 0x000e6a0000000200 */
[C---:B------:R-:W-:Y:S06]  /*6960*/  HMMA.16816.F32 R12, R132.reuse, R156, R12 ;  /* 0x0000009c840c723c */ /* 0x040fec000000180c */
[C---:B------:R-:W-:Y:S01]  /*6970*/  HMMA.16816.F32 R16, R132.reuse, R158, R16 ;  /* 0x0000009e8410723c */ /* 0x040fe20000001810 */
[----:B------:R-:W1:Y:S05]  /*6980*/  LDSM.16.MT88.4 R156, [R0+0xc400] ;  /* 0x00c40000009c783b */ /* 0x000e6a0000004200 */
        /* <DEDUP_REMOVED lines=22> */
[----:B------:R3:W1:Y:S04]  /*6af0*/  LDSM.16.MT88.4 R32, [R0+0xec00] ;  /* 0x00ec00000020783b */ /* 0x0006680000004200 */
[----:B------:R-:W-:Y:S01]  /*6b00*/  LDSM.16.MT88.4 R136, [R172+0x2400] ;  /* 0x00240000ac88783b */ /* 0x000fe20000004200 */
[C---:B----4-:R-:W-:Y:S06]  /*6b10*/  HMMA.16816.F32 R4, R132.reuse, R148, R4 ;  /* 0x000000948404723c */ /* 0x050fec0000001804 */
[C---:B------:R-:W-:Y:S06]  /*6b20*/  HMMA.16816.F32 R8, R132.reuse, R150, R8 ;  /* 0x000000968408723c */ /* 0x040fec0000001808 */
[C---:B------:R-:W-:Y:S06]  /*6b30*/  HMMA.16816.F32 R12, R132.reuse, R152, R12 ;  /* 0x00000098840c723c */ /* 0x040fec000000180c */
[C---:B------:R-:W-:Y:S01]  /*6b40*/  HMMA.16816.F32 R16, R132.reuse, R154, R16 ;  /* 0x0000009a8410723c */ /* 0x040fe20000001810 */
[----:B---3--:R-:W-:Y:S05]  /*6b50*/  IMAD.U32 R0, RZ, RZ, UR16 ;  /* 0x00000010ff007e24 */ /* 0x008fea000f8e00ff */
[C---:B--2---:R-:W-:Y:S06]  /*6b60*/  HMMA.16816.F32 R20, R132.reuse, R28, R20 ;  /* 0x0000001c8414723c */ /* 0x044fec0000001814 */
[----:B------:R-:W-:Y:S05]  /*6b70*/  HMMA.16816.F32 R24, R132, R30, R24 ;  /* 0x0000001e8418723c */ /* 0x000fea0000001818 */
[----:B------:R-:W-:Y:S01]  /*6b80*/  IMAD.MOV.U32 R28, RZ, RZ, R214 ;  /* 0x000000ffff1c7224 */ /* 0x000fe200078e00d6 */
[C---:B-1----:R-:W-:Y:S01]  /*6b90*/  HMMA.16816.F32 R4, R140.reuse, R144, R4 ;  /* 0x000000908c04723c */ /* 0x042fe20000001804 */
        /* <DEDUP_REMOVED lines=29> */
[----:B-1----:R-:W-:Y:S03]  /*6d70*/  IMAD.U32 R30, RZ, RZ, UR34 ;  /* 0x00000022ff1e7e24 */ /* 0x002fe6000f8e00ff */
[----:B------:R-:W-:Y:S02]  /*6d80*/  LDSM.16.MT88.4 R132, [R3+0x17800] ;  /* 0x017800000384783b */ /* 0x000fe40000004200 */
[-C--:B------:R-:W-:Y:S01]  /*6d90*/  LEA R30, P1, R30, R28.reuse, 0x2 ;  /* 0x0000001c1e1e7211 */ /* 0x080fe200078210ff */
[----:B--2---:R-:W-:Y:S03]  /*6da0*/  IMAD.U32 R4, RZ, RZ, UR33 ;  /* 0x00000021ff047e24 */ /* 0x004fe6000f8e00ff */
[-C--:B------:R-:W-:Y:S01]  /*6db0*/  LEA.HI.X.SX32 R31, R2, R29.reuse, 0x2, P1 ;  /* 0x0000001d021f7211 */ /* 0x080fe200008f16ff */
[----:B------:R-:W-:Y:S01]  /*6dc0*/  IMAD.U32 R2, RZ, RZ, UR32 ;  /* 0x00000020ff027e24 */ /* 0x000fe2000f8e00ff */
[-C--:B------:R-:W-:Y:S01]  /*6dd0*/  LEA R4, P0, R4, R28.reuse, 0x2 ;  /* 0x0000001c04047211 */ /* 0x080fe200078010ff */
[----:B---3--:R-:W-:Y:S05]  /*6de0*/  IMAD.U32 R5, RZ, RZ, UR35 ;  /* 0x00000023ff057e24 */ /* 0x008fea000f8e00ff */
[-C--:B------:R-:W-:Y:S01]  /*6df0*/  LEA.HI.X.SX32 R35, R5, R29.reuse, 0x2, P2 ;  /* 0x0000001d05237211 */ /* 0x080fe200010f16ff */
[----:B----4-:R-:W-:Y:S01]  /*6e00*/  IMAD.U32 R6, RZ, RZ, UR28 ;  /* 0x0000001cff067e24 */ /* 0x010fe2000f8e00ff */
        /* <DEDUP_REMOVED lines=212> */
[----:B------:R1:W-:Y:S01]  /*7b50*/  STS [R239], R25 ;  /* 0x00000019ef007388 */ /* 0x0003e20000000800 */
[----:B------:R-:W-:Y:S01]  /*7b60*/  F2FP.F16.F32.PACK_AB R12, R12, R114 ;  /* 0x000000720c0c723e */ /* 0x000fe200000000ff */
[----:B------:R-:W-:Y:S01]  /*7b70*/  FMUL.FTZ R124, R124, UR5 ;  /* 0x000000057c7c7c20 */ /* 0x000fe20008410000 */
[----:B------:R-:W-:Y:S01]  /*7b80*/  FMUL.FTZ R2, R125, UR5 ;  /* 0x000000057d027c20 */ /* 0x000fe20008410000 */
[----:B------:R1:W-:Y:S01]  /*7b90*/  STS [R239+0x200], R24 ;  /* 0x00020018ef007388 */ /* 0x0003e20000000800 */
[----:B------:R-:W-:Y:S01]  /*7ba0*/  FMUL.FTZ R126, R126, UR5 ;  /* 0x000000057e7e7c20 */ /* 0x000fe20008410000 */
[----:B------:R-:W-:Y:S01]  /*7bb0*/  FMUL.FTZ R0, R127, UR5 ;  /* 0x000000057f007c20 */ /* 0x000fe20008410000 */
[----:B------:R-:W-:Y:S01]  /*7bc0*/  F2FP.F16.F32.PACK_AB R15, R15, R104 ;  /* 0x000000680f0f723e */ /* 0x000fe200000000ff */
[----:B------:R1:W-:Y:S01]  /*7bd0*/  STS [R240], R21 ;  /* 0x00000015f0007388 */ /* 0x0003e20000000800 */
[----:B------:R-:W-:Y:S01]  /*7be0*/  F2FP.F16.F32.PACK_AB R14, R14, R106 ;  /* 0x0000006a0e0e723e */ /* 0x000fe200000000ff */
[----:B------:R-:W-:Y:S01]  /*7bf0*/  @UP0 UIADD3 UR5, UR38, UR41, URZ ;  /* 0x0000002926050290 */ /* 0x000fe2000fffe03f */
[----:B------:R-:W-:Y:S01]  /*7c00*/  F2FP.F16.F32.PACK_AB R11, R11, R108 ;  /* 0x0000006c0b0b723e */ /* 0x000fe200000000ff */
[----:B------:R1:W-:Y:S01]  /*7c10*/  STS [R240+0x200], R20 ;  /* 0x00020014f0007388 */ /* 0x0003e20000000800 */
[----:B------:R-:W-:Y:S01]  /*7c20*/  F2FP.F16.F32.PACK_AB R10, R10, R110 ;  /* 0x0000006e0a0a723e */ /* 0x000fe200000000ff */
[----:B------:R-:W-:Y:S01]  /*7c30*/  @UP0 ULDC.64 UR10, c[0x0][0x450] ;  /* 0x00011400000a0ab9 */ /* 0x000fe20000000a00 */
[----:B------:R-:W-:Y:S01]  /*7c40*/  F2FP.F16.F32.PACK_AB R9, R9, R116 ;  /* 0x000000740909723e */ /* 0x000fe200000000ff */
[----:B------:R1:W-:Y:S01]  /*7c50*/  STS [R239+0x1000], R23 ;  /* 0x00100017ef007388 */ /* 0x0003e20000000800 */
[----:B------:R-:W-:Y:S01]  /*7c60*/  F2FP.F16.F32.PACK_AB R8, R8, R118 ;  /* 0x000000760808723e */ /* 0x000fe200000000ff */
[----:B------:R-:W-:Y:S01]  /*7c70*/  @UP0 UIMAD.WIDE.U32 UR12, UR5, UR10, URZ ;  /* 0x0000000a050c02a5 */ /* 0x000fe2000f8e003f */
[----:B------:R-:W-:Y:S01]  /*7c80*/  F2FP.F16.F32.PACK_AB R5, R5, R128 ;  /* 0x000000800505723e */ /* 0x000fe200000000ff */
[----:B------:R1:W-:Y:S01]  /*7c90*/  STS [R239+0x1200], R22 ;  /* 0x00120016ef007388 */ /* 0x0003e20000000800 */
[----:B------:R-:W-:Y:S01]  /*7ca0*/  F2FP.F16.F32.PACK_AB R4, R4, R130 ;  /* 0x000000820404723e */ /* 0x000fe200000000ff */
[----:B------:R-:W-:Y:S01]  /*7cb0*/  @UP0 UIMAD UR5, UR5, UR11, URZ ;  /* 0x0000000b050502a4 */ /* 0x000fe2000f8e023f */
[----:B------:R-:W-:Y:S01]  /*7cc0*/  F2FP.F16.F32.PACK_AB R7, R7, R120 ;  /* 0x000000780707723e */ /* 0x000fe200000000ff */
[----:B------:R1:W-:Y:S01]  /*7cd0*/  STS [R240+0x1000], R19 ;  /* 0x00100013f0007388 */ /* 0x0003e20000000800 */
[----:B------:R-:W-:Y:S01]  /*7ce0*/  F2FP.F16.F32.PACK_AB R6, R6, R122 ;  /* 0x0000007a0606723e */ /* 0x000fe200000000ff */
[----:B------:R-:W-:Y:S01]  /*7cf0*/  @UP0 UIADD3 UR19, UR13, UR5, URZ ;  /* 0x000000050d130290 */ /* 0x000fe2000fffe03f */
[----:B------:R-:W-:Y:S01]  /*7d00*/  F2FP.F16.F32.PACK_AB R2, R2, R124 ;  /* 0x0000007c0202723e */ /* 0x000fe200000000ff */
[----:B------:R1:W-:Y:S01]  /*7d10*/  STS [R240+0x1200], R18 ;  /* 0x00120012f0007388 */ /* 0x0003e20000000800 */
[----:B------:R-:W-:Y:S01]  /*7d20*/  F2FP.F16.F32.PACK_AB R0, R0, R126 ;  /* 0x0000007e0000723e */ /* 0x000fe200000000ff */
[----:B------:R-:W-:Y:S01]  /*7d30*/  @UP0 UMOV UR18, UR12 ;  /* 0x0000000c00120c82 */ /* 0x000fe20008000000 */
[----:B------:R-:W-:Y:S01]  /*7d40*/  F2FP.F16.F32.PACK_AB R40, R41, R40 ;  /* 0x000000282928723e */ /* 0x000fe200000000ff */
[----:B------:R1:W-:Y:S01]  /*7d50*/  STS [R239+0x2000], R17 ;  /* 0x00200011ef007388 */ /* 0x0003e20000000800 */
[----:B------:R-:W-:-:S02]  /*7d60*/  F2FP.F16.F32.PACK_AB R42, R43, R42 ;  /* 0x0000002a2b2a723e */ /* 0x000fc400000000ff */
[----:B------:R-:W-:Y:S01]  /*7d70*/  F2FP.F16.F32.PACK_AB R44, R45, R44 ;  /* 0x0000002c2d2c723e */ /* 0x000fe200000000ff */
[----:B------:R1:W-:Y:S01]  /*7d80*/  STS [R239+0x2200], R16 ;  /* 0x00220010ef007388 */ /* 0x0003e20000000800 */
[----:B------:R-:W-:Y:S02]  /*7d90*/  F2FP.F16.F32.PACK_AB R46, R47, R46 ;  /* 0x0000002e2f2e723e */ /* 0x000fe400000000ff */
[----:B------:R-:W-:Y:S01]  /*7da0*/  F2FP.F16.F32.PACK_AB R52, R53, R52 ;  /* 0x000000343534723e */ /* 0x000fe200000000ff */
[----:B------:R1:W-:Y:S01]  /*7db0*/  STS [R240+0x2000], R13 ;  /* 0x0020000df0007388 */ /* 0x0003e20000000800 */
[----:B------:R-:W-:Y:S02]  /*7dc0*/  F2FP.F16.F32.PACK_AB R54, R55, R54 ;  /* 0x000000363736723e */ /* 0x000fe400000000ff */
        /* <DEDUP_REMOVED lines=62> */
.L_x_556:
        /* <DEDUP_REMOVED lines=22> */
.L_x_557:
[----:B------:R2:W-:Y:S01]  /*8310*/  STS [R240+0xb000], R76 ;  /* 0x00b0004cf0007388 */ /* 0x0005e20000000800 */
[----:B------:R-:W-:Y:S01]  /*8320*/  USHF.R.S32.HI UR5, URZ, 0x1f, UR40 ;  /* 0x0000001f3f057899 */ /* 0x000fe20008011428 */
[--C-:B-1----:R-:W-:Y:S01]  /*8330*/  SHF.R.S32.HI R7, RZ, 0x1f, R248.reuse ;  /* 0x0000001fff077819 */ /* 0x102fe200000114f8 */
[----:B------:R-:W-:Y:S01]  /*8340*/  IMAD.U32 R0, RZ, RZ, UR10 ;  /* 0x0000000aff007e24 */ /* 0x000fe2000f8e00ff */
[----:B------:R2:W-:Y:S01]  /*8350*/  STS [R240+0xb200], R78 ;  /* 0x00b2004ef0007388 */ /* 0x0005e20000000800 */
[----:B------:R-:W-:Y:S01]  /*8360*/  UIMAD UR8, UR5, UR10, URZ ;  /* 0x0000000a050872a4 */ /* 0x000fe2000f8e023f */
[----:B------:R-:W-:Y:S01]  /*8370*/  IMAD.MOV.U32 R6, RZ, RZ, R248 ;  /* 0x000000ffff067224 */ /* 0x000fe200078e00f8 */
[----:B------:R-:W-:Y:S01]  /*8380*/  UIMAD UR9, UR39, -0x80, UR9 ;  /* 0xffffff80270978a4 */ /* 0x000fe2000f8e0209 */
[----:B------:R-:W-:Y:S01]  /*8390*/  BAR.SYNC.DEFER_BLOCKING 0x0 ;  /* 0x0000000000007b1d */ /* 0x000fe20000010000 */
[----:B------:R-:W-:Y:S01]  /*83a0*/  UIMAD UR8, UR40, UR11, UR8 ;  /* 0x0000000b280872a4 */ /* 0x000fe2000f8e0208 */
[----:B------:R-:W-:Y:S01]  /*83b0*/  IMAD.WIDE.U32 R4, R0, UR40, R6 ;  /* 0x0000002800047c25 */ /* 0x000fe2000f8e0006 */
[----:B------:R-:W-:Y:S01]  /*83c0*/  USHF.R.S32.HI UR20, URZ, 0x1f, UR59 ;  /* 0x0000001f3f147899 */ /* 0x000fe2000801143b */
[----:B------:R-:W-:-:S02]  /*83d0*/  IADD3 R2, R238, 0x40, RZ ;  /* 0x00000040ee027810 */ /* 0x000fc40007ffe0ff */
[----:B------:R-:W-:Y:S01]  /*83e0*/  ULDC.64 UR14, c[0x0][0x468] ;  /* 0x00011a00000e7ab9 */ /* 0x000fe20000000a00 */
[----:B------:R-:W-:Y:S01]  /*83f0*/  IMAD.U32 R0, RZ, RZ, UR8 ;  /* 0x00000008ff007e24 */ /* 0x000fe2000f8e00ff */
[----:B------:R-:W-:Y:S01]  /*8400*/  IADD3 R4, P0, R4, UR18, RZ ;  /* 0x0000001204047c10 */ /* 0x000fe2000ff1e0ff */
[----:B------:R-:W-:Y:S01]  /*8410*/  UIMAD UR8, UR20, UR14, URZ ;  /* 0x0000000e140872a4 */ /* 0x000fe2000f8e023f */
[----:B------:R-:W-:Y:S01]  /*8420*/  ISETP.GE.AND P2, PT, R238, UR9, PT ;  /* 0x00000009ee007c0c */ /* 0x000fe2000bf46270 */
[----:B------:R-:W-:Y:S01]  /*8430*/  BSSY B0, `(.L_x_558) ;  /* 0x000001e000007945 */ /* 0x000fe20003800000 */
[----:B------:R-:W-:Y:S01]  /*8440*/  IADD3.X R5, R5, UR19, R0, P0, !PT ;  /* 0x0000001305057c10 */ /* 0x000fe200087fe400 */
[----:B------:R-:W-:Y:S01]  /*8450*/  IMAD.U32 R0, RZ, RZ, UR14 ;  /* 0x0000000eff007e24 */ /* 0x000fe2000f8e00ff */
[----:B------:R-:W-:Y:S01]  /*8460*/  UIMAD UR15, UR59, UR15, UR8 ;  /* 0x0000000f3b0f72a4 */ /* 0x000fe2000f8e0208 */
[----:B------:R-:W-:Y:S02]  /*8470*/  ISETP.GE.AND P1, PT, R2, UR9, PT ;  /* 0x0000000902007c0c */ /* 0x000fe4000bf26270 */
[----:B------:R-:W-:Y:S01]  /*8480*/  IMAD.WIDE.U32 R8, R0, UR59, R4 ;  /* 0x0000003b00087c25 */ /* 0x000fe2000f8e0004 */
[----:B------:R-:W-:-:S04]  /*8490*/  SHF.R.S32.HI R25, RZ, 0x1f, R238 ;  /* 0x0000001fff197819 */ /* 0x000fc800000114ee */
[----:B------:R-:W-:Y:S01]  /*84a0*/  IADD3 R24, R9, UR15, RZ ;  /* 0x0000000f09187c10 */ /* 0x000fe2000fffe0ff */
[----:B------:R2:W1:Y:S04]  /*84b0*/  LDS.128 R36, [R162+0xa000] ;  /* 0x00a00000a2247984 */ /* 0x0004680000000c00 */
[----:B------:R2:W3:Y:S04]  /*84c0*/  LDS.128 R32, [R162+0xc000] ;  /* 0x00c00000a2207984 */ /* 0x0004e80000000c00 */
[----:B------:R2:W4:Y:S04]  /*84d0*/  LDS.128 R28, [R162+0xe000] ;  /* 0x00e00000a21c7984 */ /* 0x0005280000000c00 */
[----:B------:R2:W1:Y:S04]  /*84e0*/  LDS.128 R48, [R162+0x10000] ;  /* 0x01000000a2307984 */ /* 0x0004680000000c00 */
[----:B------:R2:W1:Y:S04]  /*84f0*/  LDS.128 R44, [R162+0x12000] ;  /* 0x01200000a22c7984 */ /* 0x0004680000000c00 */
[----:B------:R2:W1:Y:S01]  /*8500*/  LDS.128 R40, [R162+0x14000] ;  /* 0x01400000a2287984 */ /* 0x0004620000000c00 */
[----:B------:R-:W-:Y:S05]  /*8510*/  @P2 BRA `(.L_x_559) ;  /* 0x00000000003c2947 */ /* 0x000fea0003800000 */
        /* <DEDUP_REMOVED lines=15> */
.L_x_559:
[----:B------:R-:W-:Y:S05]  /*8610*/  BSYNC B0 ;  /* 0x0000000000007941 */ /* 0x000fea0003800000 */
.L_x_558:
        /* <DEDUP_REMOVED lines=13> */
[----:B-1----:R1:W-:Y:S04]  /*86f0*/  STG.E.128 desc[UR6][R4.64], R36 ;  /* 0x0000002404007986 */ /* 0x0023e8000c101d06 */
[----:B---3--:R1:W-:Y:S04]  /*8700*/  STG.E.128 desc[UR6][R4.64+0x40], R32 ;  /* 0x0000402004007986 */ /* 0x0083e8000c101d06 */
[----:B----4-:R1:W-:Y:S02]  /*8710*/  STG.E.128 desc[UR6][R4.64+0x80], R28 ;  /* 0x0000801c04007986 */ /* 0x0103e4000c101d06 */
.L_x_561:
[----:B------:R-:W-:Y:S05]  /*8720*/  BSYNC B0 ;  /* 0x0000000000007941 */ /* 0x000fea0003800000 */
.L_x_560:
[----:B--2---:R2:W1:Y:S01]  /*8730*/  LDS.128 R16, [R162+0xf000] ;  /* 0x00f00000a2107984 */ /* 0x0044620000000c00 */
[----:B------:R-:W-:Y:S01]  /*8740*/  UIMAD UR5, UR5, UR12, URZ ;  /* 0x0000000c050572a4 */ /* 0x000fe2000f8e023f */
[----:B------:R-:W-:Y:S01]  /*8750*/  IMAD.U32 R0, RZ, RZ, UR12 ;  /* 0x0000000cff007e24 */ /* 0x000fe2000f8e00ff */
[----:B------:R-:W-:Y:S01]  /*8760*/  USHF.R.S32.HI UR10, URZ, 0x1f, UR59 ;  /* 0x0000001f3f0a7899 */ /* 0x000fe2000801143b */
[----:B------:R2:W1:Y:S01]  /*8770*/  LDS.128 R12, [R162+0x11000] ;  /* 0x01100000a20c7984 */ /* 0x0004620000000c00 */
[----:B------:R-:W-:Y:S01]  /*8780*/  UIMAD UR5, UR40, UR13, UR5 ;  /* 0x0000000d280572a4 */ /* 0x000fe2000f8e0205 */
[----:B------:R-:W-:Y:S01]  /*8790*/  IMAD.WIDE.U32 R6, R0, UR40, R6 ;  /* 0x0000002800067c25 */ /* 0x000fe2000f8e0006 */
[----:B------:R-:W-:Y:S01]  /*87a0*/  ULDC.64 UR8, c[0x0][0x470] ;  /* 0x00011c0000087ab9 */ /* 0x000fe20000000a00 */
[----:B------:R-:W1:Y:S01]  /*87b0*/  LDS.128 R160, [R162+0x13000] ;  /* 0x01300000a2a07984 */ /* 0x000e620000000c00 */
        /* <DEDUP_REMOVED lines=9> */
[----:B--2---:R-:W-:Y:S06]  /*8850*/  @P2 BRA `(.L_x_563) ;  /* 0x0000000000302947 */ /* 0x004fec0003800000 */
[----:B-1----:R-:W-:Y:S01]  /*8860*/  MOV R4, R6 ;  /* 0x0000000600047202 */ /* 0x002fe20000000f00 */
        /* <DEDUP_REMOVED lines=11> */
.L_x_563:
[----:B------:R-:W-:Y:S05]  /*8920*/  BSYNC B0 ;  /* 0x0000000000007941 */ /* 0x000fea0003800000 */
.L_x_562:
        /* <DEDUP_REMOVED lines=14> */
.L_x_552:
[----:B------:R-:W-:Y:S05]  /*8a10*/  BSYNC B1 ;  /* 0x0000000000017941 */ /* 0x000fea0003800000 */
.L_x_538:
        /* <DEDUP_REMOVED lines=8> */
.L_x_564:
[----:B------:R-:W-:Y:S05]  /*8aa0*/  EXIT ;  /* 0x000000000000794d */ /* 0x000fea0003800000 */
.L_x_566:
        /* <DEDUP_REMOVED lines=13> */
.L_x_689:


//--------------------- .text._ZN5flash44flash_bwd_dq_dk_dv_loop_seqk_parallel_kernelI23Flash_bwd_kernel_traitsILi96ELi64ELi128ELi8ELi2ELi4ELi4ELb0ELb0EN7cutlass6half_tE19Flash_kernel_traitsILi96ELi64ELi128ELi8ES3_EELb1ELb1ELb0ELb1ELb0ELb0ELb0EEEvNS_16Flash_bwd_paramsE --------------------------
	.section	.text._ZN5flash44flash_bwd_dq_dk_dv_loop_seqk_parallel_kernelI23Flash_bwd_kernel_traitsILi96ELi64ELi128ELi8ELi2ELi4ELi4ELb0ELb0EN7cutlass6half_tE19Flash_kernel_traitsILi96ELi64ELi128ELi8ES3_EELb1ELb1ELb0ELb1ELb0ELb0ELb0EEEvNS_16Flash_bwd_paramsE,"ax",@progbits
	.align	128
        .global         _ZN5flash44flash_bwd_dq_dk_dv_loop_seqk_parallel_kernelI23Flash_bwd_kernel_traitsILi96ELi64ELi128ELi8ELi2ELi4ELi4ELb0ELb0EN7cutlass6half_tE19Flash_kernel_traitsILi96ELi64ELi128ELi8ES3_EELb1ELb1ELb0ELb1ELb0ELb0ELb0EEEvNS_16Flash_bwd_paramsE
        .type           _ZN5flash44flash_bwd_dq_dk_dv_loop_seqk_parallel_kernelI23Flash_bwd_kernel_traitsILi96ELi64ELi128ELi8ELi2ELi4ELi4ELb0ELb0EN7cutlass6half_tE19Flash_kernel_traitsILi96ELi64ELi128ELi8ES3_EELb1ELb1ELb0ELb1ELb0ELb0ELb0EEEvNS_16Flash_bwd_paramsE,@function
        .size           _ZN5flash44flash_bwd_dq_dk_dv_loop_seqk_parallel_kernelI23Flash_bwd_kernel_traitsILi96ELi64ELi128ELi8ELi2ELi4ELi4ELb0ELb0EN7cutlass6half_tE19Flash_kernel_traitsILi96ELi64ELi128ELi8ES3_EELb1ELb1ELb0ELb1ELb0ELb0ELb0EEEvNS_16Flash_bwd_paramsE,(.L_x_690 - _ZN5flash44flash_bwd_dq_dk_dv_loop_seqk_parallel_kernelI23Flash_bwd_kernel_traitsILi96ELi64ELi128ELi8ELi2ELi4ELi4ELb0ELb0EN7cutlass6half_tE19Flash_kernel_traitsILi96ELi64ELi128ELi8ES3_EELb1ELb1ELb0ELb1ELb0ELb0ELb0EEEvNS_16Flash_bwd_paramsE)
        .other          _ZN5flash44flash_bwd_dq_dk_dv_loop_seqk_parallel_kernelI23Flash_bwd_kernel_traitsILi96ELi64ELi128ELi8ELi2ELi4ELi4ELb0ELb0EN7cutlass6half_tE19Flash_kernel_traitsILi96ELi64ELi128ELi8ES3_EELb1ELb1ELb0ELb1ELb0ELb0ELb0EEEvNS_16Flash_bwd_paramsE,@"STO_CUDA_ENTRY STV_DEFAULT"
_ZN5flash44flash_bwd_dq_dk_dv_loop_seqk_parallel_kernelI23Flash_bwd_kernel_traitsILi96ELi64ELi128ELi8ELi2ELi4ELi4ELb0ELb0EN7cutlass6half_tE19Flash_kernel_traitsILi96ELi64ELi128ELi8ES3_EELb1ELb1ELb0ELb1ELb0ELb0ELb0EEEvNS_16Flash_bwd_paramsE:
.text._ZN5flash44flash_bwd_dq_dk_dv_loop_seqk_parallel_kernelI23Flash_bwd_kernel_traitsILi96ELi64ELi128ELi8ELi2ELi4ELi4ELb0ELb0EN7cutlass6half_tE19Flash_kernel_traitsILi96ELi64ELi128ELi8ES3_EELb1ELb1ELb0ELb1ELb0ELb0ELb0EEEvNS_16Flash_bwd_paramsE:
        /* <DEDUP_REMOVED lines=26> */
[CC--:B------:R-:W-:Y:S01]  /*01a0*/  LEA.HI R6, R2.reuse, R9.reuse, RZ, 0x2 ;  /* 0x0000000902067211 */ /* 0x0c0fe200078f10ff */
[----:B----4-:R-:W-:Y:S01]  /*01b0*/  USHF.L.U32 UR6, UR57, 0x7, URZ ;  /* 0x0000000739067899 */ /* 0x010fe2000800063f */
[----:B------:R-:W-:Y:S02]  /*01c0*/  SHF.R.S32.HI R3, RZ, 0x4, R0 ;  /* 0x00000004ff037819 */ /* 0x000fe40000011400 */
[CC--:B------:R-:W-:Y:S02]  /*01d0*/  LEA.HI R8, R2.reuse, R9.reuse, RZ, 0x5 ;  /* 0x0000000902087211 */ /* 0x0c0fe400078f28ff */
[----:B------:R-:W-:-:S02]  /*01e0*/  LEA.HI R245, R2, R9, RZ, 0x6 ;  /* 0x0000000902f57211 */ /* 0x000fc400078f30ff */
[----:B------:R-:W-:Y:S02]  /*01f0*/  LEA.HI R12, R2, R9, RZ, 0x7 ;  /* 0x00000009020c7211 */ /* 0x000fe400078f38ff */
[----:B------:R-:W-:Y:S02]  /*0200*/  LOP3.LUT R2, R18, 0xfffffff8, RZ, 0xc0, !PT ;  /* 0xfffffff812027812 */ /* 0x000fe400078ec0ff */
[C---:B------:R-:W-:Y:S02]  /*0210*/  LOP3.LUT R4, R0.reuse, 0xfffffff0, RZ, 0xc0, !PT ;  /* 0xfffffff000047812 */ /* 0x040fe400078ec0ff */
[----:B------:R-:W-:Y:S01]  /*0220*/  SHF.R.S32.HI R7, RZ, 0x3, R18 ;  /* 0x00000003ff077819 */ /* 0x000fe20000011412 */
[----:B------:R-:W-:Y:S01]  /*0230*/  IMAD.IADD R10, R9, 0x1, -R2 ;  /* 0x00000001090a7824 */ /* 0x000fe200078e0a02 */
[----:B------:R-:W-:Y:S02]  /*0240*/  LEA.HI R0, R0, R3, RZ, 0x1 ;  /* 0x0000000300007211 */ /* 0x000fe400078f08ff */
[----:B------:R-:W-:Y:S01]  /*0250*/  LOP3.LUT R11, R6, 0xfffffffc, RZ, 0xc0, !PT ;  /* 0xfffffffc060b7812 */ /* 0x000fe200078ec0ff */
[----:B------:R-:W-:Y:S01]  /*0260*/  IMAD.SHL.U32 R7, R7, 0x40, RZ ;  /* 0x0000004007077824 */ /* 0x000fe200078e00ff */
[----:B------:R-:W-:Y:S01]  /*0270*/  LOP3.LUT R2, R0, 0xfffffffe, RZ, 0xc0, !PT ;  /* 0xfffffffe00027812 */ /* 0x000fe200078ec0ff */
[C---:B------:R-:W-:Y:S01]  /*0280*/  IMAD.IADD R0, R9.reuse, 0x1, -R4 ;  /* 0x0000000109007824 */ /* 0x040fe200078e0a04 */
[----:B------:R-:W-:Y:S01]  /*0290*/  LOP3.LUT R5, R8, 0xffffffe0, RZ, 0xc0, !PT ;  /* 0xffffffe008057812 */ /* 0x000fe200078ec0ff */
[----:B------:R-:W-:Y:S01]  /*02a0*/  IMAD.IADD R11, R9, 0x1, -R11 ;  /* 0x00000001090b7824 */ /* 0x000fe200078e0a0b */
[----:B------:R-:W-:Y:S01]  /*02b0*/  SHF.R.S32.HI R241, RZ, 0x2, R6 ;  /* 0x00000002fff17819 */ /* 0x000fe20000011406 */
[----:B------:R-:W-:Y:S01]  /*02c0*/  IMAD.IADD R13, R3, 0x1, -R2 ;  /* 0x00000001030d7824 */ /* 0x000fe200078e0a02 */
[----:B------:R-:W-:Y:S01]  /*02d0*/  LOP3.LUT R2, R7, 0xc0, RZ, 0xc0, !PT ;  /* 0x000000c007027812 */ /* 0x000fe200078ec0ff */
[----:B------:R-:W-:Y:S01]  /*02e0*/  IMAD.SHL.U32 R228, R11, 0x8, RZ ;  /* 0x000000080be47824 */ /* 0x000fe200078e00ff */
[----:B------:R-:W-:Y:S01]  /*02f0*/  SHF.R.S32.HI R245, RZ, 0x6, R245 ;  /* 0x00000006fff57819 */ /* 0x000fe200000114f5 */
[----:B------:R-:W-:Y:S01]  /*0300*/  IMAD.IADD R5, R9, 0x1, -R5 ;  /* 0x0000000109057824 */ /* 0x000fe200078e0a05 */
[----:B------:R-:W-:-:S02]  /*0310*/  SHF.R.S32.HI R9, RZ, 0x1f, R0 ;  /* 0x0000001fff097819 */ /* 0x000fc40000011400 */
[----:B------:R-:W-:Y:S01]  /*0320*/  SHF.R.U32.HI R4, RZ, 0x3, R2 ;  /* 0x00000003ff047819 */ /* 0x000fe20000011602 */
[----:B------:R-:W-:Y:S01]  /*0330*/  IMAD.SHL.U32 R17, R245, 0x20, RZ ;  /* 0x00000020f5117824 */ /* 0x000fe200078e00ff */
[----:B------:R-:W-:Y:S02]  /*0340*/  LOP3.LUT R3, R2, 0x18, R228, 0xf8, !PT ;  /* 0x0000001802037812 */ /* 0x000fe400078ef8e4 */
[----:B------:R-:W-:Y:S02]  /*0350*/  LEA.HI R14, R9, R0, RZ, 0x3 ;  /* 0x00000000090e7211 */ /* 0x000fe400078f18ff */
[----:B------:R-:W-:Y:S02]  /*0360*/  LOP3.LUT R242, R3, R4, RZ, 0x3c, !PT ;  /* 0x0000000403f27212 */ /* 0x000fe400078e3cff */
[----:B------:R-:W-:Y:S02]  /*0370*/  LEA.HI R2, R0, R0, RZ, 0x1 ;  /* 0x0000000000027211 */ /* 0x000fe400078f08ff */
[----:B------:R-:W-:-:S02]  /*0380*/  LOP3.LUT R3, R14, 0xfffffff8, RZ, 0xc0, !PT ;  /* 0xfffffff80e037812 */ /* 0x000fc400078ec0ff */
[----:B------:R-:W-:Y:S02]  /*0390*/  SHF.R.S32.HI R7, RZ, 0x1f, R5 ;  /* 0x0000001fff077819 */ /* 0x000fe40000011405 */
[----:B------:R-:W-:Y:S01]  /*03a0*/  LOP3.LUT R4, R2, 0x7fffffe, RZ, 0xc0, !PT ;  /* 0x07fffffe02047812 */ /* 0x000fe200078ec0ff */
[----:B------:R-:W-:Y:S01]  /*03b0*/  IMAD.IADD R15, R0, 0x1, -R3 ;  /* 0x00000001000f7824 */ /* 0x000fe200078e0a03 */
[----:B------:R-:W-:Y:S02]  /*03c0*/  LEA.HI R3, R6, R241, RZ, 0x1 ;  /* 0x000000f106037211 */ /* 0x000fe400078f08ff */
[----:B------:R-:W-:Y:S01]  /*03d0*/  LEA.HI R230, R7, R5, RZ, 0x2 ;  /* 0x0000000507e67211 */ /* 0x000fe200078f10ff */
[----:B------:R-:W-:Y:S01]  /*03e0*/  IMAD.IADD R19, R0, 0x1, -R4 ;  /* 0x0000000100137824 */ /* 0x000fe200078e0a04 */
[----:B------:R-:W-:Y:S02]  /*03f0*/  LEA.HI R9, R10, R10, RZ, 0x1 ;  /* 0x0000000a0a097211 */ /* 0x000fe400078f08ff */
[----:B------:R-:W-:-:S02]  /*0400*/  SHF.R.S32.HI R5, RZ, 0x1f, R6 ;  /* 0x0000001fff057819 */ /* 0x000fc40000011406 */
[----:B------:R-:W-:Y:S02]  /*0410*/  LOP3.LUT R4, R3, 0x7fffffe, RZ, 0xc0, !PT ;  /* 0x07fffffe03047812 */ /* 0x000fe400078ec0ff */
[----:B------:R-:W-:Y:S02]  /*0420*/  LOP3.LUT R3, R9, 0x7fffffe, RZ, 0xc0, !PT ;  /* 0x07fffffe09037812 */ /* 0x000fe400078ec0ff */
[----:B------:R-:W-:Y:S01]  /*0430*/  LEA.HI R0, R5, R241, RZ, 0x3 ;  /* 0x000000f105007211 */ /* 0x000fe200078f18ff */
[----:B------:R-:W-:Y:S01]  /*0440*/  IMAD.IADD R6, R241, 0x1, -R4 ;  /* 0x00000001f1067824 */ /* 0x000fe200078e0a04 */
[--C-:B------:R-:W-:Y:S01]  /*0450*/  SHF.R.S32.HI R7, RZ, 0x1, R2.reuse ;  /* 0x00000001ff077819 */ /* 0x100fe20000011402 */
[----:B------:R-:W-:Y:S01]  /*0460*/  IMAD.IADD R3, R10, 0x1, -R3 ;  /* 0x000000010a037824 */ /* 0x000fe200078e0a03 */
[----:B------:R-:W-:Y:S01]  /*0470*/  SHF.R.S32.HI R5, RZ, 0x1f, R2 ;  /* 0x0000001fff057819 */ /* 0x000fe20000011402 */
[----:B------:R-:W-:Y:S01]  /*0480*/  IMAD R2, R245, 0x4, R13 ;  /* 0x00000004f5027824 */ /* 0x000fe200078e020d */
[----:B------:R-:W-:-:S02]  /*0490*/  SHF.R.S32.HI R247, RZ, 0x5, R8 ;  /* 0x00000005fff77819 */ /* 0x000fc40000011408 */
[----:B------:R-:W-:Y:S01]  /*04a0*/  LEA.HI R4, R5, R7, RZ, 0x2 ;  /* 0x0000000705047211 */ /* 0x000fe200078f10ff */
[----:B------:R-:W-:Y:S01]  /*04b0*/  IMAD R172, R2, 0x8, R3 ;  /* 0x0000000802ac7824 */ /* 0x000fe200078e0203 */
[----:B------:R-:W-:Y:S01]  /*04c0*/  LOP3.LUT R0, R0, 0xfffffff8, RZ, 0xc0, !PT ;  /* 0xfffffff800007812 */ /* 0x000fe200078ec0ff */
[----:B------:R-:W-:Y:S01]  /*04d0*/  IMAD R5, R247, 0x8, R6 ;  /* 0x00000008f7057824 */ /* 0x000fe200078e0206 */
[----:B------:R-:W-:Y:S02]  /*04e0*/  LOP3.LUT R3, R4, 0xfffffffc, RZ, 0xc0, !PT ;  /* 0xfffffffc04037812 */ /* 0x000fe400078ec0ff */
[----:B------:R-:W-:Y:S01]  /*04f0*/  SHF.R.S32.HI R2, RZ, 0x1f, R8 ;  /* 0x0000001fff027819 */ /* 0x000fe20000011408 */
[----:B------:R-:W-:Y:S01]  /*0500*/  IMAD.IADD R0, R241, 0x1, -R0 ;  /* 0x00000001f1007824 */ /* 0x000fe200078e0a00 */
[----:B------:R-:W-:Y:S01]  /*0510*/  SHF.R.S32.HI R12, RZ, 0x7, R12 ;  /* 0x00000007ff0c7819 */ /* 0x000fe2000001140c */
[----:B------:R-:W-:Y:S01]  /*0520*/  IMAD.IADD R16, R7, 0x1, -R3 ;  /* 0x0000000107107824 */ /* 0x000fe200078e0a03 */
[-C--:B------:R-:W-:Y:S01]  /*0530*/  LEA.HI R3, R8, R247.reuse, RZ, 0x1 ;  /* 0x000000f708037211 */ /* 0x080fe200078f08ff */
[----:B------:R-:W-:Y:S01]  /*0540*/  IMAD.U32 R242, R5, 0x20, R242 ;  /* 0x0000002005f27824 */ /* 0x000fe200078e00f2 */
[----:B------:R-:W-:Y:S01]  /*0550*/  LEA.HI R2, R2, R247, RZ, 0x2 ;  /* 0x000000f702027211 */ /* 0x000fe200078f10ff */
[----:B------:R-:W-:Y:S01]  /*0560*/  IMAD.SHL.U32 R5, R10, 0x40, RZ ;  /* 0x000000400a057824 */ /* 0x000fe200078e00ff */
[----:B------:R-:W-:Y:S01]  /*0570*/  LOP3.LUT R4, R3, 0xfffffffe, RZ, 0xc0, !PT ;  /* 0xfffffffe03047812 */ /* 0x000fe200078ec0ff */
[----:B------:R-:W-:Y:S01]  /*0580*/  IMAD.SHL.U32 R8, R11, 0x2, RZ ;  /* 0x000000020b087824 */ /* 0x000fe200078e00ff */
[----:B------:R-:W-:-:S02]  /*0590*/  SHF.R.S32.HI R3, RZ, 0x1, R9 ;  /* 0x00000001ff037819 */ /* 0x000fc40000011409 */
[----:B------:R-:W-:Y:S01]  /*05a0*/  LOP3.LUT R2, R2, 0xfffffffc, RZ, 0xc0, !PT ;  /* 0xfffffffc02027812 */ /* 0x000fe200078ec0ff */
[----:B------:R-:W-:Y:S01]  /*05b0*/  IMAD.IADD R246, R247, 0x1, -R4 ;  /* 0x00000001f7f67824 */ /* 0x000fe200078e0a04 */
[C---:B------:R-:W-:Y:S02]  /*05c0*/  LEA.HI R10, R0.reuse, R0, RZ, 0x1 ;  /* 0x00000000000a7211 */ /* 0x040fe400078f08ff */
[----:B------:R-:W-:Y:S01]  /*05d0*/  LOP3.LUT R7, R5, 0x1c0, RZ, 0xc0, !PT ;  /* 0x000001c005077812 */ /* 0x000fe200078ec0ff */
[----:B------:R-:W-:Y:S01]  /*05e0*/  IMAD.SHL.U32 R5, R3, 0x40, RZ ;  /* 0x0000004003057824 */ /* 0x000fe200078e00ff */
[----:B------:R-:W-:Y:S01]  /*05f0*/  LOP3.LUT R6, R0, 0x1, RZ, 0xc0, !PT ;  /* 0x0000000100067812 */ /* 0x000fe200078ec0ff */
[----:B------:R-:W-:Y:S01]  /*0600*/  IMAD.IADD R2, R247, 0x1, -R2 ;  /* 0x00000001f7027824 */ /* 0x000fe200078e0a02 */
[----:B------:R-:W-:Y:S02]  /*0610*/  LOP3.LUT P4, RZ, R3, 0x2, RZ, 0xc0, !PT ;  /* 0x0000000203ff7812 */ /* 0x000fe4000788c0ff */
[----:B------:R-:W-:Y:S01]  /*0620*/  LOP3.LUT R3, R10, 0x3fffffe, RZ, 0xc0, !PT ;  /* 0x03fffffe0a037812 */ /* 0x000fe200078ec0ff */
[----:B------:R-:W-:Y:S01]  /*0630*/  IMAD R11, R2, 0x200, R8 ;  /* 0x00000200020b7824 */ /* 0x000fe200078e0208 */
[----:B------:R-:W-:Y:S01]  /*0640*/  ISETP.NE.U32.AND P3, PT, R6, 0x1, PT ;  /* 0x000000010600780c */ /* 0x000fe20003f65070 */
[----:B------:R-:W-:Y:S01]  /*0650*/  IMAD.SHL.U32 R6, R2, 0x10, RZ ;  /* 0x0000001002067824 */ /* 0x000fe200078e00ff */
[----:B------:R-:W-:Y:S01]  /*0660*/  SHF.R.S32.HI R4, RZ, 0x3, R14 ;  /* 0x00000003ff047819 */ /* 0x000fe2000001140e */
[C---:B------:R-:W-:Y:S01]  /*0670*/  IMAD.IADD R14, R0.reuse, 0x1, -R3 ;  /* 0x00000001000e7824 */ /* 0x040fe200078e0a03 */
[C---:B------:R-:W-:Y:S01]  /*0680*/  LOP3.LUT P2, RZ, R0.reuse, 0x2, RZ, 0xc0, !PT ;  /* 0x0000000200ff7812 */ /* 0x040fe2000784c0ff */
[----:B------:R-:W-:Y:S01]  /*0690*/  IMAD.SHL.U32 R0, R0, 0x40, RZ ;  /* 0x0000004000007824 */ /* 0x000fe200078e00ff */
[----:B------:R-:W-:Y:S01]  /*06a0*/  LOP3.LUT R3, R5, 0xc0, RZ, 0xc0, !PT ;  /* 0x000000c005037812 */ /* 0x000fe200078ec0ff */
[----:B------:R-:W-:Y:S01]  /*06b0*/  IMAD R19, R4, 0x8, R19 ;  /* 0x0000000804137824 */ /* 0x000fe200078e0213 */
[----:B------:R-:W-:Y:S01]  /*06c0*/  LOP3.LUT R5, R7, 0x30, R6, 0xf8, !PT ;  /* 0x0000003007057812 */ /* 0x000fe200078ef806 */
        /* <DEDUP_REMOVED lines=35> */
[----:B------:R-:W-:Y:S01]  /*0900*/  @P2 VIADD R210, R212, 0xffffffe0 ;  /* 0xffffffe0d4d22836 */ /* 0x000fe20000000000 */
[----:B------:R-:W-:-:S02]  /*0910*/  SHF.R.U32.HI R176, RZ, 0x3, R4 ;  /* 0x00000003ffb07819 */ /* 0x000fc40000011604 */
        /* <DEDUP_REMOVED lines=32> */
[----:B------:R-:W-:-:S02]  /*0b20*/  LEA R176, R176, UR6, 0x1 ;  /* 0x00000006b0b07c11 */ /* 0x000fc4000f8e08ff */
[----:B------:R-:W-:Y:S01]  /*0b30*/  LEA R2, R3, UR4, 0x1 ;  /* 0x0000000403027c11 */ /* 0x000fe2000f8e08ff */
[----:B------:R-:W-:Y:S01]  /*0b40*/  VIADD R244, R243, 0x20 ;  /* 0x00000020f3f47836 */ /* 0x000fe20000000000 */
[----:B------:R-:W-:Y:S01]  /*0b50*/  IADD3 R173, R173, UR5, R172 ;  /* 0x00000005adad7c10 */ /* 0x000fe2000fffe0ac */
[C---:B------:R-:W-:Y:S02]  /*0b60*/  IMAD.IADD R177, R176.reuse, 0x1, R177 ;  /* 0x00000001b0b17824 */ /* 0x040fe400078e02b1 */
[--C-:B------:R-:W-:Y:S02]  /*0b70*/  IMAD.IADD R179, R176, 0x1, R178.reuse ;  /* 0x00000001b0b37824 */ /* 0x100fe400078e02b2 */
[----:B------:R-:W-:Y:S02]  /*0b80*/  IMAD.IADD R178, R177, 0x1, R178 ;  /* 0x00000001b1b27824 */ /* 0x000fe400078e02b2 */
[----:B------:R-:W-:-:S07]  /*0b90*/  @P1 VIADD R244, R243, 0xffffffe0 ;  /* 0xffffffe0f3f41836 */ /* 0x000fce0000000000 */
.L_x_608:
        /* <DEDUP_REMOVED lines=45> */
[----:B------:R-:W-:Y:S02]  /*0e70*/  UMOV UR5, 0xffffffff ;  /* 0xffffffff00057882 */ /* 0x000fe40000000000 */
[----:B------:R-:W-:Y:S01]  /*0e80*/  @!UP3 ULDC UR6, c[0x0][0x2cc] ;  /* 0x0000b3000006bab9 */ /* 0x000fe20000000800 */
[----:B------:R-:W-:Y:S01]  /*0e90*/  @!UP3 UISETP.NE.AND.EX UP0, UPT, UR7, URZ, UPT, UP0 ;  /* 0x0000003f0700b28c */ /* 0x000fe2000bf05300 */
[----:B------:R-:W-:Y:S01]  /*0ea0*/  UMOV UR56, 0xffffffff ;  /* 0xffffffff00387882 */ /* 0x000fe20000000000 */
        /* <DEDUP_REMOVED lines=18> */
.L_x_567:
        /* <DEDUP_REMOVED lines=107> */
[----:B------:R-:W-:Y:S02]  /*1680*/  USHF.R.S32.HI UR42, URZ, 0x6, UR22 ;  /* 0x000000063f2a7899 */ /* 0x000fe40008011416 */
[----:B------:R-:W-:Y:S01]  /*1690*/  @!UP3 UIMAD UR18, UR6, UR47, URZ ;  /* 0x0000002f0612b2a4 */ /* 0x000fe2000f8e023f */
        /* <DEDUP_REMOVED lines=23> */
.L_x_569:
        /* <DEDUP_REMOVED lines=13> */
.L_x_570:
        /* <DEDUP_REMOVED lines=11> */
.L_x_571:
[----:B------:R-:W-:-:S04]  /*1990*/  UIMAD UR5, UR57, UR61, UR58 ;  /* 0x0000003d390572a4 */ /* 0x000fc8000f8e023a */
[----:B------:R-:W-:-:S12]  /*19a0*/  UIMAD UR5, UR5, UR59, URZ ;  /* 0x0000003b050572a4 */ /* 0x000fd8000f8e023f */
.L_x_572:
[----:B------:R-:W1:Y:S01]  /*19b0*/  S2R R17, SR_TID.X ;  /* 0x0000000000117919 */ /* 0x000e620000002100 */
[----:B------:R-:W-:Y:S01]  /*19c0*/  SHF.R.S32.HI R22, RZ, 0x1f, R241 ;  /* 0x0000001fff167819 */ /* 0x000fe200000114f1 */
[----:B------:R-:W-:Y:S01]  /*19d0*/  ULDC UR6, c[0x0][0x2dc] ;  /* 0x0000b70000067ab9 */ /* 0x000fe20000000800 */
[----:B------:R-:W-:Y:S01]  /*19e0*/  IADD3 R0, P0, R241, UR16, RZ ;  /* 0x00000010f1007c10 */ /* 0x000fe2000ff1e0ff */
[----:B------:R-:W-:Y:S01]  /*19f0*/  UIADD3 UR33, UR16, UR5, URZ ;  /* 0x0000000510217290 */ /* 0x000fe2000fffe03f */
[--C-:B------:R-:W-:Y:S01]  /*1a00*/  SHF.R.S32.HI R229, RZ, 0x1f, R228.reuse ;  /* 0x0000001fffe57819 */ /* 0x100fe200000114e4 */
[----:B------:R-:W-:Y:S01]  /*1a10*/  UIMAD UR35, UR6, UR61, URZ ;  /* 0x0000003d062372a4 */ /* 0x000fe2000f8e023f */
[----:B------:R-:W-:Y:S01]  /*1a20*/  IADD3.X R3, R22, UR27, RZ, P0, !PT ;  /* 0x0000001b16037c10 */ /* 0x000fe200087fe4ff */
[----:B------:R-:W-:Y:S01]  /*1a30*/  UIADD3 UR5, -UR7, UR19, UR23 ;  /* 0x0000001307057290 */ /* 0x000fe2000fffe117 */
[----:B------:R-:W-:Y:S01]  /*1a40*/  IADD3 R4, P0, R228, UR10, RZ ;  /* 0x0000000ae4047c10 */ /* 0x000fe2000ff1e0ff */
[----:B------:R-:W-:Y:S01]  /*1a50*/  IMAD.WIDE.U32 R6, R0, UR36, R228 ;  /* 0x0000002400067c25 */ /* 0x000fe2000f8e00e4 */
[----:B------:R-:W-:Y:S01]  /*1a60*/  ULDC UR11, c[0x0][0x398] ;  /* 0x0000e600000b7ab9 */ /* 0x000fe20000000800 */
[----:B------:R-:W-:Y:S01]  /*1a70*/  USHF.L.U32 UR29, UR35, 0x6, URZ ;  /* 0x00000006231d7899 */ /* 0x000fe2000800063f */
[----:B------:R-:W-:Y:S01]  /*1a80*/  IADD3.X R5, R229, UR46, RZ, P0, !PT ;  /* 0x0000002ee5057c10 */ /* 0x000fe200087fe4ff */
[----:B------:R-:W-:Y:S01]  /*1a90*/  IMAD R3, R3, UR36, RZ ;  /* 0x0000002403037c24 */ /* 0x000fe2000f8e02ff */
[----:B------:R-:W-:Y:S01]  /*1aa0*/  IADD3 R6, P0, R6, UR51, RZ ;  /* 0x0000003306067c10 */ /* 0x000fe2000ff1e0ff */
[----:B------:R-:W-:Y:S01]  /*1ab0*/  UIADD3 UR5, UR5, -UR11, URZ ;  /* 0x8000000b05057290 */ /* 0x000fe2000fffe03f */
[----:B------:R-:W-:Y:S01]  /*1ac0*/  BSSY B1, `(.L_x_568) ;  /* 0x00008a9000017945 */ /* 0x000fe20003800000 */
[----:B------:R-:W-:Y:S01]  /*1ad0*/  IMAD R3, R0, UR37, R3 ;  /* 0x0000002500037c24 */ /* 0x000fe2000f8e0203 */
[----:B------:R-:W-:Y:S01]  /*1ae0*/  ULDC.64 UR10, c[0x0][0x420] ;  /* 0x00010800000a7ab9 */ /* 0x000fe20000000a00 */
[----:B------:R-:W-:Y:S01]  /*1af0*/  UIADD3 UR31, UP2, UP0, UR32, UR29, UR44 ;  /* 0x0000001d201f7290 */ /* 0x000fe2000f85e02c */
[----:B------:R-:W-:Y:S01]  /*1b00*/  IMAD.U32 R0, RZ, RZ, UR10 ;  /* 0x0000000aff007e24 */ /* 0x000fe2000f8e00ff */
[----:B------:R-:W-:Y:S01]  /*1b10*/  UIADD3 UR40, UR16, UR18, URZ ;  /* 0x0000001210287290 */ /* 0x000fe2000fffe03f */
[----:B------:R-:W-:Y:S01]  /*1b20*/  IADD3.X R7, R7, UR43, R3, P0, !PT ;  /* 0x0000002b07077c10 */ /* 0x000fe200087fe403 */
[----:B------:R-:W-:Y:S01]  /*1b30*/  USHF.R.S32.HI UR32, URZ, 0x1f, UR5 ;  /* 0x0000001f3f207899 */ /* 0x000fe20008011405 */
[----:B------:R-:W-:Y:S01]  /*1b40*/  IMAD.WIDE.U32 R4, R0, UR16, R4 ;  /* 0x0000001000047c25 */ /* 0x000fe2000f8e0004 */
[----:B------:R-:W-:-:S02]  /*1b50*/  UIMAD UR18, UR27, UR10, URZ ;  /* 0x0000000a1b1272a4 */ /* 0x000fc4000f8e023f */
[----:B------:R-:W-:Y:S01]  /*1b60*/  ULEA.HI UR32, UR32, UR5, URZ, 0x6 ;  /* 0x0000000520207291 */ /* 0x000fe2000f8f303f */
[C---:B------:R-:W-:Y:S01]  /*1b70*/  VIADD R14, R228.reuse, 0x20 ;  /* 0x00000020e40e7836 */ /* 0x040fe20000000000 */
[----:B------:R-:W-:Y:S01]  /*1b80*/  UIMAD UR18, UR16, UR11, UR18 ;  /* 0x0000000b101272a4 */ /* 0x000fe2000f8e0212 */
[----:B------:R-:W-:Y:S01]  /*1b90*/  VIADD R15, R228, 0x40 ;  /* 0x00000040e40f7836 */ /* 0x000fe20000000000 */
[----:B-1----:R-:W-:Y:S01]  /*1ba0*/  SHF.R.S32.HI R3, RZ, 0x1f, R17 ;  /* 0x0000001fff037819 */ /* 0x002fe20000011411 */
[----:B------:R-:W-:Y:S02]  /*1bb0*/  USHF.R.S32.HI UR5, URZ, 0x1f, UR29 ;  /* 0x0000001f3f057899 */ /* 0x000fe4000801141d */
[----:B------:R-:W-:Y:S01]  /*1bc0*/  USHF.R.S32.HI UR32, URZ, 0x6, UR32 ;  /* 0x000000063f207899 */ /* 0x000fe20008011420 */
[----:B------:R-:W-:Y:S01]  /*1bd0*/  LEA.HI R3, R3, R17, RZ, 0x5 ;  /* 0x0000001103037211 */ /* 0x000fe200078f28ff */
[----:B------:R-:W-:Y:S01]  /*1be0*/  ULDC.64 UR12, c[0x0][0x428] ;  /* 0x00010a00000c7ab9 */ /* 0x000fe20000000a00 */
[----:B------:R-:W-:Y:S01]  /*1bf0*/  USHF.R.S32.HI UR17, URZ, 0x1f, UR58 ;  /* 0x0000001f3f117899 */ /* 0x000fe2000801143a */
[----:B------:R-:W-:Y:S01]  /*1c00*/  IMAD.U32 R0, RZ, RZ, UR12 ;  /* 0x0000000cff007e24 */ /* 0x000fe2000f8e00ff */
[----:B------:R-:W-:Y:S01]  /*1c10*/  LOP3.LUT R3, R3, 0xffffffe0, RZ, 0xc0, !PT ;  /* 0xffffffe003037812 */ /* 0x000fe200078ec0ff */
[----:B------:R-:W-:Y:S01]  /*1c20*/  ULDC.64 UR14, c[0x0][0x258] ;  /* 0x00009600000e7ab9 */ /* 0x000fe20000000a00 */
[----:B------:R-:W-:Y:S01]  /*1c30*/  VIADD R5, R5, UR18 ;  /* 0x0000001205057c36 */ /* 0x000fe20008000000 */
[----:B------:R-:W-:Y:S01]  /*1c40*/  UIADD3.X UR5, UR47, UR5, UR50, UP2, UP0 ;  /* 0x000000052f057290 */ /* 0x000fe200097e0432 */
[----:B------:R-:W-:Y:S01]  /*1c50*/  IMAD.U32 R8, RZ, RZ, UR14 ;  /* 0x0000000eff087e24 */ /* 0x000fe2000f8e00ff */
[----:B------:R-:W-:Y:S01]  /*1c60*/  UISETP.LT.AND UP0, UPT, URZ, UR32, UPT ;  /* 0x000000203f00728c */ /* 0x000fe2000bf01270 */
[----:B------:R-:W-:Y:S01]  /*1c70*/  IMAD.IADD R17, R17, 0x1, -R3 ;  /* 0x0000000111117824 */ /* 0x000fe200078e0a03 */
[----:B------:R-:W-:Y:S01]  /*1c80*/  UIMAD UR27, UR17, UR14, URZ ;  /* 0x0000000e111b72a4 */ /* 0x000fe2000f8e023f */
[----:B------:R-:W-:Y:S01]  /*1c90*/  IMAD.WIDE.U32 R4, R0, UR58, R4 ;  /* 0x0000003a00047c25 */ /* 0x000fe2000f8e0004 */
[----:B------:R-:W-:-:S02]  /*1ca0*/  UIMAD UR17, UR17, UR12, URZ ;  /* 0x0000000c111172a4 */ /* 0x000fc4000f8e023f */
[----:B------:R-:W-:Y:S01]  /*1cb0*/  UIADD3 UR12, UP3, UP2, UR49, UR31, UR52 ;  /* 0x0000001f310c7290 */ /* 0x000fe2000fa7e034 */
[----:B------:R-:W-:Y:S01]  /*1cc0*/  IMAD R0, R22, UR10, RZ ;  /* 0x0000000a16007c24 */ /* 0x000fe2000f8e02ff */
[----:B------:R-:W-:Y:S01]  /*1cd0*/  USEL UR32, URZ, UR32, !UP0 ;  /* 0x000000203f207287 */ /* 0x000fe2000c000000 */
[----:B------:R-:W-:Y:S01]  /*1ce0*/  IMAD R3, R247, UR35, R17 ;  /* 0x00000023f7037c24 */ /* 0x000fe2000f8e0211 */
[----:B------:R-:W-:Y:S01]  /*1cf0*/  UIMAD UR13, UR58, UR13, UR17 ;  /* 0x0000000d3a0d72a4 */ /* 0x000fe2000f8e0211 */
[----:B------:R-:W-:Y:S01]  /*1d00*/  IMAD R9, R241, UR11, R0 ;  /* 0x0000000bf1097c24 */ /* 0x000fe2000f8e0200 */
[----:B------:R-:W-:Y:S01]  /*1d10*/  UIADD3.X UR5, UR48, UR5, UR45, UP3, UP2 ;  /* 0x0000000530057290 */ /* 0x000fe20009fe442d */
[----:B------:R-:W-:Y:S01]  /*1d20*/  IMAD.WIDE.U32 R6, R8, UR58, R6 ;  /* 0x0000003a08067c25 */ /* 0x000fe2000f8e0006 */
[----:B------:R-:W-:Y:S01]  /*1d30*/  UISETP.GT.AND UP0, UPT, UR42, UR32, UPT ;  /* 0x000000202a00728c */ /* 0x000fe2000bf04270 */
[----:B------:R-:W-:Y:S01]  /*1d40*/  IADD3 R0, P0, R3, UR12, RZ ;  /* 0x0000000c03007c10 */ /* 0x000fe2000ff1e0ff */
[----:B------:R-:W-:Y:S01]  /*1d50*/  UIMAD UR15, UR58, UR15, UR27 ;  /* 0x0000000f3a0f72a4 */ /* 0x000fe2000f8e021b */
[----:B------:R-:W-:Y:S01]  /*1d60*/  VIADD R5, R5, UR13 ;  /* 0x0000000d05057c36 */ /* 0x000fe20008000000 */
[----:B------:R-:W-:Y:S01]  /*1d70*/  ULDC.64 UR50, c[0x0][0x478] ;  /* 0x00011e0000327ab9 */ /* 0x000fe20000000a00 */
[----:B------:R-:W-:Y:S01]  /*1d80*/  LEA.HI.X.SX32 R8, R3, UR5, 0x1, P0 ;  /* 0x0000000503087c11 */ /* 0x000fe200080f0eff */
[----:B------:R-:W-:Y:S01]  /*1d90*/  ULDC.64 UR16, c[0x0][0x400] ;  /* 0x0001000000107ab9 */ /* 0x000fe20000000a00 */
[----:B------:R-:W-:Y:S01]  /*1da0*/  PLOP3.LUT P0, PT, PT, PT, UP0, 0x80, 0x0 ;  /* 0x000000000000781c */ /* 0x000fe20003f0f008 */
[----:B------:R-:W-:Y:S01]  /*1db0*/  IMAD.WIDE.U32 R4, R241, UR10, R4 ;  /* 0x0000000af1047c25 */ /* 0x000fe2000f8e0004 */
[----:B------:R-:W-:Y:S01]  /*1dc0*/  UIMAD.WIDE UR10, UR33, 0x4, UR50 ;  /* 0x00000004210a78a5 */ /* 0x000fe2000f8e0232 */
[----:B------:R-:W-:Y:S01]  /*1dd0*/  LEA R218, P2, R0, UR16, 0x2 ;  /* 0x0000001000da7c11 */ /* 0x000fe2000f8410ff */
[----:B------:R-:W-:Y:S01]  /*1de0*/  ULDC.64 UR38, c[0x0][0x210] ;  /* 0x0000840000267ab9 */ /* 0x000fe20000000a00 */
[----:B------:R-:W-:Y:S01]  /*1df0*/  ULDC.64 UR36, c[0x0][0x3e0] ;  /* 0x0000f80000247ab9 */ /* 0x000fe20000000a00 */
[----:B------:R-:W-:Y:S01]  /*1e00*/  VIADD R7, R7, UR15 ;  /* 0x0000000f07077c36 */ /* 0x000fe20008000000 */
[----:B------:R-:W-:Y:S01]  /*1e10*/  LEA R216, P4, R6, UR38, 0x1 ;  /* 0x0000002606d87c11 */ /* 0x000fe2000f8808ff */
[----:B------:R-:W-:Y:S01]  /*1e20*/  IMAD.IADD R3, R5, 0x1, R9 ;  /* 0x0000000105037824 */ /* 0x000fe200078e0209 */
[----:B------:R-:W-:Y:S01]  /*1e30*/  LEA R215, P3, R4, UR36, 0x1 ;  /* 0x0000002404d77c11 */ /* 0x000fe2000f8608ff */
[----:B------:R-:W-:Y:S01]  /*1e40*/  ULDC.64 UR50, c[0x0][0x2b0] ;  /* 0x0000ac0000327ab9 */ /* 0x000fe20000000a00 */
[----:B------:R-:W-:Y:S01]  /*1e50*/  LEA.HI.X R217, R0, UR17, R8, 0x2, P2 ;  /* 0x0000001100d97c11 */ /* 0x000fe200090f1408 */
[----:B------:R-:W-:Y:S01]  /*1e60*/  UIADD3 UR6, UR42, -0x1, URZ ;  /* 0xffffffff2a067890 */ /* 0x000fe2000fffe03f */
[----:B------:R-:W-:Y:S01]  /*1e70*/  LEA.HI.X R214, R6, UR39, R7, 0x1, P4 ;  /* 0x0000002706d67c11 */ /* 0x000fe2000a0f0c07 */
[----:B------:R-:W-:Y:S01]  /*1e80*/  UIMAD.WIDE UR14, UR40, 0x4, UR50 ;  /* 0x00000004280e78a5 */ /* 0x000fe2000f8e0232 */
[----:B------:R-:W-:Y:S01]  /*1e90*/  LEA.HI.X R213, R4, UR37, R3, 0x1, P3 ;  /* 0x0000002504d57c11 */ /* 0x000fe200098f0c03 */
[----:B------:R-:W-:Y:S01]  /*1ea0*/  UMOV UR18, UR10 ;  /* 0x0000000a00127c82 */ /* 0x000fe20008000000 */
[----:B------:R-:W-:Y:S01]  /*1eb0*/  UMOV UR17, UR11 ;  /* 0x0000000b00117c82 */ /* 0x000fe20008000000 */
[----:B------:R-:W-:Y:S08]  /*1ec0*/  @P0 BRA `(.L_x_573) ;  /* 0x0000000800500947 */ /* 0x000ff00003800000 */
        /* <DEDUP_REMOVED lines=19> */
.L_x_574:
        /* <DEDUP_REMOVED lines=19> */
.L_x_575:
        /* <DEDUP_REMOVED lines=12> */
[----:B------:R-:W-:-:S02]  /*21f0*/  IADD3 R6, P0, R4, UR18, RZ ;  /* 0x0000001204067c10 */ /* 0x000fc4000ff1e0ff */
[----:B------:R-:W-:Y:S01]  /*2200*/  ISETP.GE.AND P3, PT, R3, UR7, PT ;  /* 0x0000000703007c0c */ /* 0x000fe2000bf66270 */
[----:B------:R-:W-:Y:S01]  /*2210*/  UIMAD UR15, UR58, UR15, UR6 ;  /* 0x0000000f3a0f72a4 */ /* 0x000fe2000f8e0206 */
[----:B------:R-:W-:Y:S02]  /*2220*/  IADD3.X R7, R5, UR19, R0, P0, !PT ;  /* 0x0000001305077c10 */ /* 0x000fe400087fe400 */
[----:B------:R-:W-:-:S05]  /*2230*/  MOV R0, UR14 ;  /* 0x0000000e00007c02 */ /* 0x000fca0008000f00 */
        /* <DEDUP_REMOVED lines=19> */
.L_x_577:
[----:B------:R-:W-:Y:S05]  /*2370*/  BSYNC B0 ;  /* 0x0000000000007941 */ /* 0x000fea0003800000 */
.L_x_576:
        /* <DEDUP_REMOVED lines=19> */
.L_x_579:
[----:B------:R-:W-:Y:S05]  /*24b0*/  BSYNC B0 ;  /* 0x0000000000007941 */ /* 0x000fea0003800000 */
.L_x_578:
[----:B------:R-:W-:Y:S01]  /*24c0*/  UIMAD UR6, UR34, UR10, URZ ;  /* 0x0000000a220672a4 */ /* 0x000fe2000f8e023f */
[----:B-12---:R-:W-:Y:S01]  /*24d0*/  IMAD.U32 R4, RZ, RZ, UR10 ;  /* 0x0000000aff047e24 */ /* 0x006fe2000f8e00ff */
[----:B------:R-:W-:Y:S01]  /*24e0*/  USHF.R.S32.HI UR12, URZ, 0x1f, UR58 ;  /* 0x0000001f3f0c7899 */ /* 0x000fe2000801143a */
[----:B------:R-:W-:Y:S01]  /*24f0*/  BSSY B0, `(.L_x_580) ;  /* 0x000001d000007945 */ /* 0x000fe20003800000 */
[----:B------:R-:W-:Y:S01]  /*2500*/  UIMAD UR6, UR23, UR11, UR6 ;  /* 0x0000000b170672a4 */ /* 0x000fe2000f8e0206 */
[----:B------:R-:W-:-:S05]  /*2510*/  IMAD.WIDE.U32 R4, R4, UR23, R228 ;  /* 0x0000001704047c25 */ /* 0x000fca000f8e00e4 */
[----:B------:R-:W-:Y:S01]  /*2520*/  IMAD.U32 R0, RZ, RZ, UR6 ;  /* 0x00000006ff007e24 */ /* 0x000fe2000f8e00ff */
[----:B------:R-:W-:Y:S01]  /*2530*/  IADD3 R6, P0, R4, UR5, RZ ;  /* 0x0000000504067c10 */ /* 0x000fe2000ff1e0ff */
[----:B------:R-:W-:Y:S02]  /*2540*/  ULDC.64 UR6, c[0x0][0x470] ;  /* 0x00011c0000067ab9 */ /* 0x000fe40000000a00 */
[----:B------:R-:W-:Y:S01]  /*2550*/  UIMAD UR5, UR12, UR6, URZ ;  /* 0x000000060c0572a4 */ /* 0x000fe2000f8e023f */
[----:B------:R-:W-:Y:S02]  /*2560*/  IADD3.X R7, R5, UR16, R0, P0, !PT ;  /* 0x0000001005077c10 */ /* 0x000fe400087fe400 */
[----:B------:R-:W-:Y:S01]  /*2570*/  MOV R0, UR6 ;  /* 0x0000000600007c02 */ /* 0x000fe20008000f00 */
[----:B------:R-:W-:-:S04]  /*2580*/  UIMAD UR7, UR58, UR7, UR5 ;  /* 0x000000073a0772a4 */ /* 0x000fc8000f8e0205 */
        /* <DEDUP_REMOVED lines=19> */
.L_x_581:
[----:B------:R-:W-:Y:S05]  /*26c0*/  BSYNC B0 ;  /* 0x0000000000007941 */ /* 0x000fea0003800000 */
.L_x_580:
        /* <DEDUP_REMOVED lines=20> */
.L_x_573:
        /* <DEDUP_REMOVED lines=47> */
.L_x_584:
[----:B------:R-:W-:Y:S05]  /*2b00*/  BSYNC B0 ;  /* 0x0000000000007941 */ /* 0x000fea0003800000 */
.L_x_583:
        /* <DEDUP_REMOVED lines=16> */
.L_x_586:
        /* <DEDUP_REMOVED lines=35> */
.L_x_587:
[----:B------:R-:W-:Y:S05]  /*2e40*/  BSYNC B0 ;  /* 0x0000000000007941 */ /* 0x000fea0003800000 */
.L_x_585:
[----:B------:R-:W-:Y:S01]  /*2e50*/  UIMAD UR10, UR34, UR20, URZ ;  /* 0x00000014220a72a4 */ /* 0x000fe2000f8e023f */
[----:B--23--:R-:W-:Y:S01]  /*2e60*/  IMAD.U32 R4, RZ, RZ, UR20 ;  /* 0x00000014ff047e24 */ /* 0x00cfe2000f8e00ff */
[----:B------:R-:W-:Y:S01]  /*2e70*/  ULDC.64 UR12, c[0x0][0x260] ;  /* 0x00009800000c7ab9 */ /* 0x000fe20000000a00 */
[----:B------:R-:W-:Y:S01]  /*2e80*/  VIADD R8, R230, 0x8 ;  /* 0x00000008e6087836 */ /* 0x000fe20000000000 */
[----:B------:R-:W-:Y:S01]  /*2e90*/  UIMAD UR11, UR23, UR21, UR10 ;  /* 0x00000015170b72a4 */ /* 0x000fe2000f8e020a */
[----:B------:R-:W-:Y:S01]  /*2ea0*/  IMAD.WIDE.U32 R4, R4, UR23, R228 ;  /* 0x0000001704047c25 */ /* 0x000fe2000f8e00e4 */
[----:B------:R-:W-:Y:S01]  /*2eb0*/  UIMAD UR10, UR53, -0x80, UR7 ;  /* 0xffffff80350a78a4 */ /* 0x000fe2000f8e0207 */
[----:B------:R-:W-:Y:S01]  /*2ec0*/  BSSY B0, `(.L_x_588) ;  /* 0x000003d000007945 */ /* 0x000fe20003800000 */
[----:B------:R-:W-:Y:S01]  /*2ed0*/  ISETP.GE.AND P2, PT, R8, UR5, PT ;  /* 0x0000000508007c0c */ /* 0x000fe2000bf46270 */
[----:B------:R-:W-:Y:S01]  /*2ee0*/  VIADD R18, R230, 0x28 ;  /* 0x00000028e6127836 */ /* 0x000fe20000000000 */
[----:B------:R-:W-:Y:S01]  /*2ef0*/  IADD3 R6, P1, R4, UR22, RZ ;  /* 0x0000001604067c10 */ /* 0x000fe2000ff3e0ff */
[----:B------:R-:W-:Y:S01]  /*2f00*/  IMAD.U32 R3, RZ, RZ, UR11 ;  /* 0x0000000bff037e24 */ /* 0x000fe2000f8e00ff */
[----:B------:R-:W-:Y:S01]  /*2f10*/  ISETP.GE.AND P5, PT, R241, UR10, PT ;  /* 0x0000000af1007c0c */ /* 0x000fe2000bfa6270 */
[----:B------:R-:W-:Y:S01]  /*2f20*/  VIADD R4, R230, 0x20 ;  /* 0x00000020e6047836 */ /* 0x000fe20000000000 */
[----:B------:R-:W-:-:S02]  /*2f30*/  P2R R21, PR, RZ, 0x4 ;  /* 0x00000004ff157803 */ /* 0x000fc40000000000 */
[----:B------:R-:W-:Y:S01]  /*2f40*/  IADD3.X R7, R5, UR26, R3, P1, !PT ;  /* 0x0000001a05077c10 */ /* 0x000fe20008ffe403 */
[----:B------:R-:W-:Y:S01]  /*2f50*/  IMAD R3, R16, UR12, RZ ;  /* 0x0000000c10037c24 */ /* 0x000fe2000f8e02ff */
[----:B------:R-:W-:Y:S02]  /*2f60*/  ISETP.GE.AND P1, PT, R4, UR5, PT ;  /* 0x0000000504007c0c */ /* 0x000fe4000bf26270 */
[----:B------:R-:W-:Y:S01]  /*2f70*/  ISETP.GE.AND P6, PT, R18, UR5, PT ;  /* 0x0000000512007c0c */ /* 0x000fe2000bfc6270 */
[C---:B------:R-:W-:Y:S01]  /*2f80*/  IMAD R3, R13.reuse, UR13, R3 ;  /* 0x0000000d0d037c24 */ /* 0x040fe2000f8e0203 */
[----:B------:R-:W-:Y:S01]  /*2f90*/  P2R R20, PR, RZ, 0x2 ;  /* 0x00000002ff147803 */ /* 0x000fe20000000000 */
[----:B------:R-:W-:Y:S01]  /*2fa0*/  IMAD.WIDE.U32 R6, R13, UR12, R6 ;  /* 0x0000000c0d067c25 */ /* 0x000fe2000f8e0006 */
[----:B------:R-:W-:Y:S01]  /*2fb0*/  ISETP.GE.AND P1, PT, R230, UR5, PT ;  /* 0x00000005e6007c0c */ /* 0x000fe2000bf26270 */
[----:B------:R2:W-:Y:S02]  /*2fc0*/  @P5 STS [R0+0x9000], RZ ;  /* 0x009000ff00005388 */ /* 0x0005e40000000800 */
        /* <DEDUP_REMOVED lines=44> */
.L_x_589:
[----:B------:R-:W-:Y:S05]  /*3290*/  BSYNC B0 ;  /* 0x0000000000007941 */ /* 0x000fea0003800000 */
.L_x_588:
[----:B------:R-:W-:Y:S01]  /*32a0*/  IADD3 R3, R241, 0x40, RZ ;  /* 0x00000040f1037810 */ /* 0x000fe20007ffe0ff */
[----:B------:R-:W-:Y:S03]  /*32b0*/  BSSY B0, `(.L_x_590) ;  /* 0x000002b000007945 */ /* 0x000fe60003800000 */
[----:B------:R-:W-:-:S13]  /*32c0*/  ISETP.GE.AND P4, PT, R3, UR10, PT ;  /* 0x0000000a03007c0c */ /* 0x000fda000bf86270 */
[----:B------:R1:W-:Y:S04]  /*32d0*/  @P4 STS.128 [R0+0xa000], RZ ;  /* 0x00a000ff00004388 */ /* 0x0003e80000000c00 */
        /* <DEDUP_REMOVED lines=8> */
[----:B------:R-:W-:-:S04]  /*3360*/  IMAD.X R4, RZ, RZ, R22, P1 ;  /* 0x000000ffff047224 */ /* 0x000fc800008e0616 */
[----:B------:R-:W-:Y:S02]  /*3370*/  IMAD R7, R4, UR20, RZ ;  /* 0x0000001404077c24 */ /* 0x000fe4000f8e02ff */
[----:B------:R-:W-:-:S04]  /*3380*/  IMAD.MOV.U32 R4, RZ, RZ, R6 ;  /* 0x000000ffff047224 */ /* 0x000fc800078e0006 */
[----:B-1-3--:R-:W1:Y:S01]  /*3390*/  @!P3 LDC.64 R8, c[0x0][0x218] ;  /* 0x00008600ff08bb82 */ /* 0x00ae620000000a00 */
[C---:B------:R-:W-:Y:S01]  /*33a0*/  IMAD.WIDE.U32 R4, R3.reuse, UR20, R4 ;  /* 0x0000001403047c25 */ /* 0x040fe2000f8e0004 */
[----:B------:R3:W-:Y:S03]  /*33b0*/  @P3 STS.128 [R0+0xa000], RZ ;  /* 0x00a000ff00003388 */ /* 0x0007e60000000c00 */
[----:B------:R-:W-:-:S03]  /*33c0*/  IMAD R3, R3, UR21, R7 ;  /* 0x0000001503037c24 */ /* 0x000fc6000f8e0207 */
[----:B------:R-:W5:Y:S01]  /*33d0*/  @!P2 LDC.64 R6, c[0x0][0x218] ;  /* 0x00008600ff06ab82 */ /* 0x000f620000000a00 */
[----:B------:R-:W-:Y:S01]  /*33e0*/  IMAD.IADD R3, R5, 0x1, R3 ;  /* 0x0000000105037824 */ /* 0x000fe200078e0203 */
        /* <DEDUP_REMOVED lines=23> */
.L_x_591:
[----:B------:R-:W-:Y:S05]  /*3560*/  BSYNC B0 ;  /* 0x0000000000007941 */ /* 0x000fea0003800000 */
.L_x_590:
        /* <DEDUP_REMOVED lines=9> */
[----:B------:R-:W-:Y:S02]  /*3600*/  MOV R3, UR5 ;  /* 0x0000000500037c02 */ /* 0x000fe40008000f00 */
[----:B-1-3--:R-:W-:Y:S01]  /*3610*/  IADD3 R6, P1, R4, UR28, RZ ;  /* 0x0000001c04067c10 */ /* 0x00afe2000ff3e0ff */
[----:B------:R2:W-:Y:S03]  /*3620*/  @P5 STS.128 [R0+0x11000], RZ ;  /* 0x011000ff00005388 */ /* 0x0005e60000000c00 */
[----:B------:R-:W-:Y:S01]  /*3630*/  IADD3.X R7, R5, UR30, R3, P1, !PT ;  /* 0x0000001e05077c10 */ /* 0x000fe20008ffe403 */
[----:B------:R2:W-:Y:S01]  /*3640*/  @P5 STS.128 [R0+0x13000], RZ ;  /* 0x013000ff00005388 */ /* 0x0005e20000000c00 */
[----:B------:R-:W-:Y:S02]  /*3650*/  IMAD R3, R16, UR10, RZ ;  /* 0x0000000a10037c24 */ /* 0x000fe4000f8e02ff */
[----:B------:R-:W-:-:S04]  /*3660*/  IMAD.WIDE.U32 R6, R13, UR10, R6 ;  /* 0x0000000a0d067c25 */ /* 0x000fc8000f8e0006 */
[----:B------:R-:W-:-:S05]  /*3670*/  IMAD R3, R13, UR11, R3 ;  /* 0x0000000b0d037c24 */ /* 0x000fca000f8e0203 */
        /* <DEDUP_REMOVED lines=39> */
.L_x_593:
[----:B------:R-:W-:Y:S05]  /*38f0*/  BSYNC B0 ;  /* 0x0000000000007941 */ /* 0x000fea0003800000 */
.L_x_592:
        /* <DEDUP_REMOVED lines=41> */
.L_x_595:
[----:B------:R-:W-:Y:S05]  /*3b90*/  BSYNC B0 ;  /* 0x0000000000007941 */ /* 0x000fea0003800000 */
.L_x_594:
[----:B------:R-:W-:Y:S01]  /*3ba0*/  ULDC.64 UR12, c[0x0][0x3c8] ;  /* 0x0000f200000c7ab9 */ /* 0x000fe20000000a00 */
[----:B------:R-:W-:Y:S01]  /*3bb0*/  USHF.R.S32.HI UR10, URZ, 0x1f, UR58 ;  /* 0x0000001f3f0a7899 */ /* 0x000fe2000801143a */
[----:B------:R-:W4:Y:S01]  /*3bc0*/  LDC.64 R12, c[0x0][0x3b8] ;  /* 0x0000ee00ff0c7b82 */ /* 0x000f220000000a00 */
[----:B------:R-:W-:Y:S01]  /*3bd0*/  UISETP.NE.U32.AND UP1, UPT, UR12, URZ, UPT ;  /* 0x0000003f0c00728c */ /* 0x000fe2000bf25070 */
[----:B------:R-:W-:Y:S01]  /*3be0*/  ISETP.NE.AND P4, PT, R19, RZ, PT ;  /* 0x000000ff1300720c */ /* 0x000fe20003f85270 */
[----:B------:R-:W0:Y:S01]  /*3bf0*/  LDGDEPBAR ;  /* 0x00000000000079af */ /* 0x000e220000000000 */
[----:B------:R-:W-:Y:S01]  /*3c00*/  ISETP.NE.AND P3, PT, R21, RZ, PT ;  /* 0x000000ff1500720c */ /* 0x000fe20003f65270 */
[----:B------:R-:W-:Y:S01]  /*3c10*/  UISETP.NE.AND.EX UP1, UPT, UR13, URZ, UPT, UP1 ;  /* 0x0000003f0d00728c */ /* 0x000fe2000bf25310 */
[----:B------:R-:W-:-:S05]  /*3c20*/  ISETP.NE.AND P2, PT, R20, RZ, PT ;  /* 0x000000ff1400720c */ /* 0x000fca0003f45270 */
[----:B------:R-:W-:-:S05]  /*3c30*/  PLOP3.LUT P1, PT, PT, PT, UP1, 0x80, 0x0 ;  /* 0x000000000000781c */ /* 0x000fca0003f2f018 */
[----:B------:R-:W-:Y:S01]  /*3c40*/  @UP1 ULDC.64 UR20, c[0x0][0x3d0] ;  /* 0x0000f40000141ab9 */ /* 0x000fe20000000a00 */
[----:B------:R-:W-:Y:S01]  /*3c50*/  @UP1 UMOV UR11, UR10 ;  /* 0x0000000a000b1c82 */ /* 0x000fe20008000000 */
[----:B------:R-:W-:Y:S01]  /*3c60*/  @UP1 UIMAD UR5, UR54, UR20, URZ ;  /* 0x00000014360512a4 */ /* 0x000fe2000f8e023f */
[----:B------:R-:W-:Y:S01]  /*3c70*/  @UP1 UMOV UR10, UR58 ;  /* 0x0000003a000a1c82 */ /* 0x000fe20008000000 */
[----:B-123--:R-:W-:Y:S01]  /*3c80*/  IMAD.MOV.U32 R8, RZ, RZ, 0x4 ;  /* 0x00000004ff087424 */ /* 0x00efe200078e00ff */
[----:B------:R-:W-:Y:S02]  /*3c90*/  @UP1 UIMAD.WIDE.U32 UR10, UR57, UR20, UR10 ;  /* 0x00000014390a12a5 */ /* 0x000fe4000f8e000a */
[----:B------:R-:W-:Y:S01]  /*3ca0*/  @UP1 UIMAD UR5, UR57, UR21, UR5 ;  /* 0x00000015390512a4 */ /* 0x000fe2000f8e0205 */
[----:B----4-:R-:W2:Y:S01]  /*3cb0*/  LDG.E.64 R6, desc[UR8][R12.64+0x8] ;  /* 0x000008080c067981 */ /* 0x010ea2000c1e1b00 */
[----:B------:R-:W-:Y:S02]  /*3cc0*/  @UP1 ULEA UR12, UP0, UR10, UR12, 0x2 ;  /* 0x0000000c0a0c1291 */ /* 0x000fe4000f80103f */
[----:B------:R-:W-:Y:S01]  /*3cd0*/  @UP1 UIADD3 UR5, UR11, UR5, URZ ;  /* 0x000000050b051290 */ /* 0x000fe2000fffe03f */
[----:B------:R-:W-:Y:S01]  /*3ce0*/  IMAD.MOV.U32 R232, RZ, RZ, 0x7f800000 ;  /* 0x7f800000ffe87424 */ /* 0x000fe200078e00ff */
[----:B------:R-:W1:Y:S01]  /*3cf0*/  S2R R3, SR_TID.X ;  /* 0x0000000000037919 */ /* 0x000e620000002100 */
[----:B------:R-:W-:Y:S01]  /*3d00*/  IMAD.MOV.U32 R233, RZ, RZ, 0x7f800000 ;  /* 0x7f800000ffe97424 */ /* 0x000fe200078e00ff */
[----:B------:R-:W-:Y:S01]  /*3d10*/  @UP1 ULEA.HI.X UR13, UR10, UR13, UR5, 0x2, UP0 ;  /* 0x0000000d0a0d1291 */ /* 0x000fe200080f1405 */
[----:B------:R-:W-:-:S02]  /*3d20*/  IMAD.U32 R4, RZ, RZ, UR12 ;  /* 0x0000000cff047e24 */ /* 0x000fc4000f8e00ff */
[----:B------:R-:W-:Y:S01]  /*3d30*/  IMAD.MOV.U32 R234, RZ, RZ, 0x7f800000 ;  /* 0x7f800000ffea7424 */ /* 0x000fe200078e00ff */
[----:B------:R-:W-:Y:S01]  /*3d40*/  @UP1 ULDC UR5, c[0x0][0x2e8] ;  /* 0x0000ba0000051ab9 */ /* 0x000fe20000000800 */
[----:B------:R-:W-:Y:S02]  /*3d50*/  IMAD.MOV.U32 R231, RZ, RZ, 0x7f800000 ;  /* 0x7f800000ffe77424 */ /* 0x000fe400078e00ff */
[----:B------:R-:W-:Y:S01]  /*3d60*/  IMAD R239, RZ, RZ, -UR29 ;  /* 0x8000001dffef7e24 */ /* 0x000fe2000f8e02ff */
[----:B------:R-:W-:Y:S01]  /*3d70*/  CS2R R126, SRZ ;  /* 0x00000000007e7805 */ /* 0x000fe2000001ff00 */
[----:B------:R-:W-:Y:S01]  /*3d80*/  IMAD.U32 R5, RZ, RZ, UR13 ;  /* 0x0000000dff057e24 */ /* 0x000fe2000f8e00ff */
[----:B------:R-:W-:Y:S01]  /*3d90*/  CS2R R124, SRZ ;  /* 0x00000000007c7805 */ /* 0x000fe2000001ff00 */
[----:B------:R-:W-:Y:S01]  /*3da0*/  IMAD.MOV.U32 R219, RZ, RZ, R207 ;  /* 0x000000ffffdb7224 */ /* 0x000fe200078e00cf */
[----:B------:R-:W-:Y:S01]  /*3db0*/  CS2R R130, SRZ ;  /* 0x0000000000827805 */ /* 0x000fe2000001ff00 */
[----:B------:R-:W-:Y:S01]  /*3dc0*/  IMAD.MOV.U32 R252, RZ, RZ, 0x8 ;  /* 0x00000008fffc7424 */ /* 0x000fe200078e00ff */
[----:B------:R3:W4:Y:S01]  /*3dd0*/  @P1 LDG.E R10, desc[UR8][R4.64] ;  /* 0x00000008040a1981 */ /* 0x000722000c1e1900 */
[----:B------:R-:W-:Y:S01]  /*3de0*/  IMAD.MOV.U32 R251, RZ, RZ, 0x20 ;  /* 0x00000020fffb7424 */ /* 0x000fe200078e00ff */
[----:B------:R-:W-:Y:S01]  /*3df0*/  CS2R R128, SRZ ;  /* 0x0000000000807805 */ /* 0x000fe2000001ff00 */
[----:B------:R-:W-:Y:S01]  /*3e00*/  IMAD.MOV.U32 R250, RZ, RZ, 0x28 ;  /* 0x00000028fffa7424 */ /* 0x000fe200078e00ff */
[----:B------:R-:W4:Y:S01]  /*3e10*/  LDG.E.64 R12, desc[UR8][R12.64] ;  /* 0x000000080c0c7981 */ /* 0x000f22000c1e1b00 */
[----:B------:R-:W-:Y:S01]  /*3e20*/  @!P6 IMAD.WIDE R8, R18, R8, UR14 ;  /* 0x0000000e1208ee25 */ /* 0x000fe2000f8e0208 */
[----:B------:R-:W-:-:S02]  /*3e30*/  CS2R R122, SRZ ;  /* 0x00000000007a7805 */ /* 0x000fc4000001ff00 */
[----:B------:R-:W-:Y:S02]  /*3e40*/  CS2R R120, SRZ ;  /* 0x0000000000787805 */ /* 0x000fe4000001ff00 */
[----:B------:R-:W-:Y:S01]  /*3e50*/  CS2R R118, SRZ ;  /* 0x0000000000767805 */ /* 0x000fe2000001ff00 */
[----:B------:R-:W-:Y:S01]  /*3e60*/  IMAD.SHL.U32 R175, R182, 0x2, RZ ;  /* 0x00000002b6af7824 */ /* 0x000fe200078e00ff */
[----:B------:R-:W5:Y:S01]  /*3e70*/  @!P6 LDG.E R232, desc[UR8][R8.64] ;  /* 0x0000000808e8e981 */ /* 0x000f62000c1e1900 */
[----:B------:R-:W4:Y:S01]  /*3e80*/  @P1 MUFU.RCP R0, UR5 ;  /* 0x0000000500001d08 */ /* 0x000f220008001000 */
[----:B------:R-:W-:Y:S01]  /*3e90*/  UIMAD UR5, UR57, UR61, UR58 ;  /* 0x0000003d390572a4 */ /* 0x000fe2000f8e023a */
[C---:B------:R-:W-:Y:S01]  /*3ea0*/  VIADD R238, R228.reuse, 0x40 ;  /* 0x00000040e4ee7836 */ /* 0x040fe20000000000 */
[----:B------:R-:W-:Y:S01]  /*3eb0*/  CS2R R116, SRZ ;  /* 0x0000000000747805 */ /* 0x000fe2000001ff00 */
[----:B------:R-:W-:Y:S01]  /*3ec0*/  VIADD R235, R228, 0x20 ;  /* 0x00000020e4eb7836 */ /* 0x000fe20000000000 */
[----:B------:R-:W-:Y:S01]  /*3ed0*/  CS2R R110, SRZ ;  /* 0x00000000006e7805 */ /* 0x000fe2000001ff00 */
[----:B------:R-:W-:Y:S01]  /*3ee0*/  IMAD.MOV.U32 R249, RZ, RZ, 0x4 ;  /* 0x00000004fff97424 */ /* 0x000fe200078e00ff */
[----:B------:R-:W-:-:S02]  /*3ef0*/  CS2R R108, SRZ ;  /* 0x00000000006c7805 */ /* 0x000fc4000001ff00 */
[----:B------:R-:W-:Y:S02]  /*3f00*/  CS2R R114, SRZ ;  /* 0x0000000000727805 */ /* 0x000fe4000001ff00 */
[----:B------:R-:W-:Y:S02]  /*3f10*/  CS2R R112, SRZ ;  /* 0x0000000000707805 */ /* 0x000fe4000001ff00 */
[----:B------:R-:W-:Y:S02]  /*3f20*/  CS2R R106, SRZ ;  /* 0x00000000006a7805 */ /* 0x000fe4000001ff00 */
[----:B------:R-:W-:Y:S02]  /*3f30*/  CS2R R104, SRZ ;  /* 0x0000000000687805 */ /* 0x000fe4000001ff00 */
[----:B------:R-:W-:Y:S02]  /*3f40*/  CS2R R102, SRZ ;  /* 0x0000000000667805 */ /* 0x000fe4000001ff00 */
[----:B------:R-:W-:Y:S01]  /*3f50*/  CS2R R100, SRZ ;  /* 0x0000000000647805 */ /* 0x000fe2000001ff00 */
[----:B---3--:R-:W-:Y:S01]  /*3f60*/  IMAD.MOV.U32 R4, RZ, RZ, 0x4 ;  /* 0x00000004ff047424 */ /* 0x008fe200078e00ff */
[----:B------:R-:W-:-:S02]  /*3f70*/  CS2R R94, SRZ ;  /* 0x00000000005e7805 */ /* 0x000fc4000001ff00 */
[----:B------:R-:W-:Y:S02]  /*3f80*/  CS2R R92, SRZ ;  /* 0x00000000005c7805 */ /* 0x000fe4000001ff00 */
[----:B------:R-:W-:Y:S01]  /*3f90*/  CS2R R98, SRZ ;  /* 0x0000000000627805 */ /* 0x000fe2000001ff00 */
[----:B------:R-:W-:Y:S01]  /*3fa0*/  IMAD.WIDE R4, R230, R4, UR14 ;  /* 0x0000000ee6047e25 */ /* 0x000fe2000f8e0204 */
[----:B------:R-:W-:Y:S02]  /*3fb0*/  CS2R R96, SRZ ;  /* 0x0000000000607805 */ /* 0x000fe4000001ff00 */
[----:B------:R-:W-:Y:S02]  /*3fc0*/  CS2R R90, SRZ ;  /* 0x00000000005a7805 */ /* 0x000fe4000001ff00 */
[----:B------:R-:W-:Y:S01]  /*3fd0*/  CS2R R88, SRZ ;  /* 0x0000000000587805 */ /* 0x000fe2000001ff00 */
[----:B-1----:R-:W-:Y:S01]  /*3fe0*/  IMAD.SHL.U32 R3, R3, 0x2, RZ ;  /* 0x0000000203037824 */ /* 0x002fe200078e00ff */
[----:B------:R-:W5:Y:S01]  /*3ff0*/  @!P4 LDG.E R233, desc[UR8][R4.64] ;  /* 0x0000000804e9c981 */ /* 0x000f62000c1e1900 */
[----:B------:R-:W-:-:S02]  /*4000*/  CS2R R86, SRZ ;  /* 0x0000000000567805 */ /* 0x000fc4000001ff00 */
[----:B------:R-:W-:Y:S02]  /*4010*/  CS2R R84, SRZ ;  /* 0x0000000000547805 */ /* 0x000fe4000001ff00 */
[----:B------:R-:W-:Y:S01]  /*4020*/  CS2R R78, SRZ ;  /* 0x00000000004e7805 */ /* 0x000fe2000001ff00 */
[----:B------:R-:W5:Y:S01]  /*4030*/  @!P3 LDG.E R234, desc[UR8][R4.64+0x20] ;  /* 0x0000200804eab981 */ /* 0x000f62000c1e1900 */
[----:B------:R-:W-:Y:S02]  /*4040*/  CS2R R76, SRZ ;  /* 0x00000000004c7805 */ /* 0x000fe4000001ff00 */
[----:B------:R-:W-:Y:S02]  /*4050*/  CS2R R82, SRZ ;  /* 0x0000000000527805 */ /* 0x000fe4000001ff00 */
[----:B------:R-:W-:Y:S01]  /*4060*/  CS2R R80, SRZ ;  /* 0x0000000000507805 */ /* 0x000fe2000001ff00 */
[----:B------:R1:W5:Y:S01]  /*4070*/  @!P2 LDG.E R231, desc[UR8][R4.64+0x80] ;  /* 0x0000800804e7a981 */ /* 0x000362000c1e1900 */
[----:B------:R-:W-:-:S02]  /*4080*/  USHF.L.U32 UR21, UR35, 0x4, URZ ;  /* 0x0000000423157899 */ /* 0x000fc4000800063f */
[----:B------:R-:W-:Y:S02]  /*4090*/  USHF.L.U32 UR5, UR5, 0x5, URZ ;  /* 0x0000000505057899 */ /* 0x000fe4000800063f */
[----:B------:R-:W-:Y:S02]  /*40a0*/  USHF.L.U32 UR20, UR35, 0x3, URZ ;  /* 0x0000000323147899 */ /* 0x000fe4000800063f */
[----:B------:R-:W-:Y:S02]  /*40b0*/  UIADD3 UR31, UR21, 0x20, URZ ;  /* 0x00000020151f7890 */ /* 0x000fe4000fffe03f */
[----:B------:R-:W-:Y:S02]  /*40c0*/  UIADD3 UR26, UR21, 0x40, URZ ;  /* 0x00000040151a7890 */ /* 0x000fe4000fffe03f */
[----:B------:R-:W-:Y:S02]  /*40d0*/  USHF.R.S32.HI UR11, URZ, 0x1f, UR5 ;  /* 0x0000001f3f0b7899 */ /* 0x000fe40008011405 */
        /* <DEDUP_REMOVED lines=12> */
[----:B-1----:R-:W-:Y:S01]  /*41a0*/  IMAD.SHL.U32 R4, R245, 0x20, RZ ;  /* 0x00000020f5047824 */ /* 0x002fe200078e00ff */
[----:B------:R-:W-:Y:S02]  /*41b0*/  CS2R R52, SRZ ;  /* 0x0000000000347805 */ /* 0x000fe4000001ff00 */
[----:B------:R-:W-:-:S02]  /*41c0*/  CS2R R46, SRZ ;  /* 0x00000000002e7805 */ /* 0x000fc4000001ff00 */
[----:B------:R-:W-:Y:S02]  /*41d0*/  CS2R R44, SRZ ;  /* 0x00000000002c7805 */ /* 0x000fe4000001ff00 */
[----:B------:R-:W-:Y:S02]  /*41e0*/  CS2R R50, SRZ ;  /* 0x0000000000327805 */ /* 0x000fe4000001ff00 */
[----:B------:R-:W-:Y:S01]  /*41f0*/  LOP3.LUT R4, R4, 0x6, R3, 0xf8, !PT ;  /* 0x0000000604047812 */ /* 0x000fe200078ef803 */
[----:B------:R-:W-:Y:S01]  /*4200*/  IMAD.U32 R3, RZ, RZ, UR53 ;  /* 0x00000035ff037e24 */ /* 0x000fe2000f8e00ff */
[----:B------:R-:W-:Y:S01]  /*4210*/  UIADD3 UR25, UR20, UR26, URZ ;  /* 0x0000001a14197290 */ /* 0x000fe2000fffe03f */
[----:B------:R-:W-:Y:S02]  /*4220*/  CS2R R48, SRZ ;  /* 0x0000000000307805 */ /* 0x000fe4000001ff00 */
[----:B------:R-:W-:Y:S01]  /*4230*/  CS2R R42, SRZ ;  /* 0x00000000002a7805 */ /* 0x000fe2000001ff00 */
[----:B------:R-:W-:Y:S01]  /*4240*/  IMAD R208, R3, 0x80, R4 ;  /* 0x0000008003d07824 */ /* 0x000fe200078e0204 */
[----:B------:R-:W-:Y:S01]  /*4250*/  SHF.R.S32.HI R3, RZ, 0x1f, R17 ;  /* 0x0000001fff037819 */ /* 0x000fe20000011411 */
[----:B------:R-:W-:-:S02]  /*4260*/  UIADD3 UR29, UR20, UR30, URZ ;  /* 0x0000001e141d7290 */ /* 0x000fc4000fffe03f */
[----:B------:R-:W-:Y:S01]  /*4270*/  UIADD3 UR24, UR20, UR25, URZ ;  /* 0x0000001914187290 */ /* 0x000fe2000fffe03f */
[C---:B------:R-:W-:Y:S01]  /*4280*/  VIADD R227, R208.reuse, 0x19 ;  /* 0x00000019d0e37836 */ /* 0x040fe20000000000 */
[----:B------:R-:W-:Y:S01]  /*4290*/  UIADD3 UR28, UR20, UR29, URZ ;  /* 0x0000001d141c7290 */ /* 0x000fe2000fffe03f */
[C---:B------:R-:W-:Y:S01]  /*42a0*/  VIADD R226, R208.reuse, 0x18 ;  /* 0x00000018d0e27836 */ /* 0x040fe20000000000 */
[----:B------:R-:W-:Y:S01]  /*42b0*/  UIADD3 UR23, UR20, UR24, URZ ;  /* 0x0000001814177290 */ /* 0x000fe2000fffe03f */
[C---:B------:R-:W-:Y:S01]  /*42c0*/  VIADD R225, R208.reuse, 0x11 ;  /* 0x00000011d0e17836 */ /* 0x040fe20000000000 */
[----:B------:R-:W-:Y:S01]  /*42d0*/  CS2R R40, SRZ ;  /* 0x0000000000287805 */ /* 0x000fe2000001ff00 */
[C---:B------:R-:W-:Y:S01]  /*42e0*/  VIADD R224, R208.reuse, 0x10 ;  /* 0x00000010d0e07836 */ /* 0x040fe20000000000 */
[----:B------:R-:W-:Y:S01]  /*42f0*/  CS2R R38, SRZ ;  /* 0x0000000000267805 */ /* 0x000fe2000001ff00 */
[C---:B------:R-:W-:Y:S01]  /*4300*/  VIADD R223, R208.reuse, 0x9 ;  /* 0x00000009d0df7836 */ /* 0x040fe20000000000 */
[----:B------:R-:W-:Y:S01]  /*4310*/  CS2R R36, SRZ ;  /* 0x0000000000247805 */ /* 0x000fe2000001ff00 */
[C---:B------:R-:W-:Y:S01]  /*4320*/  VIADD R222, R208.reuse, 0x8 ;  /* 0x00000008d0de7836 */ /* 0x040fe20000000000 */
[----:B------:R-:W-:Y:S01]  /*4330*/  UIMAD UR39, UR35, 0x18, URZ ;  /* 0x00000018232778a4 */ /* 0x000fe2000f8e023f */
[----:B------:R-:W-:Y:S01]  /*4340*/  VIADD R221, R208, 0x1 ;  /* 0x00000001d0dd7836 */ /* 0x000fe20000000000 */
[----:B------:R-:W-:Y:S01]  /*4350*/  UIADD3 UR27, UR20, UR28, URZ ;  /* 0x0000001c141b7290 */ /* 0x000fe2000fffe03f */
[----:B------:R-:W-:Y:S01]  /*4360*/  I2FP.F32.S32 R220, R208 ;  /* 0x000000d000dc7245 */ /* 0x000fe20000201400 */
[----:B------:R-:W-:Y:S01]  /*4370*/  UIADD3 UR22, UR20, UR23, URZ ;  /* 0x0000001714167290 */ /* 0x000fe2000fffe03f */
[----:B------:R-:W-:Y:S01]  /*4380*/  I2FP.F32.S32 R227, R227 ;  /* 0x000000e300e37245 */ /* 0x000fe20000201400 */
[----:B------:R-:W-:Y:S01]  /*4390*/  USHF.L.U32 UR38, UR35, 0x5, URZ ;  /* 0x0000000523267899 */ /* 0x000fe2000800063f */
[----:B------:R-:W-:Y:S01]  /*43a0*/  I2FP.F32.S32 R226, R226 ;  /* 0x000000e200e27245 */ /* 0x000fe20000201400 */
[----:B------:R-:W-:Y:S01]  /*43b0*/  UIMAD UR37, UR35, 0x28, URZ ;  /* 0x00000028232578a4 */ /* 0x000fe2000f8e023f */
[----:B------:R-:W-:Y:S01]  /*43c0*/  I2FP.F32.S32 R225, R225 ;  /* 0x000000e100e17245 */ /* 0x000fe20000201400 */
[----:B------:R-:W-:Y:S01]  /*43d0*/  UIMAD UR36, UR35, 0x30, URZ ;  /* 0x00000030232478a4 */ /* 0x000fe2000f8e023f */
[----:B------:R-:W-:Y:S01]  /*43e0*/  I2FP.F32.S32 R224, R224 ;  /* 0x000000e000e07245 */ /* 0x000fe20000201400 */
[----:B------:R-:W-:Y:S01]  /*43f0*/  ULDC UR54, c[0x0][0x2d0] ;  /* 0x0000b40000367ab9 */ /* 0x000fe20000000800 */
[----:B------:R-:W-:-:S02]  /*4400*/  I2FP.F32.S32 R223, R223 ;  /* 0x000000df00df7245 */ /* 0x000fc40000201400 */
[----:B------:R-:W-:Y:S02]  /*4410*/  I2FP.F32.S32 R222, R222 ;  /* 0x000000de00de7245 */ /* 0x000fe40000201400 */
[----:B------:R-:W-:Y:S01]  /*4420*/  I2FP.F32.S32 R221, R221 ;  /* 0x000000dd00dd7245 */ /* 0x000fe20000201400 */
[----:B------:R-:W-:Y:S02]  /*4430*/  UIMAD UR35, UR35, 0x38, URZ ;  /* 0x00000038232378a4 */ /* 0x000fe4000f8e023f */
[----:B------:R-:W-:Y:S02]  /*4440*/  UIADD3 UR34, UR20, UR27, URZ ;  /* 0x0000001b14227290 */ /* 0x000fe4000fffe03f */
[----:B------:R-:W-:Y:S01]  /*4450*/  UIADD3 UR33, UR20, UR22, URZ ;  /* 0x0000001614217290 */ /* 0x000fe2000fffe03f */
[----:B--2---:R-:W-:-:S04]  /*4460*/  IADD3 R236, P3, P2, R6, UR5, R17 ;  /* 0x0000000506ec7c10 */ /* 0x004fc8000fa7e011 */
[----:B------:R-:W-:Y:S01]  /*4470*/  IADD3.X R240, R7, UR11, R3, P3, P2 ;  /* 0x0000000b07f07c10 */ /* 0x000fe20009fe4403 */
[----:B------:R-:W-:Y:S02]  /*4480*/  VIADD R3, R182, 0x1800 ;  /* 0x00001800b6037836 */ /* 0x000fe40000000000 */
[----:B----4-:R-:W-:Y:S01]  /*4490*/  @P1 FMUL.FTZ R0, R10, R0 ;  /* 0x000000000a001220 */ /* 0x010fe20000410000 */
[----:B------:R-:W-:Y:S02]  /*44a0*/  R2UR UR10, R12 ;  /* 0x000000000c0a72ca */ /* 0x000fe400000e0000 */
[----:B------:R-:W-:Y:S01]  /*44b0*/  R2UR UR50, R13 ;  /* 0x000000000d3272ca */ /* 0x000fe200000e0000 */
[----:B------:R-:W-:Y:S01]  /*44c0*/  IMAD.WIDE.U32 R236, R236, -0x2daee0ad, RZ ;  /* 0xd2511f53ecec7825 */ /* 0x000fe200078e00ff */
[----:B------:R-:W-:Y:S01]  /*44d0*/  @P1 R2UR UR12, R0 ;  /* 0x00000000000c12ca */ /* 0x000fe200000e0000 */
[----:B------:R-:W-:Y:S01]  /*44e0*/  UMOV UR5, URZ ;  /* 0x0000003f00057c82 */ /* 0x000fe20008000000 */
[----:B------:R-:W-:Y:S01]  /*44f0*/  ULDC UR11, c[0x0][0x2ec] ;  /* 0x0000bb00000b7ab9 */ /* 0x000fe20000000800 */
[----:B------:R-:W-:Y:S01]  /*4500*/  VIADD R0, R181, 0x1800 ;  /* 0x00001800b5007836 */ /* 0x000fe20000000000 */
[----:B------:R-:W-:-:S04]  /*4510*/  SEL R174, R3, R182, !P0 ;  /* 0x000000b603ae7207 */ /* 0x000fc80004000000 */
[----:B------:R-:W-:Y:S02]  /*4520*/  SEL R0, R0, R181, !P0 ;  /* 0x000000b500007207 */ /* 0x000fe40004000000 */
[----:B------:R-:W-:Y:S02]  /*4530*/  LEA R174, R174, UR4, 0x1 ;  /* 0x00000004aeae7c11 */ /* 0x000fe4000f8e08ff */
[----:B------:R-:W-:Y:S02]  /*4540*/  LEA R3, R0, UR4, 0x1 ;  /* 0x0000000400037c11 */ /* 0x000fe4000f8e08ff */
[----:B------:R-:W-:Y:S01]  /*4550*/  LOP3.LUT R240, R240, UR10, RZ, 0x3c, !PT ;  /* 0x0000000af0f07c12 */ /* 0x000fe2000f8e3cff */
[----:B------:R-:W-:Y:S01]  /*4560*/  @UP1 UMOV UR5, UR12 ;  /* 0x0000000c00051c82 */ /* 0x000fe20008000000 */
[----:B------:R-:W-:Y:S02]  /*4570*/  UIADD3 UR49, UR50, 0x646e171e, URZ ;  /* 0x646e171e32317890 */ /* 0x000fe4000fffe03f */
[----:B------:R-:W-:-:S02]  /*4580*/  UIADD3 UR48, UR10, -0x4ab325aa, URZ ;  /* 0xb54cda560a307890 */ /* 0x000fc4000fffe03f */
        /* <DEDUP_REMOVED lines=10> */
[----:B------:R-:W-:-:S11]  /*4630*/  ULDC.U8 UR12, c[0x0][0x388] ;  /* 0x0000e200000c7ab9 */ /* 0x000fd60000000000 */
.L_x_598:
[----:B------:R-:W0:Y:S01]  /*4640*/  LDGDEPBAR ;  /* 0x00000000000079af */ /* 0x000e220000000000 */
[----:B------:R-:W-:Y:S01]  /*4650*/  IMAD.IADD R0, R180, 0x1, R174 ;  /* 0x00000001b4007824 */ /* 0x000fe200078e02ae */
[----:B------:R-:W-:Y:S01]  /*4660*/  USHF.L.U32 UR10, UR53, 0x7, URZ ;  /* 0x00000007350a7899 */ /* 0x000fe2000800063f */
[----:B-----5:R-:W-:Y:S01]  /*4670*/  FSETP.NEU.FTZ.AND P2, PT, R234, -INF , PT ;  /* 0xff800000ea00780b */ /* 0x020fe20003f5d000 */
[----:B------:R-:W-:Y:S01]  /*4680*/  UISETP.GT.AND UP2, UPT, UR6, UR32, UPT ;  /* 0x000000200600728c */ /* 0x000fe2000bf44270 */
[----:B------:R-:W-:Y:S01]  /*4690*/  FSETP.NEU.FTZ.AND P3, PT, R233, -INF , PT ;  /* 0xff800000e900780b */ /* 0x000fe20003f7d000 */
[----:B------:R-:W-:Y:S02]  /*46a0*/  UIADD3 UR13, UR19, 0x80, UR10 ;  /* 0x00000080130d7890 */ /* 0x000fe4000fffe00a */
[----:B------:R-:W-:Y:S02]  /*46b0*/  UIADD3 UR10, UR10, 0x80, URZ ;  /* 0x000000800a0a7890 */ /* 0x000fe4000fffe03f */
[----:B------:R-:W-:Y:S02]  /*46c0*/  UIADD3 UR16, UR13, -UR7, URZ ;  /* 0x800000070d107290 */ /* 0x000fe4000fffe03f */
[----:B------:R-:W-:Y:S04]  /*46d0*/  USHF.L.U32 UR13, UR6, 0x6, URZ ;  /* 0x00000006060d7899 */ /* 0x000fe8000800063f */
[----:B------:R-:W-:Y:S02]  /*46e0*/  UISETP.GE.AND UP0, UPT, UR13, UR16, UPT ;  /* 0x000000100d00728c */ /* 0x000fe4000bf06270 */
[----:B------:R-:W-:Y:S02]  /*46f0*/  IMAD.U32 R183, RZ, RZ, UR13 ;  /* 0x0000000dffb77e24 */ /* 0x000fe4000f8e00ff */
[----:B------:R-:W-:Y:S01]  /*4700*/  UISETP.LT.AND UP0, UPT, UR10, UR7, UP0 ;  /* 0x000000070a00728c */ /* 0x000fe20008701270 */
[----:B------:R-:W-:Y:S04]  /*4710*/  DEPBAR.LE SB0, 0x0 ;  /* 0x000080000000791a */ /* 0x000fe80000000000 */
[----:B------:R-:W-:Y:S01]  /*4720*/  BAR.SYNC.DEFER_BLOCKING 0x0 ;  /* 0x0000000000007b1d */ /* 0x000fe20000010000 */
[----:B------:R-:W-:Y:S05]  /*4730*/  PLOP3.LUT P4, PT, PT, PT, UP0, 0x80, 0x0 ;  /* 0x000000000000781c */ /* 0x000fea0003f8f008 */
        /* <DEDUP_REMOVED lines=30> */
[----:B------:R-:W-:Y:S05]  /*4920*/  LDSM.16.M88.4 R144, [R174+0x2000] ;  /* 0x00200000ae90783b */ /* 0x000fea0000000200 */
[----:B------:R-:W-:Y:S03]  /*4930*/  HMMA.16816.F32 R32, R136, R150, R32 ;  /* 0x000000968820723c */ /* 0x000fe60000001820 */
[----:B------:R-:W2:Y:S03]  /*4940*/  LDSM.16.M88.4 R136, [R173+0x2400] ;  /* 0x00240000ad88783b */ /* 0x000ea60000000200 */
[-C--:B------:R-:W-:Y:S05]  /*4950*/  HMMA.16816.F32 R4, R152, R156.reuse, R4 ;  /* 0x0000009c9804723c */ /* 0x080fea0000001804 */
[----:B------:R-:W4:Y:S01]  /*4960*/  LDSM.16.M88.4 R148, [R172+UR4+0xd000] ;  /* 0x00d00004ac94783b */ /* 0x000f220008000200 */
[C---:B---3--:R-:W-:Y:S06]  /*4970*/  HMMA.16816.F32 R8, R160.reuse, R156, R8 ;  /* 0x0000009ca008723c */ /* 0x048fec0000001808 */
[-C--:B------:R-:W-:Y:S06]  /*4980*/  HMMA.16816.F32 R12, R160, R158.reuse, R12 ;  /* 0x0000009ea00c723c */ /* 0x080fec000000180c */
[C---:B------:R-:W-:Y:S01]  /*4990*/  HMMA.16816.F32 R16, R152.reuse, R158, R16 ;  /* 0x0000009e9810723c */ /* 0x040fe20000001810 */
[----:B------:R-:W3:Y:S05]  /*49a0*/  LDSM.16.M88.4 R156, [R174+0x2800] ;  /* 0x00280000ae9c783b */ /* 0x000eea0000000200 */
[-C--:B------:R-:W-:Y:S06]  /*49b0*/  HMMA.16816.F32 R20, R152, R132.reuse, R20 ;  /* 0x000000849814723c */ /* 0x080fec0000001814 */
[C---:B------:R-:W-:Y:S06]  /*49c0*/  HMMA.16816.F32 R24, R160.reuse, R132, R24 ;  /* 0x00000084a018723c */ /* 0x040fec0000001818 */
[-C--:B------:R-:W-:Y:S06]  /*49d0*/  HMMA.16816.F32 R28, R160, R134.reuse, R28 ;  /* 0x00000086a01c723c */ /* 0x080fec000000181c */
[----:B------:R-:W-:Y:S01]  /*49e0*/  HMMA.16816.F32 R32, R152, R134, R32 ;  /* 0x000000869820723c */ /* 0x000fe20000001820 */
[----:B------:R-:W3:Y:S01]  /*49f0*/  LDSM.16.M88.4 R132, [R172+UR4+0xd400] ;  /* 0x00d40004ac84783b */ /* 0x000ee20008000200 */
[----:B------:R-:W-:Y:S04]  /*4a00*/  IMAD.U32 R162, RZ, RZ, UR6 ;  /* 0x00000006ffa27e24 */ /* 0x000fe8000f8e00ff */
[-C--:B-1----:R-:W-:Y:S01]  /*4a10*/  HMMA.16816.F32 R4, R140, R164.reuse, R4 ;  /* 0x000000a48c04723c */ /* 0x082fe20000001804 */
[----:B------:R-:W-:Y:S04]  /*4a20*/  IMAD.U32 R152, RZ, RZ, UR18 ;  /* 0x00000012ff987e24 */ /* 0x000fe8000f8e00ff */
[----:B------:R-:W-:Y:S01]  /*4a30*/  IMAD R162, R162, 0x4, R246 ;  /* 0x00000004a2a27824 */ /* 0x000fe200078e02f6 */
[C---:B------:R-:W-:Y:S01]  /*4a40*/  HMMA.16816.F32 R8, R168.reuse, R164, R8 ;  /* 0x000000a4a808723c */ /* 0x040fe20000001808 */
[----:B------:R-:W-:Y:S04]  /*4a50*/  IMAD.U32 R153, RZ, RZ, UR17 ;  /* 0x00000011ff997e24 */ /* 0x000fe8000f8e00ff */
[C---:B------:R-:W-:Y:S01]  /*4a60*/  VIADD R160, R162.reuse, 0x2 ;  /* 0x00000002a2a07836 */ /* 0x040fe20000000000 */
[-C--:B------:R-:W-:Y:S05]  /*4a70*/  HMMA.16816.F32 R12, R168, R166.reuse, R12 ;  /* 0x000000a6a80c723c */ /* 0x080fea000000180c */
[----:B------:R-:W-:Y:S01]  /*4a80*/  IMAD.WIDE.U32 R162, R162, -0x326172a9, RZ ;  /* 0xcd9e8d57a2a27825 */ /* 0x000fe200078e00ff */
[C---:B------:R-:W-:Y:S05]  /*4a90*/  HMMA.16816.F32 R16, R140.reuse, R166, R16 ;  /* 0x000000a68c10723c */ /* 0x040fea0000001810 */
[----:B------:R-:W-:Y:S01]  /*4aa0*/  IMAD.WIDE.U32 R160, R160, -0x326172a9, RZ ;  /* 0xcd9e8d57a0a07825 */ /* 0x000fe200078e00ff */
[-C--:B--2---:R-:W-:Y:S06]  /*4ab0*/  HMMA.16816.F32 R20, R140, R136.reuse, R20 ;  /* 0x000000888c14723c */ /* 0x084fec0000001814 */
[C---:B------:R-:W-:Y:S06]  /*4ac0*/  HMMA.16816.F32 R24, R168.reuse, R136, R24 ;  /* 0x00000088a818723c */ /* 0x040fec0000001818 */
[-C--:B------:R-:W-:Y:S06]  /*4ad0*/  HMMA.16816.F32 R28, R168, R138.reuse, R28 ;  /* 0x0000008aa81c723c */ /* 0x080fec000000181c */
[----:B------:R-:W-:Y:S01]  /*4ae0*/  HMMA.16816.F32 R32, R140, R138, R32 ;  /* 0x0000008a8c20723c */ /* 0x000fe20000001820 */
[----:B------:R-:W-:Y:S05]  /*4af0*/  LDSM.16.M88.4 R136, [R0+0x2000] ;  /* 0x002000000088783b */ /* 0x000fea0000000200 */
[-C--:B----4-:R-:W-:Y:S03]  /*4b00*/  HMMA.16816.F32 R4, R144, R148.reuse, R4 ;  /* 0x000000949004723c */ /* 0x090fe60000001804 */
[----:B------:R-:W1:Y:S03]  /*4b10*/  LDSM.16.M88.4 R140, [R173+0x4000] ;  /* 0x00400000ad8c783b */ /* 0x000e660000000200 */
[C---:B---3--:R-:W-:Y:S06]  /*4b20*/  HMMA.16816.F32 R8, R156.reuse, R148, R8 ;  /* 0x000000949c08723c */ /* 0x048fec0000001808 */
[-C--:B------:R-:W-:Y:S01]  /*4b30*/  HMMA.16816.F32 R12, R156, R150.reuse, R12 ;  /* 0x000000969c0c723c */ /* 0x080fe2000000180c */
[----:B------:R-:W-:Y:S04]  /*4b40*/  IMAD.U32 R148, RZ, RZ, UR53 ;  /* 0x00000035ff947e24 */ /* 0x000fe8000f8e00ff */
[----:B------:R-:W-:Y:S01]  /*4b50*/  IMAD R148, R148, 0x4, R245 ;  /* 0x0000000494947824 */ /* 0x000fe200078e02f5 */
[C---:B------:R-:W-:Y:S05]  /*4b60*/  HMMA.16816.F32 R16, R144.reuse, R150, R16 ;  /* 0x000000969010723c */ /* 0x040fea0000001810 */
[----:B------:R-:W-:Y:S01]  /*4b70*/  LOP3.LUT R154, R148, UR50, RZ, 0x3c, !PT ;  /* 0x00000032949a7c12 */ /* 0x000fe2000f8e3cff */
[-C--:B------:R-:W-:Y:S01]  /*4b80*/  HMMA.16816.F32 R20, R144, R132.reuse, R20 ;  /* 0x000000849014723c */ /* 0x080fe20000001814 */
[----:B------:R2:W3:Y:S05]  /*4b90*/  LDSM.16.M88.4 R148, [R0+0x2800] ;  /* 0x002800000094783b */ /* 0x0004ea0000000200 */
[C---:B------:R-:W-:Y:S06]  /*4ba0*/  HMMA.16816.F32 R24, R156.reuse, R132, R24 ;  /* 0x000000849c18723c */ /* 0x040fec0000001818 */
[-C--:B------:R-:W-:Y:S05]  /*4bb0*/  HMMA.16816.F32 R28, R156, R134.reuse, R28 ;  /* 0x000000869c1c723c */ /* 0x080fea000000181c */
[----:B------:R-:W-:Y:S01]  /*4bc0*/  LOP3.LUT R132, R237, R154, RZ, 0x3c, !PT ;  /* 0x0000009aed847212 */ /* 0x000fe200078e3cff */
[----:B------:R-:W-:Y:S05]  /*4bd0*/  HMMA.16816.F32 R32, R144, R134, R32 ;  /* 0x000000869020723c */ /* 0x000fea0000001820 */
[----:B------:R-:W-:Y:S01]  /*4be0*/  LEA R154, P0, R230, R152, 0x2 ;  /* 0x00000098e69a7211 */ /* 0x000fe200078010ff */
[----:B------:R-:W-:Y:S01]  /*4bf0*/  IMAD.WIDE.U32 R132, R132, -0x326172a9, RZ ;  /* 0xcd9e8d5784847825 */ /* 0x000fe200078e00ff */
[-C--:B------:R-:W-:Y:S01]  /*4c00*/  LOP3.LUT R152, R163, R240.reuse, RZ, 0x3c, !PT ;  /* 0x000000f0a3987212 */ /* 0x080fe200078e3cff */
[-C--:B-1----:R-:W-:Y:S03]  /*4c10*/  HMMA.16816.F32 R4, R136, R140.reuse, R4 ;  /* 0x0000008c8804723c */ /* 0x082fe60000001804 */
[----:B--2---:R-:W-:Y:S02]  /*4c20*/  IMAD.U32 R0, RZ, RZ, UR19 ;  /* 0x00000013ff007e24 */ /* 0x004fe4000f8e00ff */
[----:B------:R-:W-:Y:S02]  /*4c30*/  LOP3.LUT R156, R133, UR40, R162, 0x96, !PT ;  /* 0x00000028859c7c12 */ /* 0x000fe4000f8e96a2 */
[----:B------:R-:W-:Y:S04]  /*4c40*/  LOP3.LUT R158, R161, R240, RZ, 0x3c, !PT ;  /* 0x000000f0a19e7212 */ /* 0x000fe800078e3cff */
[----:B------:R-:W-:Y:S01]  /*4c50*/  @!P4 IADD3 R144, -R0, 0x1, R230 ;  /* 0x000000010090c810 */ /* 0x000fe20007ffe1e6 */
[----:B------:R-:W-:Y:S01]  /*4c60*/  IMAD.WIDE.U32 R156, R156, -0x2daee0ad, RZ ;  /* 0xd2511f539c9c7825 */ /* 0x000fe200078e00ff */
[----:B------:R-:W-:Y:S02]  /*4c70*/  LOP3.LUT R159, R133, UR40, R160, 0x96, !PT ;  /* 0x00000028859f7c12 */ /* 0x000fe4000f8e96a0 */
[----:B------:R-:W-:Y:S01]  /*4c80*/  @!P4 IADD3 R144, R183, UR7, R144 ;  /* 0x00000007b790cc10 */ /* 0x000fe2000fffe090 */
[----:B------:R-:W-:Y:S01]  /*4c90*/  IMAD.WIDE.U32 R134, R158, -0x2daee0ad, RZ ;  /* 0xd2511f539e867825 */ /* 0x000fe200078e00ff */
[----:B------:R-:W-:Y:S01]  /*4ca0*/  LEA.HI.X.SX32 R155, R230, R153, 0x2, P0 ;  /* 0x00000099e69b7211 */ /* 0x000fe200000f16ff */
[C---:B---3--:R-:W-:Y:S04]  /*4cb0*/  HMMA.16816.F32 R8, R148.reuse, R140, R8 ;  /* 0x0000008c9408723c */ /* 0x048fe80000001808 */
[----:B------:R-:W-:Y:S01]  /*4cc0*/  LOP3.LUT R153, R132, UR52, RZ, 0x3c, !PT ;  /* 0x0000003484997c12 */ /* 0x000fe2000f8e3cff */
[----:B------:R-:W-:Y:S01]  /*4cd0*/  IMAD.WIDE.U32 R132, R152, -0x2daee0ad, RZ ;  /* 0xd2511f5398847825 */ /* 0x000fe200078e00ff */
[----:B------:R-:W-:Y:S01]  /*4ce0*/  LOP3.LUT R145, R236, UR51, RZ, 0x3c, !PT ;  /* 0x00000033ec917c12 */ /* 0x000fe2000f8e3cff */
[----:B------:R-:W2:Y:S01]  /*4cf0*/  LDG.E R163, desc[UR8][R154.64] ;  /* 0x000000089aa37981 */ /* 0x000ea2000c1e1900 */
[----:B------:R-:W-:Y:S01]  /*4d00*/  @!P4 VIMNMX R147, R144, UR7, PT ;  /* 0x000000079093cc48 */ /* 0x000fe2000bfe0100 */
[-C--:B------:R-:W-:Y:S02]  /*4d10*/  HMMA.16816.F32 R12, R148, R142.reuse, R12 ;  /* 0x0000008e940c723c */ /* 0x080fe4000000180c */
[----:B------:R-:W3:Y:S01]  /*4d20*/  LDG.E R162, desc[UR8][R154.64+0x20] ;  /* 0x000020089aa27981 */ /* 0x000ee2000c1e1900 */
[----:B------:R-:W-:Y:S01]  /*4d30*/  LOP3.LUT R161, R157, UR41, R132, 0x96, !PT ;  /* 0x000000299da17c12 */ /* 0x000fe2000f8e9684 */
[----:B------:R-:W-:Y:S01]  /*4d40*/  IMAD.WIDE.U32 R158, R159, -0x2daee0ad, RZ ;  /* 0xd2511f539f9e7825 */ /* 0x000fe200078e00ff */
[C---:B------:R-:W-:Y:S01]  /*4d50*/  LOP3.LUT R157, R145.reuse, R135, RZ, 0x3c, !PT ;  /* 0x00000087919d7212 */ /* 0x040fe200078e3cff */
[C---:B------:R-:W-:Y:S05]  /*4d60*/  HMMA.16816.F32 R16, R136.reuse, R142, R16 ;  /* 0x0000008e8810723c */ /* 0x040fea0000001810 */
[----:B------:R-:W-:Y:S01]  /*4d70*/  LOP3.LUT R160, R145, R133, RZ, 0x3c, !PT ;  /* 0x0000008591a07212 */ /* 0x000fe200078e3cff */
[C---:B------:R-:W-:Y:S01]  /*4d80*/  @!P4 VIADD R0, R208.reuse, 0x1 ;  /* 0x00000001d000c836 */ /* 0x040fe20000000000 */
[----:B------:R-:W-:Y:S01]  /*4d90*/  LOP3.LUT R159, R159, UR41, R134, 0x96, !PT ;  /* 0x000000299f9f7c12 */ /* 0x000fe2000f8e9686 */
[----:B------:R-:W-:Y:S01]  /*4da0*/  @!P4 VIADD R143, R208, 0x9 ;  /* 0x00000009d08fc836 */ /* 0x000fe20000000000 */
[----:B------:R-:W1:Y:S02]  /*4db0*/  LDSM.16.M88.4 R132, [R173+0x4400] ;  /* 0x00440000ad84783b */ /* 0x000e640000000200 */
[----:B------:R-:W-:Y:S01]  /*4dc0*/  @!P4 VIADDMNMX R146, R144, R252, UR7, PT ;  /* 0x000000079092ce46 */ /* 0x000fe2000b8001fc */
[----:B------:R-:W-:Y:S01]  /*4dd0*/  FMUL.FTZ R141, R234, 1.4426950216293334961 ;  /* 0x3fb8aa3bea8d7820 */ /* 0x000fe20000410000 */
[C---:B------:R-:W-:Y:S01]  /*4de0*/  @!P4 VIADDMNMX R145, R144.reuse, R251, UR7, PT ;  /* 0x000000079091ce46 */ /* 0x040fe2000b8001fb */
[----:B------:R-:W-:Y:S01]  /*4df0*/  FMUL.FTZ R152, R233, 1.4426950216293334961 ;  /* 0x3fb8aa3be9987820 */ /* 0x000fe20000410000 */
[----:B------:R-:W-:Y:S01]  /*4e00*/  @!P4 VIADDMNMX R144, R144, R250, UR7, PT ;  /* 0x000000079090ce46 */ /* 0x000fe2000b8001fa */
[----:B------:R-:W-:Y:S01]  /*4e10*/  FMUL.FTZ R140, R231, 1.4426950216293334961 ;  /* 0x3fb8aa3be78c7820 */ /* 0x000fe20000410000 */
[----:B------:R-:W-:Y:S01]  /*4e20*/  @!P4 ISETP.GE.AND P5, PT, R0, R147, PT ;  /* 0x000000930000c20c */ /* 0x000fe20003fa6270 */
[----:B------:R-:W-:Y:S01]  /*4e30*/  @!P4 VIADD R142, R208, 0x8 ;  /* 0x00000008d08ec836 */ /* 0x000fe20000000000 */
[----:B------:R-:W-:Y:S01]  /*4e40*/  @!P4 ISETP.GE.AND P0, PT, R0, R146, PT ;  /* 0x000000920000c20c */ /* 0x000fe20003f06270 */
[----:B------:R-:W-:Y:S01]  /*4e50*/  FFMA.FTZ R4, R220, UR5, R4 ;  /* 0x00000005dc047c23 */ /* 0x000fe20008010004 */
[----:B------:R-:W-:Y:S01]  /*4e60*/  @!P4 ISETP.GE.AND P6, PT, R0, R145, PT ;  /* 0x000000910000c20c */ /* 0x000fe20003fc6270 */
[----:B------:R-:W-:Y:S01]  /*4e70*/  FFMA.FTZ R6, R220, UR5, R6 ;  /* 0x00000005dc067c23 */ /* 0x000fe20008010006 */
[----:B------:R-:W-:Y:S01]  /*4e80*/  @!P4 ISETP.GE.AND P1, PT, R0, R144, PT ;  /* 0x000000900000c20c */ /* 0x000fe20003f26270 */
[----:B------:R-:W-:Y:S01]  /*4e90*/  FMUL.FTZ R0, R232, 1.4426950216293334961 ;  /* 0x3fb8aa3be8007820 */ /* 0x000fe20000410000 */
[----:B------:R-:W-:Y:S01]  /*4ea0*/  FSEL R141, R141, RZ, P2 ;  /* 0x000000ff8d8d7208 */ /* 0x000fe20001000000 */
[----:B------:R-:W-:Y:S01]  /*4eb0*/  FFMA.FTZ R18, R222, UR5, R18 ;  /* 0x00000005de127c23 */ /* 0x000fe20008010012 */
[----:B------:R-:W-:Y:S01]  /*4ec0*/  FSETP.NEU.FTZ.AND P2, PT, R232, -INF , PT ;  /* 0xff800000e800780b */ /* 0x000fe20003f5d000 */
[C---:B------:R-:W-:Y:S01]  /*4ed0*/  FFMA.FTZ R19, R223.reuse, UR5, R19 ;  /* 0x00000005df137c23 */ /* 0x040fe20008010013 */
[----:B------:R-:W-:Y:S01]  /*4ee0*/  FSEL R152, R152, RZ, P3 ;  /* 0x000000ff98987208 */ /* 0x000fe20001800000 */
[----:B------:R-:W-:Y:S01]  /*4ef0*/  FFMA.FTZ R16, R222, UR5, R16 ;  /* 0x00000005de107c23 */ /* 0x000fe20008010010 */
[----:B------:R-:W-:Y:S01]  /*4f00*/  FSEL R0, R0, RZ, P2 ;  /* 0x000000ff00007208 */ /* 0x000fe20001000000 */
[----:B------:R-:W-:Y:S01]  /*4f10*/  FFMA.FTZ R17, R223, UR5, R17 ;  /* 0x00000005df117c23 */ /* 0x000fe20008010011 */
[----:B------:R-:W-:Y:S01]  /*4f20*/  FSETP.NEU.FTZ.AND P3, PT, R231, -INF , PT ;  /* 0xff800000e700780b */ /* 0x000fe20003f7d000 */
[C---:B------:R-:W-:Y:S01]  /*4f30*/  FFMA.FTZ R5, R221.reuse, UR5, R5 ;  /* 0x00000005dd057c23 */ /* 0x040fe20008010005 */
[----:B------:R-:W-:Y:S01]  /*4f40*/  @!P4 ISETP.GE.AND P2, PT, R208, R147, PT ;  /* 0x00000093d000c20c */ /* 0x000fe20003f46270 */
[C---:B------:R-:W-:Y:S01]  /*4f50*/  FFMA.FTZ R7, R221.reuse, UR5, R7 ;  /* 0x00000005dd077c23 */ /* 0x040fe20008010007 */
[----:B------:R-:W-:Y:S01]  /*4f60*/  FSEL R140, R140, RZ, P3 ;  /* 0x000000ff8c8c7208 */ /* 0x000fe20001800000 */
[----:B------:R-:W-:Y:S01]  /*4f70*/  FFMA.FTZ R8, R220, UR5, R8 ;  /* 0x00000005dc087c23 */ /* 0x000fe20008010008 */
[----:B------:R-:W-:Y:S01]  /*4f80*/  @!P4 FSEL R4, R4, -INF , !P2 ;  /* 0xff8000000404c808 */ /* 0x000fe20005000000 */
[----:B------:R-:W-:Y:S01]  /*4f90*/  FFMA.FTZ R9, R221, UR5, R9 ;  /* 0x00000005dd097c23 */ /* 0x000fe20008010009 */
[----:B------:R-:W-:Y:S01]  /*4fa0*/  @!P4 ISETP.GE.AND P3, PT, R208, R146, PT ;  /* 0x00000092d000c20c */ /* 0x000fe20003f66270 */
[----:B------:R-:W-:Y:S01]  /*4fb0*/  FFMA.FTZ R10, R220, UR5, R10 ;  /* 0x00000005dc0a7c23 */ /* 0x000fe2000801000a */
[----:B------:R-:W-:Y:S01]  /*4fc0*/  @!P4 FSEL R5, R5, -INF , !P5 ;  /* 0xff8000000505c808 */ /* 0x000fe20006800000 */
[--C-:B------:R-:W-:Y:S01]  /*4fd0*/  FFMA.FTZ R4, R4, UR11, -R152.reuse ;  /* 0x0000000b04047c23 */ /* 0x100fe20008010898 */
[CC--:B------:R-:W-:Y:S01]  /*4fe0*/  @!P4 ISETP.GE.AND P2, PT, R208.reuse, R145.reuse, PT ;  /* 0x00000091d000c20c */ /* 0x0c0fe20003f46270 */
[----:B------:R-:W-:Y:S01]  /*4ff0*/  FFMA.FTZ R13, R223, UR5, R13 ;  /* 0x00000005df0d7c23 */ /* 0x000fe2000801000d */
[-C--:B------:R-:W-:Y:S01]  /*5000*/  @!P4 ISETP.GE.AND P5, PT, R208, R144.reuse, PT ;  /* 0x00000090d000c20c */ /* 0x080fe20003fa6270 */
[----:B------:R-:W-:Y:S01]  /*5010*/  FFMA.FTZ R5, R5, UR11, -R152 ;  /* 0x0000000b05057c23 */ /* 0x000fe20008010898 */
[----:B------:R-:W-:Y:S01]  /*5020*/  @!P4 FSEL R6, R6, -INF , !P3 ;  /* 0xff8000000606c808 */ /* 0x000fe20005800000 */
[-C--:B-1----:R-:W-:Y:S01]  /*5030*/  HMMA.16816.F32 R20, R136, R132.reuse, R20 ;  /* 0x000000848814723c */ /* 0x082fe20000001814 */
[----:B------:R-:W1:Y:S02]  /*5040*/  MUFU.EX2 R197, R4 ;  /* 0x0000000400c57308 */ /* 0x000e640000000800 */
[----:B------:R-:W-:Y:S01]  /*5050*/  @!P4 FSEL R7, R7, -INF , !P0 ;  /* 0xff8000000707c808 */ /* 0x000fe20004000000 */
[--C-:B------:R-:W-:Y:S01]  /*5060*/  FFMA.FTZ R6, R6, UR11, -R141.reuse ;  /* 0x0000000b06067c23 */ /* 0x100fe2000801088d */
[----:B------:R-:W-:Y:S01]  /*5070*/  @!P4 FSEL R8, R8, -INF , !P2 ;  /* 0xff8000000808c808 */ /* 0x000fe20005000000 */
[C---:B------:R-:W-:Y:S05]  /*5080*/  HMMA.16816.F32 R24, R148.reuse, R132, R24 ;  /* 0x000000849418723c */ /* 0x040fea0000001818 */
[----:B------:R-:W-:Y:S01]  /*5090*/  MUFU.EX2 R202, R6 ;  /* 0x0000000600ca7308 */ /* 0x000fe20000000800 */
[C---:B------:R-:W-:Y:S01]  /*50a0*/  @!P4 ISETP.GE.AND P3, PT, R142.reuse, R145, PT ;  /* 0x000000918e00c20c */ /* 0x040fe20003f66270 */
[----:B------:R-:W-:Y:S01]  /*50b0*/  FFMA.FTZ R7, R7, UR11, -R141 ;  /* 0x0000000b07077c23 */ /* 0x000fe2000801088d */
[----:B------:R-:W-:Y:S01]  /*50c0*/  @!P4 FSEL R9, R9, -INF , !P6 ;  /* 0xff8000000909c808 */ /* 0x000fe20007000000 */
[-C--:B------:R-:W-:Y:S03]  /*50d0*/  HMMA.16816.F32 R28, R148, R134.reuse, R28 ;  /* 0x00000086941c723c */ /* 0x080fe6000000181c */
[C---:B------:R-:W-:Y:S03]  /*50e0*/  @!P4 ISETP.GE.AND P0, PT, R142.reuse, R144, PT ;  /* 0x000000908e00c20c */ /* 0x040fe60003f06270 */
[----:B------:R4:W-:Y:S01]  /*50f0*/  MUFU.EX2 R200, R5 ;  /* 0x0000000500c87308 */ /* 0x0009e20000000800 */
[C---:B------:R-:W-:Y:S01]  /*5100*/  @!P4 ISETP.GE.AND P2, PT, R142.reuse, R147, PT ;  /* 0x000000938e00c20c */ /* 0x040fe20003f46270 */
[----:B------:R-:W-:Y:S04]  /*5110*/  HMMA.16816.F32 R32, R136, R134, R32 ;  /* 0x000000868820723c */ /* 0x000fe80000001820 */
[-C--:B------:R-:W-:Y:S01]  /*5120*/  @!P4 ISETP.GE.AND P6, PT, R142, R146.reuse, PT ;  /* 0x000000928e00c20c */ /* 0x080fe20003fc6270 */
[----:B------:R-:W-:Y:S01]  /*5130*/  IMAD.WIDE.U32 R150, R160, -0x326172a9, RZ ;  /* 0xcd9e8d57a0967825 */ /* 0x000fe200078e00ff */
[----:B------:R-:W-:Y:S01]  /*5140*/  @!P4 FSEL R10, R10, -INF , !P5 ;  /* 0xff8000000a0ac808 */ /* 0x000fe20006800000 */
[----:B------:R-:W5:Y:S01]  /*5150*/  LDG.E R160, desc[UR8][R154.64+0xa0] ;  /* 0x0000a0089aa07981 */ /* 0x000f62000c1e1900 */
[----:B------:R-:W-:Y:S01]  /*5160*/  @!P4 ISETP.GE.AND P5, PT, R143, R145, PT ;  /* 0x000000918f00c20c */ /* 0x000fe20003fa6270 */
[----:B------:R1:W1:Y:S02]  /*5170*/  MUFU.EX2 R201, R7 ;  /* 0x0000000700c97308 */ /* 0x0002640000000800 */
[----:B------:R-:W-:Y:S01]  /*5180*/  @!P4 FSEL R18, R18, -INF , !P6 ;  /* 0xff8000001212c808 */ /* 0x000fe20007000000 */
[----:B------:R-:W-:Y:S01]  /*5190*/  FFMA.FTZ R14, R222, UR5, R14 ;  /* 0x00000005de0e7c23 */ /* 0x000fe2000801000e */
[----:B------:R-:W-:Y:S01]  /*51a0*/  @!P4 FSEL R13, R13, -INF , !P5 ;  /* 0xff8000000d0dc808 */ /* 0x000fe20006800000 */
[C---:B------:R-:W-:Y:S01]  /*51b0*/  @!P4 VIADD R142, R208.reuse, 0x10 ;  /* 0x00000010d08ec836 */ /* 0x040fe20000000000 */
[----:B------:R-:W-:Y:S01]  /*51c0*/  @!P4 ISETP.GE.AND P5, PT, R143, R146, PT ;  /* 0x000000928f00c20c */ /* 0x000fe20003fa6270 */
[----:B------:R-:W-:Y:S01]  /*51d0*/  @!P4 VIADD R132, R208, 0x11 ;  /* 0x00000011d084c836 */ /* 0x000fe20000000000 */
[----:B------:R-:W-:Y:S01]  /*51e0*/  @!P4 FSEL R14, R14, -INF , !P0 ;  /* 0xff8000000e0ec808 */ /* 0x000fe20004000000 */
[----:B------:R-:W-:Y:S01]  /*51f0*/  FFMA.FTZ R11, R221, UR5, R11 ;  /* 0x00000005dd0b7c23 */ /* 0x000fe2000801000b */
[-C--:B------:R-:W-:Y:S01]  /*5200*/  @!P4 ISETP.GE.AND P0, PT, R142, R147.reuse, PT ;  /* 0x000000938e00c20c */ /* 0x080fe20003f06270 */
[----:B------:R-:W-:Y:S01]  /*5210*/  FFMA.FTZ R12, R222, UR5, R12 ;  /* 0x00000005de0c7c23 */ /* 0x000fe2000801000c */
[-C--:B------:R-:W-:Y:S01]  /*5220*/  @!P4 ISETP.GE.AND P6, PT, R132, R147.reuse, PT ;  /* 0x000000938400c20c */ /* 0x080fe20003fc6270 */
[----:B------:R-:W-:Y:S01]  /*5230*/  FFMA.FTZ R20, R224, UR5, R20 ;  /* 0x00000005e0147c23 */ /* 0x000fe20008010014 */
[----:B------:R-:W-:Y:S01]  /*5240*/  @!P4 FSEL R11, R11, -INF , !P1 ;  /* 0xff8000000b0bc808 */ /* 0x000fe20004800000 */
[----:B------:R-:W-:Y:S01]  /*5250*/  FFMA.FTZ R21, R225, UR5, R21 ;  /* 0x00000005e1157c23 */ /* 0x000fe20008010015 */
[----:B------:R-:W-:Y:S01]  /*5260*/  @!P4 ISETP.GE.AND P1, PT, R143, R144, PT ;  /* 0x000000908f00c20c */ /* 0x000fe20003f26270 */
[----:B------:R-:W-:Y:S01]  /*5270*/  FFMA.FTZ R15, R223, UR5, R15 ;  /* 0x00000005df0f7c23 */ /* 0x000fe2000801000f */
[----:B------:R-:W-:Y:S01]  /*5280*/  @!P4 FSEL R12, R12, -INF , !P3 ;  /* 0xff8000000c0cc808 */ /* 0x000fe20005800000 */
[----:B----4-:R-:W-:Y:S01]  /*5290*/  IMAD.WIDE.U32 R4, R161, -0x326172a9, RZ ;  /* 0xcd9e8d57a1047825 */ /* 0x010fe200078e00ff */
[----:B------:R-:W-:Y:S01]  /*52a0*/  @!P4 FSEL R19, R19, -INF , !P5 ;  /* 0xff8000001313c808 */ /* 0x000fe20006800000 */
[----:B------:R4:W5:Y:S01]  /*52b0*/  LDG.E R161, desc[UR8][R154.64+0x80] ;  /* 0x000080089aa17981 */ /* 0x000962000c1e1900 */
[----:B------:R-:W-:Y:S01]  /*52c0*/  @!P4 FSEL R20, R20, -INF , !P0 ;  /* 0xff8000001414c808 */ /* 0x000fe20004000000 */
[--C-:B------:R-:W-:Y:S01]  /*52d0*/  FFMA.FTZ R18, R18, UR11, -R141.reuse ;  /* 0x0000000b12127c23 */ /* 0x100fe2000801088d */
[----:B------:R-:W-:Y:S01]  /*52e0*/  @!P4 FSEL R21, R21, -INF , !P6 ;  /* 0xff8000001515c808 */ /* 0x000fe20007000000 */
[----:B------:R-:W-:Y:S01]  /*52f0*/  FFMA.FTZ R19, R19, UR11, -R141 ;  /* 0x0000000b13137c23 */ /* 0x000fe2000801088d */
[----:B------:R-:W-:Y:S01]  /*5300*/  @!P4 ISETP.GE.AND P3, PT, R143, R147, PT ;  /* 0x000000938f00c20c */ /* 0x000fe20003f66270 */
[----:B------:R-:W-:Y:S01]  /*5310*/  MUFU.EX2 R189, R18 ;  /* 0x0000001200bd7308 */ /* 0x000fe20000000800 */
[----:B------:R-:W-:Y:S01]  /*5320*/  @!P4 FSEL R15, R15, -INF , !P1 ;  /* 0xff8000000f0fc808 */ /* 0x000fe20004800000 */
[----:B------:R-:W-:Y:S01]  /*5330*/  @!P4 VIADD R133, R208, 0x18 ;  /* 0x00000018d085c836 */ /* 0x000fe20000000000 */
[C---:B------:R-:W-:Y:S01]  /*5340*/  @!P4 ISETP.GE.AND P5, PT, R132.reuse, R146, PT ;  /* 0x000000928400c20c */ /* 0x040fe20003fa6270 */
[----:B------:R-:W-:Y:S01]  /*5350*/  FFMA.FTZ R29, R227, UR5, R29 ;  /* 0x00000005e31d7c23 */ /* 0x000fe2000801001d */
[----:B------:R-:W-:Y:S01]  /*5360*/  @!P4 ISETP.GE.AND P0, PT, R132, R145, PT ;  /* 0x000000918400c20c */ /* 0x000fe20003f06270 */
[----:B------:R-:W-:Y:S01]  /*5370*/  FFMA.FTZ R8, R8, UR11, -R140 ;  /* 0x0000000b08087c23 */ /* 0x000fe2000801088c */
[----:B------:R-:W-:Y:S01]  /*5380*/  @!P4 ISETP.GE.AND P6, PT, R132, R144, PT ;  /* 0x000000908400c20c */ /* 0x000fe20003fc6270 */
[----:B------:R-:W-:Y:S01]  /*5390*/  FFMA.FTZ R22, R224, UR5, R22 ;  /* 0x00000005e0167c23 */ /* 0x000fe20008010016 */
[----:B------:R-:W-:Y:S01]  /*53a0*/  @!P4 ISETP.GE.AND P1, PT, R142, R146, PT ;  /* 0x000000928e00c20c */ /* 0x000fe20003f26270 */
[----:B------:R-:W-:Y:S01]  /*53b0*/  FFMA.FTZ R23, R225, UR5, R23 ;  /* 0x00000005e1177c23 */ /* 0x000fe20008010017 */
[----:B------:R-:W-:Y:S01]  /*53c0*/  LOP3.LUT R148, R153, R151, RZ, 0x3c, !PT ;  /* 0x0000009799947212 */ /* 0x000fe200078e3cff */
[----:B------:R-:W-:Y:S01]  /*53d0*/  @!P4 VIADD R132, R208, 0x19 ;  /* 0x00000019d084c836 */ /* 0x000fe20000000000 */
[----:B------:R-:W-:Y:S01]  /*53e0*/  @!P4 FSEL R16, R16, -INF , !P2 ;  /* 0xff8000001010c808 */ /* 0x000fe20005000000 */
[----:B------:R-:W-:Y:S01]  /*53f0*/  MUFU.EX2 R191, R19 ;  /* 0x0000001300bf7308 */ /* 0x000fe20000000800 */
[----:B------:R-:W-:Y:S01]  /*5400*/  @!P4 FSEL R17, R17, -INF , !P3 ;  /* 0xff8000001111c808 */ /* 0x000fe20005800000 */
[----:B------:R-:W-:Y:S01]  /*5410*/  FFMA.FTZ R24, R224, UR5, R24 ;  /* 0x00000005e0187c23 */ /* 0x000fe20008010018 */
[CC--:B------:R-:W-:Y:S01]  /*5420*/  @!P4 ISETP.GE.AND P2, PT, R142.reuse, R145.reuse, PT ;  /* 0x000000918e00c20c */ /* 0x0c0fe20003f46270 */
[----:B------:R-:W-:Y:S01]  /*5430*/  FFMA.FTZ R25, R225, UR5, R25 ;  /* 0x00000005e1197c23 */ /* 0x000fe20008010019 */
[-C--:B------:R-:W-:Y:S01]  /*5440*/  @!P4 ISETP.GE.AND P3, PT, R142, R144.reuse, PT ;  /* 0x000000908e00c20c */ /* 0x080fe20003f66270 */
[----:B------:R-:W-:Y:S01]  /*5450*/  IMAD.WIDE.U32 R142, R157, -0x326172a9, RZ ;  /* 0xcd9e8d579d8e7825 */ /* 0x000fe200078e00ff */
[----:B------:R-:W-:Y:S03]  /*5460*/  @!P4 FSEL R22, R22, -INF , !P1 ;  /* 0xff8000001616c808 */ /* 0x000fe60004800000 */
[----:B------:R4:W4:Y:S01]  /*5470*/  MUFU.EX2 R205, R8 ;  /* 0x0000000800cd7308 */ /* 0x0009220000000800 */
[----:B------:R-:W-:Y:S01]  /*5480*/  @!P4 FSEL R23, R23, -INF , !P5 ;  /* 0xff8000001717c808 */ /* 0x000fe20006800000 */
[----:B------:R-:W-:Y:S01]  /*5490*/  FFMA.FTZ R28, R226, UR5, R28 ;  /* 0x00000005e21c7c23 */ /* 0x000fe2000801001c */
[-C--:B------:R-:W-:Y:S01]  /*54a0*/  @!P4 ISETP.GE.AND P1, PT, R133, R145.reuse, PT ;  /* 0x000000918500c20c */ /* 0x080fe20003f26270 */
[----:B------:R-:W-:Y:S01]  /*54b0*/  FFMA.FTZ R16, R16, UR11, -R152 ;  /* 0x0000000b10107c23 */ /* 0x000fe20008010898 */
[----:B------:R-:W-:Y:S01]  /*54c0*/  @!P4 ISETP.GE.AND P5, PT, R132, R145, PT ;  /* 0x000000918400c20c */ /* 0x000fe20003fa6270 */
[----:B------:R-:W-:Y:S01]  /*54d0*/  IMAD.WIDE.U32 R148, R148, -0x2daee0ad, RZ ;  /* 0xd2511f5394947825 */ /* 0x000fe200078e00ff */
[----:B------:R-:W-:Y:S03]  /*54e0*/  @!P4 FSEL R24, R24, -INF , !P2 ;  /* 0xff8000001818c808 */ /* 0x000fe60005000000 */
[----:B------:R-:W-:Y:S01]  /*54f0*/  MUFU.EX2 R186, R16 ;  /* 0x0000001000ba7308 */ /* 0x000fe20000000800 */
[----:B------:R-:W-:Y:S01]  /*5500*/  @!P4 FSEL R25, R25, -INF , !P0 ;  /* 0xff8000001919c808 */ /* 0x000fe20004000000 */
[----:B------:R-:W-:Y:S01]  /*5510*/  FFMA.FTZ R26, R224, UR5, R26 ;  /* 0x00000005e01a7c23 */ /* 0x000fe2000801001a */
[-C--:B------:R-:W-:Y:S01]  /*5520*/  @!P4 ISETP.GE.AND P2, PT, R133, R144.reuse, PT ;  /* 0x000000908500c20c */ /* 0x080fe20003f46270 */
[----:B------:R-:W-:Y:S01]  /*5530*/  FFMA.FTZ R27, R225, UR5, R27 ;  /* 0x00000005e11b7c23 */ /* 0x000fe2000801001b */
[----:B------:R-:W-:Y:S01]  /*5540*/  @!P4 ISETP.GE.AND P0, PT, R132, R144, PT ;  /* 0x000000908400c20c */ /* 0x000fe20003f06270 */
[----:B------:R-:W-:Y:S01]  /*5550*/  FFMA.FTZ R17, R17, UR11, -R152 ;  /* 0x0000000b11117c23 */ /* 0x000fe20008010898 */
[----:B------:R-:W-:Y:S01]  /*5560*/  @!P4 FSEL R28, R28, -INF , !P1 ;  /* 0xff8000001c1cc808 */ /* 0x000fe20004800000 */
[--C-:B------:R-:W-:Y:S01]  /*5570*/  FFMA.FTZ R9, R9, UR11, -R140.reuse ;  /* 0x0000000b09097c23 */ /* 0x100fe2000801088c */
[----:B------:R-:W-:Y:S01]  /*5580*/  @!P4 FSEL R29, R29, -INF , !P5 ;  /* 0xff8000001d1dc808 */ /* 0x000fe20006800000 */
[----:B------:R-:W-:Y:S01]  /*5590*/  MUFU.EX2 R171, R17 ;  /* 0x0000001100ab7308 */ /* 0x000fe20000000800 */
[-C--:B------:R-:W-:Y:S01]  /*55a0*/  @!P4 ISETP.GE.AND P1, PT, R133, R146.reuse, PT ;  /* 0x000000928500c20c */ /* 0x080fe20003f26270 */
[----:B------:R-:W-:Y:S01]  /*55b0*/  FFMA.FTZ R28, R28, UR11, -R140 ;  /* 0x0000000b1c1c7c23 */ /* 0x000fe2000801088c */
[----:B------:R-:W-:Y:S01]  /*55c0*/  @!P4 ISETP.GE.AND P5, PT, R132, R146, PT ;  /* 0x000000928400c20c */ /* 0x000fe20003fa6270 */
[----:B------:R-:W-:Y:S01]  /*55d0*/  FFMA.FTZ R10, R10, UR11, -R0 ;  /* 0x0000000b0a0a7c23 */ /* 0x000fe20008010800 */
[----:B------:R-:W-:Y:S01]  /*55e0*/  LOP3.LUT R144, R153, R143, RZ, 0x3c, !PT ;  /* 0x0000008f99907212 */ /* 0x000fe200078e3cff */
[----:B------:R-:W-:Y:S01]  /*55f0*/  FFMA.FTZ R12, R12, UR11, -R140 ;  /* 0x0000000b0c0c7c23 */ /* 0x000fe2000801088c */
[----:B------:R-:W-:Y:S03]  /*5600*/  @!P4 FSEL R26, R26, -INF , !P3 ;  /* 0xff8000001a1ac808 */ /* 0x000fe60005800000 */
[----:B------:R-:W-:Y:S01]  /*5610*/  MUFU.EX2 R184, R28 ;  /* 0x0000001c00b87308 */ /* 0x000fe20000000800 */
[----:B------:R-:W-:Y:S01]  /*5620*/  @!P4 FSEL R27, R27, -INF , !P6 ;  /* 0xff8000001b1bc808 */ /* 0x000fe20007000000 */
[----:B------:R-:W-:Y:S01]  /*5630*/  IMAD.WIDE.U32 R144, R144, -0x2daee0ad, RZ ;  /* 0xd2511f5390907825 */ /* 0x000fe200078e00ff */
[----:B------:R-:W-:Y:S02]  /*5640*/  LOP3.LUT R146, R149, UR43, R156, 0x96, !PT ;  /* 0x0000002b95927c12 */ /* 0x000fe4000f8e969c */
[-C--:B------:R-:W-:Y:S01]  /*5650*/  @!P4 ISETP.GE.AND P3, PT, R133, R147.reuse, PT ;  /* 0x000000938500c20c */ /* 0x080fe20003f66270 */
[----:B------:R-:W-:Y:S01]  /*5660*/  FFMA.FTZ R13, R13, UR11, -R140 ;  /* 0x0000000b0d0d7c23 */ /* 0x000fe2000801088c */
[----:B------:R-:W-:Y:S01]  /*5670*/  @!P4 ISETP.GE.AND P6, PT, R132, R147, PT ;  /* 0x000000938400c20c */ /* 0x000fe20003fc6270 */
[----:B------:R-:W-:Y:S01]  /*5680*/  IMAD.WIDE.U32 R132, R159, -0x326172a9, RZ ;  /* 0xcd9e8d579f847825 */ /* 0x000fe200078e00ff */
[----:B------:R-:W-:Y:S01]  /*5690*/  LOP3.LUT R5, R5, UR42, R150, 0x96, !PT ;  /* 0x0000002a05057c12 */ /* 0x000fe2000f8e9696 */
[----:B------:R4:W-:Y:S01]  /*56a0*/  MUFU.EX2 R203, R9 ;  /* 0x0000000900cb7308 */ /* 0x0009e20000000800 */
[----:B------:R-:W-:Y:S01]  /*56b0*/  LOP3.LUT R6, R145, UR43, R158, 0x96, !PT ;  /* 0x0000002b91067c12 */ /* 0x000fe2000f8e969e */
[----:B------:R-:W-:Y:S01]  /*56c0*/  IMAD.WIDE.U32 R146, R146, -0x326172a9, RZ ;  /* 0xcd9e8d5792927825 */ /* 0x000fe200078e00ff */
[----:B------:R-:W-:Y:S03]  /*56d0*/  LOP3.LUT R142, R133, UR42, R142, 0x96, !PT ;  /* 0x0000002a858e7c12 */ /* 0x000fe6000f8e968e */
[----:B------:R-:W-:Y:S01]  /*56e0*/  FFMA.FTZ R11, R11, UR11, -R0 ;  /* 0x0000000b0b0b7c23 */ /* 0x000fe20008010800 */
[----:B-1----:R-:W-:Y:S01]  /*56f0*/  IMAD.WIDE.U32 R6, R6, -0x326172a9, RZ ;  /* 0xcd9e8d5706067825 */ /* 0x002fe200078e00ff */
[----:B------:R-:W-:Y:S02]  /*5700*/  LOP3.LUT R150, R147, UR44, R4, 0x96, !PT ;  /* 0x0000002c93967c12 */ /* 0x000fe4000f8e9604 */
[----:B------:R1:W2:Y:S01]  /*5710*/  MUFU.EX2 R206, R10 ;  /* 0x0000000a00ce7308 */ /* 0x0002a20000000800 */
[----:B------:R-:W-:Y:S01]  /*5720*/  FFMA.FTZ R32, R226, UR5, R32 ;  /* 0x00000005e2207c23 */ /* 0x000fe20008010020 */
[----:B------:R-:W-:Y:S04]  /*5730*/  IMAD.WIDE.U32 R4, R5, -0x2daee0ad, RZ ;  /* 0xd2511f5305047825 */ /* 0x000fe800078e00ff */
[C---:B------:R-:W-:Y:S01]  /*5740*/  FFMA.FTZ R33, R227.reuse, UR5, R33 ;  /* 0x00000005e3217c23 */ /* 0x040fe20008010021 */
[----:B------:R-:W-:Y:S01]  /*5750*/  FFMA.FTZ R31, R227, UR5, R31 ;  /* 0x00000005e31f7c23 */ /* 0x000fe2000801001f */
[----:B------:R-:W-:Y:S01]  /*5760*/  @!P4 FSEL R32, R32, -INF , !P3 ;  /* 0xff8000002020c808 */ /* 0x000fe20005800000 */
[----:B------:R-:W-:Y:S01]  /*5770*/  IMAD.WIDE.U32 R142, R142, -0x2daee0ad, RZ ;  /* 0xd2511f538e8e7825 */ /* 0x000fe200078e00ff */
[----:B------:R-:W-:Y:S01]  /*5780*/  LOP3.LUT R133, R5, UR45, R148, 0x96, !PT ;  /* 0x0000002d05857c12 */ /* 0x000fe2000f8e9694 */
[----:B------:R-:W-:Y:S01]  /*5790*/  MUFU.EX2 R196, R12 ;  /* 0x0000000c00c47308 */ /* 0x000fe20000000800 */
[----:B------:R-:W-:Y:S01]  /*57a0*/  @!P4 FSEL R33, R33, -INF , !P6 ;  /* 0xff8000002121c808 */ /* 0x000fe20007000000 */
[----:B------:R-:W-:Y:S01]  /*57b0*/  IMAD.WIDE.U32 R150, R150, -0x2daee0ad, RZ ;  /* 0xd2511f5396967825 */ /* 0x000fe200078e00ff */
[----:B------:R-:W-:Y:S02]  /*57c0*/  LOP3.LUT R148, R143, UR45, R144, 0x96, !PT ;  /* 0x0000002d8f947c12 */ /* 0x000fe4000f8e9690 */
[----:B------:R-:W-:Y:S01]  /*57d0*/  LOP3.LUT R144, R7, UR44, R132, 0x96, !PT ;  /* 0x0000002c07907c12 */ /* 0x000fe2000f8e9684 */
[----:B------:R-:W-:Y:S01]  /*57e0*/  IMAD.WIDE.U32 R132, R133, -0x326172a9, RZ ;  /* 0xcd9e8d5785847825 */ /* 0x000fe200078e00ff */
[----:B------:R-:W-:Y:S03]  /*57f0*/  LOP3.LUT R4, R151, UR47, R4, 0x96, !PT ;  /* 0x0000002f97047c12 */ /* 0x000fe6000f8e9604 */
[----:B------:R1:W2:Y:S01]  /*5800*/  MUFU.EX2 R195, R13 ;  /* 0x0000000d00c37308 */ /* 0x0002a20000000800 */
[----:B------:R-:W-:Y:S01]  /*5810*/  FFMA.FTZ R35, R227, UR5, R35 ;  /* 0x00000005e3237c23 */ /* 0x000fe20008010023 */
[----:B------:R-:W-:Y:S01]  /*5820*/  IMAD.WIDE.U32 R148, R148, -0x326172a9, RZ ;  /* 0xcd9e8d5794947825 */ /* 0x000fe200078e00ff */
[----:B------:R-:W-:Y:S03]  /*5830*/  LOP3.LUT R7, R133, UR46, R146, 0x96, !PT ;  /* 0x0000002e85077c12 */ /* 0x000fe6000f8e9692 */
[----:B------:R-:W-:Y:S01]  /*5840*/  FFMA.FTZ R30, R226, UR5, R30 ;  /* 0x00000005e21e7c23 */ /* 0x000fe2000801001e */
[----:B------:R-:W-:Y:S01]  /*5850*/  IMAD.WIDE.U32 R144, R144, -0x2daee0ad, RZ ;  /* 0xd2511f5390907825 */ /* 0x000fe200078e00ff */
[----:B----4-:R-:W-:Y:S02]  /*5860*/  LOP3.LUT R8, R149, UR46, R6, 0x96, !PT ;  /* 0x0000002e95087c12 */ /* 0x010fe4000f8e9606 */
[----:B------:R4:W-:Y:S01]  /*5870*/  MUFU.EX2 R204, R11 ;  /* 0x0000000b00cc7308 */ /* 0x0009e20000000800 */
[----:B------:R-:W-:Y:S01]  /*5880*/  FFMA.FTZ R34, R226, UR5, R34 ;  /* 0x00000005e2227c23 */ /* 0x000fe20008010022 */
[----:B------:R-:W-:Y:S01]  /*5890*/  IMAD.WIDE.U32 R4, R4, -0x326172a9, RZ ;  /* 0xcd9e8d5704047825 */ /* 0x000fe200078e00ff */
[----:B------:R-:W-:Y:S02]  /*58a0*/  LOP3.LUT R142, R145, UR47, R142, 0x96, !PT ;  /* 0x0000002f918e7c12 */ /* 0x000fe4000f8e968e */
[----:B------:R-:W-:Y:S01]  /*58b0*/  @!P4 FSEL R31, R31, -INF , !P0 ;  /* 0xff8000001f1fc808 */ /* 0x000fe20004000000 */
[----:B------:R-:W-:Y:S01]  /*58c0*/  IMAD.WIDE.U32 R8, R8, -0x2daee0ad, RZ ;  /* 0xd2511f5308087825 */ /* 0x000fe200078e00ff */
[C---:B------:R-:W-:Y:S02]  /*58d0*/  LOP3.LUT R133, R4.reuse, 0xff, RZ, 0xc0, !PT ;  /* 0x000000ff04857812 */ /* 0x040fe400078ec0ff */
[--C-:B------:R-:W-:Y:S01]  /*58e0*/  SHF.R.U32.HI R143, RZ, 0x18, R4.reuse ;  /* 0x00000018ff8f7819 */ /* 0x100fe20000011604 */
[----:B------:R-:W-:Y:S01]  /*58f0*/  IMAD.WIDE.U32 R6, R7, -0x2daee0ad, RZ ;  /* 0xd2511f5307067825 */ /* 0x000fe200078e00ff */
[----:B------:R-:W-:Y:S02]  /*5900*/  LOP3.LUT R145, R4, 0xffff, RZ, 0xc0, !PT ;  /* 0x0000ffff04917812 */ /* 0x000fe400078ec0ff */
[----:B------:R-:W-:Y:S01]  /*5910*/  SHF.R.U32.HI R146, RZ, 0x10, R4 ;  /* 0x00000010ff927819 */ /* 0x000fe20000011604 */
[----:B------:R-:W-:Y:S01]  /*5920*/  FFMA.FTZ R15, R15, UR11, -R0 ;  /* 0x0000000b0f0f7c23 */ /* 0x000fe20008010800 */
[----:B------:R-:W-:Y:S01]  /*5930*/  LOP3.LUT R132, R5, UR48, R132, 0x96, !PT ;  /* 0x0000003005847c12 */ /* 0x000fe2000f8e9684 */
[----:B------:R-:W-:Y:S01]  /*5940*/  IMAD.WIDE.U32 R4, R142, -0x326172a9, RZ ;  /* 0xcd9e8d578e047825 */ /* 0x000fe200078e00ff */
[----:B-1----:R-:W-:Y:S01]  /*5950*/  LOP3.LUT R10, R9, UR49, R144, 0x96, !PT ;  /* 0x00000031090a7c12 */ /* 0x002fe2000f8e9690 */
[----:B------:R-:W1:Y:S01]  /*5960*/  MUFU.EX2 R198, R15 ;  /* 0x0000000f00c67308 */ /* 0x000e620000000800 */
[----:B------:R-:W-:Y:S01]  /*5970*/  LOP3.LUT R134, R8, 0xff, RZ, 0xc0, !PT ;  /* 0x000000ff08867812 */ /* 0x000fe200078ec0ff */
[----:B------:R-:W-:Y:S01]  /*5980*/  FFMA.FTZ R20, R20, UR11, -R152 ;  /* 0x0000000b14147c23 */ /* 0x000fe20008010898 */
[----:B------:R-:W-:Y:S01]  /*5990*/  SHF.R.U32.HI R137, RZ, 0x18, R8 ;  /* 0x00000018ff897819 */ /* 0x000fe20000011608 */
[----:B------:R-:W-:Y:S01]  /*59a0*/  FFMA.FTZ R21, R21, UR11, -R152 ;  /* 0x0000000b15157c23 */ /* 0x000fe20008010898 */
[----:B------:R-:W-:Y:S01]  /*59b0*/  SHF.R.U32.HI R142, RZ, 0x10, R8 ;  /* 0x00000010ff8e7819 */ /* 0x000fe20000011608 */
[--C-:B------:R-:W-:Y:S01]  /*59c0*/  FFMA.FTZ R23, R23, UR11, -R141.reuse ;  /* 0x0000000b17177c23 */ /* 0x100fe2000801088d */
[----:B------:R-:W-:Y:S03]  /*59d0*/  LOP3.LUT R144, R8, 0xffff, RZ, 0xc0, !PT ;  /* 0x0000ffff08907812 */ /* 0x000fe600078ec0ff */
[----:B------:R-:W-:Y:S01]  /*59e0*/  MUFU.EX2 R169, R20 ;  /* 0x0000001400a97308 */ /* 0x000fe20000000800 */
[----:B------:R-:W-:Y:S01]  /*59f0*/  LOP3.LUT R8, R4, 0xffff, RZ, 0xc0, !PT ;  /* 0x0000ffff04087812 */ /* 0x000fe200078ec0ff */
[----:B------:R-:W-:Y:S01]  /*5a00*/  FFMA.FTZ R24, R24, UR11, -R140 ;  /* 0x0000000b18187c23 */ /* 0x000fe2000801088c */
[----:B------:R-:W-:Y:S01]  /*5a10*/  LOP3.LUT R13, R4, 0xff, RZ, 0xc0, !PT ;  /* 0x000000ff040d7812 */ /* 0x000fe200078ec0ff */
[----:B------:R-:W-:Y:S01]  /*5a20*/  FFMA.FTZ R32, R32, UR11, -R152 ;  /* 0x0000000b20207c23 */ /* 0x000fe20008010898 */
[----:B------:R-:W-:Y:S01]  /*5a30*/  SHF.R.U32.HI R12, RZ, 0x10, R4 ;  /* 0x00000010ff0c7819 */ /* 0x000fe20000011604 */
[----:B------:R-:W-:Y:S01]  /*5a40*/  FFMA.FTZ R152, R33, UR11, -R152 ;  /* 0x0000000b21987c23 */ /* 0x000fe20008010898 */
[----:B------:R-:W-:Y:S03]  /*5a50*/  SHF.R.U32.HI R9, RZ, 0x18, R4 ;  /* 0x00000018ff097819 */ /* 0x000fe60000011604 */
[----:B------:R-:W-:Y:S01]  /*5a60*/  MUFU.EX2 R168, R21 ;  /* 0x0000001500a87308 */ /* 0x000fe20000000800 */
[----:B------:R-:W-:Y:S01]  /*5a70*/  LOP3.LUT R4, R132, 0xff, RZ, 0xc0, !PT ;  /* 0x000000ff84047812 */ /* 0x000fe200078ec0ff */
[----:B------:R-:W-:Y:S01]  /*5a80*/  FFMA.FTZ R25, R25, UR11, -R140 ;  /* 0x0000000b19197c23 */ /* 0x000fe2000801088c */
[----:B------:R-:W-:Y:S01]  /*5a90*/  LOP3.LUT R135, R6, 0xff, RZ, 0xc0, !PT ;  /* 0x000000ff06877812 */ /* 0x000fe200078ec0ff */
[----:B------:R-:W-:Y:S01]  /*5aa0*/  FFMA.FTZ R14, R14, UR11, -R0 ;  /* 0x0000000b0e0e7c23 */ /* 0x000fe20008010800 */
[--C-:B------:R-:W-:Y:S01]  /*5ab0*/  SHF.R.U32.HI R136, RZ, 0x18, R6.reuse ;  /* 0x00000018ff887819 */ /* 0x100fe20000011606 */
[--C-:B------:R-:W-:Y:S01]  /*5ac0*/  FFMA.FTZ R22, R22, UR11, -R141.reuse ;  /* 0x0000000b16167c23 */ /* 0x100fe2000801088d */
[----:B------:R-:W-:Y:S03]  /*5ad0*/  LOP3.LUT R138, R6, 0xffff, RZ, 0xc0, !PT ;  /* 0x0000ffff068a7812 */ /* 0x000fe600078ec0ff */
[----:B------:R-:W-:Y:S01]  /*5ae0*/  MUFU.EX2 R185, R23 ;  /* 0x0000001700b97308 */ /* 0x000fe20000000800 */
[----:B------:R-:W-:Y:S01]  /*5af0*/  SHF.R.U32.HI R139, RZ, 0x10, R6 ;  /* 0x00000010ff8b7819 */ /* 0x000fe20000011606 */
[----:B------:R-:W-:Y:S01]  /*5b00*/  FFMA.FTZ R26, R26, UR11, -R0 ;  /* 0x0000000b1a1a7c23 */ /* 0x000fe20008010800 */
[----:B------:R-:W-:Y:S01]  /*5b10*/  LOP3.LUT R6, R5, UR48, R148, 0x96, !PT ;  /* 0x0000003005067c12 */ /* 0x000fe2000f8e9694 */
[----:B------:R-:W-:Y:S01]  /*5b20*/  FFMA.FTZ R27, R27, UR11, -R0 ;  /* 0x0000000b1b1b7c23 */ /* 0x000fe20008010800 */
[----:B------:R-:W-:Y:S01]  /*5b30*/  SHF.R.U32.HI R5, RZ, 0x18, R132 ;  /* 0x00000018ff057819 */ /* 0x000fe20000011684 */
[----:B------:R-:W-:Y:S01]  /*5b40*/  FFMA.FTZ R140, R29, UR11, -R140 ;  /* 0x0000000b1d8c7c23 */ /* 0x000fe2000801088c */
[----:B------:R-:W-:Y:S03]  /*5b50*/  ISETP.LE.U32.AND P3, PT, R4, UR12, PT ;  /* 0x0000000c04007c0c */ /* 0x000fe6000bf63070 */
[----:B------:R-:W-:Y:S01]  /*5b60*/  MUFU.EX2 R192, R24 ;  /* 0x0000001800c07308 */ /* 0x000fe20000000800 */
[----:B------:R-:W-:Y:S02]  /*5b70*/  LOP3.LUT R4, R132, 0xffff, RZ, 0xc0, !PT ;  /* 0x0000ffff84047812 */ /* 0x000fe400078ec0ff */
[----:B------:R-:W-:Y:S02]  /*5b80*/  ISETP.LE.U32.AND P6, PT, R5, UR12, PT ;  /* 0x0000000c05007c0c */ /* 0x000fe4000bfc3070 */
[----:B------:R-:W-:Y:S02]  /*5b90*/  SHF.R.U32.HI R5, RZ, 0x8, R4 ;  /* 0x00000008ff057819 */ /* 0x000fe40000011604 */
[----:B------:R-:W-:Y:S03]  /*5ba0*/  SHF.R.U32.HI R132, RZ, 0x10, R132 ;  /* 0x00000010ff847819 */ /* 0x000fe60000011684 */
[----:B------:R-:W-:Y:S01]  /*5bb0*/  MUFU.EX2 R164, R152 ;  /* 0x0000009800a47308 */ /* 0x000fe20000000800 */
[----:B------:R-:W-:Y:S02]  /*5bc0*/  LOP3.LUT R5, R5, 0xffff, RZ, 0xc0, !PT ;  /* 0x0000ffff05057812 */ /* 0x000fe400078ec0ff */
[----:B------:R-:W-:Y:S01]  /*5bd0*/  LOP3.LUT R4, R132, 0xff, RZ, 0xc0, !PT ;  /* 0x000000ff84047812 */ /* 0x000fe200078ec0ff */
[----:B------:R-:W-:Y:S01]  /*5be0*/  @!P3 FADD.FTZ R197, -R197, -RZ ;  /* 0x800000ffc5c5b221 */ /* 0x000fe20000010100 */
[----:B------:R-:W-:Y:S02]  /*5bf0*/  @!P4 FSEL R35, R35, -INF , !P5 ;  /* 0xff8000002323c808 */ /* 0x000fe40006800000 */
[----:B------:R-:W-:Y:S03]  /*5c00*/  @!P4 FSEL R30, R30, -INF , !P2 ;  /* 0xff8000001e1ec808 */ /* 0x000fe60005000000 */
[----:B------:R-:W-:Y:S01]  /*5c10*/  MUFU.EX2 R190, R25 ;  /* 0x0000001900be7308 */ /* 0x000fe20000000800 */
[----:B------:R-:W-:Y:S01]  /*5c20*/  @!P4 FSEL R34, R34, -INF , !P1 ;  /* 0xff8000002222c808 */ /* 0x000fe20004800000 */
[----:B------:R-:W-:Y:S01]  /*5c30*/  @!P6 FADD.FTZ R201, -R201, -RZ ;  /* 0x800000ffc9c9e221 */ /* 0x000fe20000010100 */
[----:B------:R-:W-:Y:S01]  /*5c40*/  ISETP.LE.U32.AND P4, PT, R5, UR12, PT ;  /* 0x0000000c05007c0c */ /* 0x000fe2000bf83070 */
[----:B------:R-:W-:Y:S01]  /*5c50*/  FFMA.FTZ R30, R30, UR11, -R0 ;  /* 0x0000000b1e1e7c23 */ /* 0x000fe20008010800 */
[----:B------:R-:W-:Y:S01]  /*5c60*/  ISETP.LE.U32.AND P1, PT, R4, UR12, PT ;  /* 0x0000000c04007c0c */ /* 0x000fe2000bf23070 */
[--C-:B------:R-:W-:Y:S01]  /*5c70*/  FFMA.FTZ R34, R34, UR11, -R141.reuse ;  /* 0x0000000b22227c23 */ /* 0x100fe2000801088d */
[C---:B------:R-:W-:Y:S03]  /*5c80*/  LOP3.LUT R4, R6.reuse, 0xffff, RZ, 0xc0, !PT ;  /* 0x0000ffff06047812 */ /* 0x040fe600078ec0ff */
[----:B------:R-:W-:Y:S01]  /*5c90*/  MUFU.EX2 R165, R32 ;  /* 0x0000002000a57308 */ /* 0x000fe20000000800 */
[----:B----4-:R-:W-:Y:S01]  /*5ca0*/  LOP3.LUT R11, R7, UR49, R150, 0x96, !PT ;  /* 0x00000031070b7c12 */ /* 0x010fe2000f8e9696 */
[----:B------:R-:W-:Y:S01]  /*5cb0*/  FFMA.FTZ R0, R31, UR11, -R0 ;  /* 0x0000000b1f007c23 */ /* 0x000fe20008010800 */
[----:B------:R-:W-:Y:S01]  /*5cc0*/  LOP3.LUT R7, R6, 0xff, RZ, 0xc0, !PT ;  /* 0x000000ff06077812 */ /* 0x000fe200078ec0ff */
[----:B------:R-:W-:Y:S01]  /*5cd0*/  FFMA.FTZ R141, R35, UR11, -R141 ;  /* 0x0000000b238d7c23 */ /* 0x000fe2000801088d */
[----:B------:R-:W-:Y:S02]  /*5ce0*/  SHF.R.U32.HI R5, RZ, 0x10, R6 ;  /* 0x00000010ff057819 */ /* 0x000fe40000011606 */
[----:B------:R-:W-:Y:S01]  /*5cf0*/  SHF.R.U32.HI R4, RZ, 0x8, R4 ;  /* 0x00000008ff047819 */ /* 0x000fe20000011604 */
[----:B------:R-:W-:Y:S01]  /*5d00*/  @!P4 FADD.FTZ R200, -R200, -RZ ;  /* 0x800000ffc8c8c221 */ /* 0x000fe20000010100 */
[----:B------:R-:W-:Y:S01]  /*5d10*/  ISETP.LE.U32.AND P5, PT, R7, UR12, PT ;  /* 0x0000000c07007c0c */ /* 0x000fe2000bfa3070 */
[----:B------:R-:W-:Y:S01]  /*5d20*/  @!P1 FADD.FTZ R202, -R202, -RZ ;  /* 0x800000ffcaca9221 */ /* 0x000fe20000010100 */
[----:B------:R-:W-:Y:S01]  /*5d30*/  LOP3.LUT R5, R5, 0xff, RZ, 0xc0, !PT ;  /* 0x000000ff05057812 */ /* 0x000fe200078ec0ff */
[----:B------:R-:W-:Y:S01]  /*5d40*/  MUFU.EX2 R167, R34 ;  /* 0x0000002200a77308 */ /* 0x000fe20000000800 */
[----:B------:R-:W-:Y:S02]  /*5d50*/  LOP3.LUT R4, R4, 0xffff, RZ, 0xc0, !PT ;  /* 0x0000ffff04047812 */ /* 0x000fe400078ec0ff */
[----:B------:R-:W-:Y:S02]  /*5d60*/  ISETP.LE.U32.AND P3, PT, R5, UR12, PT ;  /* 0x0000000c05007c0c */ /* 0x000fe4000bf63070 */
[----:B------:R-:W-:Y:S02]  /*5d70*/  ISETP.LE.U32.AND P4, PT, R4, UR12, PT ;  /* 0x0000000c04007c0c */ /* 0x000fe4000bf83070 */
[----:B------:R-:W-:Y:S03]  /*5d80*/  SHF.R.U32.HI R4, RZ, 0x8, R8 ;  /* 0x00000008ff047819 */ /* 0x000fe60000011608 */
[----:B------:R-:W4:Y:S01]  /*5d90*/  MUFU.EX2 R199, R14 ;  /* 0x0000000e00c77308 */ /* 0x000f220000000800 */
[----:B------:R-:W-:Y:S01]  /*5da0*/  ISETP.LE.U32.AND P2, PT, R133, UR12, PT ;  /* 0x0000000c85007c0c */ /* 0x000fe2000bf43070 */
[----:B------:R-:W-:Y:S01]  /*5db0*/  @!P5 FADD.FTZ R205, -R205, -RZ ;  /* 0x800000ffcdcdd221 */ /* 0x000fe20000010100 */
[----:B------:R-:W-:Y:S02]  /*5dc0*/  LOP3.LUT R4, R4, 0xffff, RZ, 0xc0, !PT ;  /* 0x0000ffff04047812 */ /* 0x000fe400078ec0ff */
[----:B------:R-:W-:Y:S02]  /*5dd0*/  ISETP.LE.U32.AND P0, PT, R143, UR12, PT ;  /* 0x0000000c8f007c0c */ /* 0x000fe4000bf03070 */
[----:B------:R-:W-:Y:S01]  /*5de0*/  ISETP.LE.U32.AND P5, PT, R4, UR12, PT ;  /* 0x0000000c04007c0c */ /* 0x000fe2000bfa3070 */
[----:B--2---:R-:W-:Y:S01]  /*5df0*/  @!P3 FADD.FTZ R206, -R206, -RZ ;  /* 0x800000ffceceb221 */ /* 0x004fe20000010100 */
[----:B------:R-:W-:Y:S01]  /*5e00*/  LOP3.LUT R4, R12, 0xff, RZ, 0xc0, !PT ;  /* 0x000000ff0c047812 */ /* 0x000fe200078ec0ff */
[----:B------:R-:W-:Y:S01]  /*5e10*/  @!P4 FADD.FTZ R203, -R203, -RZ ;  /* 0x800000ffcbcbc221 */ /* 0x000fe20000010100 */
[----:B------:R-:W-:Y:S01]  /*5e20*/  ISETP.LE.U32.AND P4, PT, R9, UR12, PT ;  /* 0x0000000c09007c0c */ /* 0x000fe2000bf83070 */
[----:B------:R-:W2:Y:S01]  /*5e30*/  MUFU.EX2 R187, R22 ;  /* 0x0000001600bb7308 */ /* 0x000ea20000000800 */
[----:B------:R-:W-:Y:S01]  /*5e40*/  ISETP.LE.U32.AND P3, PT, R4, UR12, PT ;  /* 0x0000000c04007c0c */ /* 0x000fe2000bf63070 */
[----:B------:R-:W-:Y:S01]  /*5e50*/  @!P2 FADD.FTZ R186, -R186, -RZ ;  /* 0x800000ffbabaa221 */ /* 0x000fe20000010100 */
[----:B------:R-:W-:Y:S02]  /*5e60*/  SHF.R.U32.HI R4, RZ, 0x8, R145 ;  /* 0x00000008ff047819 */ /* 0x000fe40000011691 */
[----:B------:R-:W-:Y:S01]  /*5e70*/  LOP3.LUT R5, R11, 0xffff, RZ, 0xc0, !PT ;  /* 0x0000ffff0b057812 */ /* 0x000fe200078ec0ff */
[----:B------:R-:W-:Y:S01]  /*5e80*/  @!P0 FADD.FTZ R191, -R191, -RZ ;  /* 0x800000ffbfbf8221 */ /* 0x000fe20000010100 */
[----:B------:R-:W-:Y:S01]  /*5e90*/  LOP3.LUT R4, R4, 0xffff, RZ, 0xc0, !PT ;  /* 0x0000ffff04047812 */ /* 0x000fe200078ec0ff */
[----:B------:R-:W-:Y:S01]  /*5ea0*/  @!P5 FADD.FTZ R195, -R195, -RZ ;  /* 0x800000ffc3c3d221 */ /* 0x000fe20000010100 */
[----:B------:R-:W-:Y:S01]  /*5eb0*/  SHF.R.U32.HI R5, RZ, 0x8, R5 ;  /* 0x00000008ff057819 */ /* 0x000fe20000011605 */
[----:B------:R-:W-:Y:S01]  /*5ec0*/  MUFU.EX2 R183, R0 ;  /* 0x0000000000b77308 */ /* 0x000fe20000000800 */
[----:B------:R-:W-:Y:S01]  /*5ed0*/  ISETP.LE.U32.AND P5, PT, R4, UR12, PT ;  /* 0x0000000c04007c0c */ /* 0x000fe2000bfa3070 */
[----:B-1----:R-:W-:Y:S01]  /*5ee0*/  @!P4 FADD.FTZ R198, -R198, -RZ ;  /* 0x800000ffc6c6c221 */ /* 0x002fe20000010100 */
[----:B------:R-:W-:Y:S01]  /*5ef0*/  LOP3.LUT R4, R146, 0xff, RZ, 0xc0, !PT ;  /* 0x000000ff92047812 */ /* 0x000fe200078ec0ff */
[----:B----4-:R-:W-:Y:S01]  /*5f00*/  @!P3 FADD.FTZ R199, -R199, -RZ ;  /* 0x800000ffc7c7b221 */ /* 0x010fe20000010100 */
[----:B------:R-:W-:Y:S02]  /*5f10*/  SHF.R.U32.HI R6, RZ, 0x18, R6 ;  /* 0x00000018ff067819 */ /* 0x000fe40000011606 */
[----:B------:R-:W-:Y:S03]  /*5f20*/  ISETP.LE.U32.AND P4, PT, R4, UR12, PT ;  /* 0x0000000c04007c0c */ /* 0x000fe6000bf83070 */
[----:B------:R-:W-:Y:S01]  /*5f30*/  MUFU.EX2 R166, R141 ;  /* 0x0000008d00a67308 */ /* 0x000fe20000000800 */
[----:B------:R-:W-:Y:S02]  /*5f40*/  LOP3.LUT R4, R11, 0xff, RZ, 0xc0, !PT ;  /* 0x000000ff0b047812 */ /* 0x000fe400078ec0ff */
[----:B------:R-:W-:Y:S02]  /*5f50*/  LOP3.LUT R5, R5, 0xffff, RZ, 0xc0, !PT ;  /* 0x0000ffff05057812 */ /* 0x000fe400078ec0ff */
[----:B------:R-:W-:Y:S01]  /*5f60*/  ISETP.LE.U32.AND P2, PT, R4, UR12, PT ;  /* 0x0000000c04007c0c */ /* 0x000fe2000bf43070 */
[----:B------:R-:W-:Y:S01]  /*5f70*/  @!P5 FADD.FTZ R171, -R171, -RZ ;  /* 0x800000ffababd221 */ /* 0x000fe20000010100 */
[--C-:B------:R-:W-:Y:S03]  /*5f80*/  SHF.R.U32.HI R4, RZ, 0x18, R11.reuse ;  /* 0x00000018ff047819 */ /* 0x100fe6000001160b */
[----:B------:R-:W-:Y:S01]  /*5f90*/  MUFU.EX2 R194, R26 ;  /* 0x0000001a00c27308 */ /* 0x000fe20000000800 */
[----:B------:R-:W-:Y:S02]  /*5fa0*/  ISETP.LE.U32.AND P1, PT, R6, UR12, PT ;  /* 0x0000000c06007c0c */ /* 0x000fe4000bf23070 */
[----:B------:R-:W-:Y:S01]  /*5fb0*/  ISETP.LE.U32.AND P5, PT, R4, UR12, PT ;  /* 0x0000000c04007c0c */ /* 0x000fe2000bfa3070 */
[----:B------:R-:W-:Y:S01]  /*5fc0*/  @!P4 FADD.FTZ R189, -R189, -RZ ;  /* 0x800000ffbdbdc221 */ /* 0x000fe20000010100 */
[----:B------:R-:W-:Y:S02]  /*5fd0*/  SHF.R.U32.HI R4, RZ, 0x10, R11 ;  /* 0x00000010ff047819 */ /* 0x000fe4000001160b */
[----:B------:R-:W-:Y:S03]  /*5fe0*/  LOP3.LUT R6, R10, 0xffff, RZ, 0xc0, !PT ;  /* 0x0000ffff0a067812 */ /* 0x000fe600078ec0ff */
[----:B------:R-:W1:Y:S01]  /*5ff0*/  MUFU.EX2 R193, R27 ;  /* 0x0000001b00c17308 */ /* 0x000e620000000800 */
[----:B------:R-:W-:Y:S01]  /*6000*/  LOP3.LUT R4, R4, 0xff, RZ, 0xc0, !PT ;  /* 0x000000ff04047812 */ /* 0x000fe200078ec0ff */
[----:B------:R-:W-:Y:S01]  /*6010*/  @!P2 FADD.FTZ R169, -R169, -RZ ;  /* 0x800000ffa9a9a221 */ /* 0x000fe20000010100 */
[----:B------:R-:W-:Y:S02]  /*6020*/  ISETP.LE.U32.AND P4, PT, R5, UR12, PT ;  /* 0x0000000c05007c0c */ /* 0x000fe4000bf83070 */
[----:B------:R-:W-:Y:S01]  /*6030*/  ISETP.LE.U32.AND P0, PT, R4, UR12, PT ;  /* 0x0000000c04007c0c */ /* 0x000fe2000bf03070 */
[----:B------:R-:W-:Y:S01]  /*6040*/  @!P1 FADD.FTZ R204, -R204, -RZ ;  /* 0x800000ffcccc9221 */ /* 0x000fe20000010100 */
[----:B------:R-:W-:Y:S01]  /*6050*/  LOP3.LUT R5, R10, 0xff, RZ, 0xc0, !PT ;  /* 0x000000ff0a057812 */ /* 0x000fe200078ec0ff */
[----:B------:R-:W-:Y:S01]  /*6060*/  @!P5 FADD.FTZ R185, -R185, -RZ ;  /* 0x800000ffb9b9d221 */ /* 0x000fe20000010100 */
[----:B------:R-:W-:Y:S01]  /*6070*/  SHF.R.U32.HI R4, RZ, 0x8, R6 ;  /* 0x00000008ff047819 */ /* 0x000fe20000011606 */
[----:B------:R-:W-:Y:S01]  /*6080*/  MUFU.EX2 R170, R140 ;  /* 0x0000008c00aa7308 */ /* 0x000fe20000000800 */
[----:B------:R-:W-:Y:S02]  /*6090*/  ISETP.LE.U32.AND P2, PT, R5, UR12, PT ;  /* 0x0000000c05007c0c */ /* 0x000fe4000bf43070 */
[----:B------:R-:W-:Y:S02]  /*60a0*/  LOP3.LUT R5, R4, 0xffff, RZ, 0xc0, !PT ;  /* 0x0000ffff04057812 */ /* 0x000fe400078ec0ff */
[----:B------:R-:W-:Y:S01]  /*60b0*/  SHF.R.U32.HI R4, RZ, 0x8, R138 ;  /* 0x00000008ff047819 */ /* 0x000fe2000001168a */
[----:B------:R-:W-:Y:S01]  /*60c0*/  @!P4 FADD.FTZ R168, -R168, -RZ ;  /* 0x800000ffa8a8c221 */ /* 0x000fe20000010100 */
[----:B------:R-:W-:Y:S01]  /*60d0*/  ISETP.LE.U32.AND P4, PT, R5, UR12, PT ;  /* 0x0000000c05007c0c */ /* 0x000fe2000bf83070 */
[----:B--2---:R-:W-:Y:S01]  /*60e0*/  @!P0 FADD.FTZ R187, -R187, -RZ ;  /* 0x800000ffbbbb8221 */ /* 0x004fe20000010100 */
[----:B------:R-:W-:Y:S01]  /*60f0*/  LOP3.LUT R4, R4, 0xffff, RZ, 0xc0, !PT ;  /* 0x0000ffff04047812 */ /* 0x000fe200078ec0ff */
[----:B------:R-:W2:Y:S01]  /*6100*/  MUFU.EX2 R188, R30 ;  /* 0x0000001e00bc7308 */ /* 0x000ea20000000800 */
[----:B------:R-:W-:Y:S02]  /*6110*/  ISETP.LE.U32.AND P1, PT, R135, UR12, PT ;  /* 0x0000000c87007c0c */ /* 0x000fe4000bf23070 */
[----:B------:R-:W-:Y:S01]  /*6120*/  ISETP.LE.U32.AND P5, PT, R4, UR12, PT ;  /* 0x0000000c04007c0c */ /* 0x000fe2000bfa3070 */
[----:B------:R-:W-:Y:S01]  /*6130*/  @!P2 FADD.FTZ R192, -R192, -RZ ;  /* 0x800000ffc0c0a221 */ /* 0x000fe20000010100 */
[----:B------:R-:W-:Y:S02]  /*6140*/  LOP3.LUT R4, R139, 0xff, RZ, 0xc0, !PT ;  /* 0x000000ff8b047812 */ /* 0x000fe400078ec0ff */
[--C-:B------:R-:W-:Y:S02]  /*6150*/  SHF.R.U32.HI R5, RZ, 0x18, R10.reuse ;  /* 0x00000018ff057819 */ /* 0x100fe4000001160a */
[----:B------:R-:W-:Y:S01]  /*6160*/  ISETP.LE.U32.AND P2, PT, R4, UR12, PT ;  /* 0x0000000c04007c0c */ /* 0x000fe2000bf43070 */
[----:B------:R-:W-:Y:S01]  /*6170*/  @!P4 FADD.FTZ R190, -R190, -RZ ;  /* 0x800000ffbebec221 */ /* 0x000fe20000010100 */
[----:B------:R-:W-:Y:S02]  /*6180*/  SHF.R.U32.HI R4, RZ, 0x10, R10 ;  /* 0x00000010ff047819 */ /* 0x000fe4000001160a */
[----:B------:R-:W-:Y:S01]  /*6190*/  ISETP.LE.U32.AND P4, PT, R5, UR12, PT ;  /* 0x0000000c05007c0c */ /* 0x000fe2000bf83070 */
[----:B------:R-:W-:Y:S01]  /*61a0*/  @!P1 FADD.FTZ R165, -R165, -RZ ;  /* 0x800000ffa5a59221 */ /* 0x000fe20000010100 */
[----:B------:R-:W-:Y:S01]  /*61b0*/  LOP3.LUT R4, R4, 0xff, RZ, 0xc0, !PT ;  /* 0x000000ff04047812 */ /* 0x000fe200078ec0ff */
[----:B------:R-:W-:Y:S01]  /*61c0*/  @!P5 FADD.FTZ R164, -R164, -RZ ;  /* 0x800000ffa4a4d221 */ /* 0x000fe20000010100 */
[----:B------:R-:W-:Y:S02]  /*61d0*/  LOP3.LUT R5, R142, 0xff, RZ, 0xc0, !PT ;  /* 0x000000ff8e057812 */ /* 0x000fe400078ec0ff */
[----:B------:R-:W-:Y:S02]  /*61e0*/  ISETP.LE.U32.AND P5, PT, R4, UR12, PT ;  /* 0x0000000c04007c0c */ /* 0x000fe4000bfa3070 */
[----:B------:R-:W-:Y:S01]  /*61f0*/  SHF.R.U32.HI R4, RZ, 0x8, R144 ;  /* 0x00000008ff047819 */ /* 0x000fe20000011690 */
[----:B------:R-:W-:Y:S01]  /*6200*/  @!P2 FADD.FTZ R167, -R167, -RZ ;  /* 0x800000ffa7a7a221 */ /* 0x000fe20000010100 */
[----:B------:R-:W-:Y:S02]  /*6210*/  ISETP.LE.U32.AND P1, PT, R5, UR12, PT ;  /* 0x0000000c05007c0c */ /* 0x000fe4000bf23070 */
[----:B------:R-:W-:Y:S01]  /*6220*/  LOP3.LUT R6, R4, 0xffff, RZ, 0xc0, !PT ;  /* 0x0000ffff04067812 */ /* 0x000fe200078ec0ff */
[----:B-1----:R-:W-:Y:S01]  /*6230*/  @!P4 FADD.FTZ R193, -R193, -RZ ;  /* 0x800000ffc1c1c221 */ /* 0x002fe20000010100 */
[----:B------:R-:W-:Y:S02]  /*6240*/  F2FP.RELU.F16.F32.PACK_AB R5, R200, R197 ;  /* 0x000000c5c805723e */ /* 0x000fe400000008ff */
[----:B------:R-:W-:Y:S02]  /*6250*/  F2FP.RELU.F16.F32.PACK_AB R4, R201, R202 ;  /* 0x000000cac904723e */ /* 0x000fe400000008ff */
[----:B------:R-:W-:Y:S01]  /*6260*/  ISETP.LE.U32.AND P2, PT, R6, UR12, PT ;  /* 0x0000000c06007c0c */ /* 0x000fe2000bf43070 */
[----:B------:R1:W-:Y:S01]  /*6270*/  STS [R212+0x19000], R5 ;  /* 0x01900005d4007388 */ /* 0x0003e20000000800 */
[----:B------:R-:W-:Y:S01]  /*6280*/  F2FP.RELU.F16.F32.PACK_AB R7, R203, R205 ;  /* 0x000000cdcb07723e */ /* 0x000fe200000008ff */
[----:B------:R-:W-:Y:S01]  /*6290*/  @!P5 FADD.FTZ R194, -R194, -RZ ;  /* 0x800000ffc2c2d221 */ /* 0x000fe20000010100 */
[----:B------:R-:W-:Y:S01]  /*62a0*/  F2FP.RELU.F16.F32.PACK_AB R6, R204, R206 ;  /* 0x000000cecc06723e */ /* 0x000fe200000008ff */
[----:B------:R4:W-:Y:S01]  /*62b0*/  STS [R212+0x19400], R4 ;  /* 0x01940004d4007388 */ /* 0x0009e20000000800 */
[----:B------:R-:W-:Y:S01]  /*62c0*/  ISETP.LE.U32.AND P6, PT, R13, UR12, PT ;  /* 0x0000000c0d007c0c */ /* 0x000fe2000bfc3070 */
[----:B--2---:R-:W-:Y:S01]  /*62d0*/  @!P1 FADD.FTZ R188, -R188, -RZ ;  /* 0x800000ffbcbc9221 */ /* 0x004fe20000010100 */
[----:B------:R-:W-:Y:S02]  /*62e0*/  F2FP.RELU.F16.F32.PACK_AB R0, R164, R165 ;  /* 0x000000a5a400723e */ /* 0x000fe400000008ff */
[----:B------:R-:W-:Y:S02]  /*62f0*/  ISETP.LE.U32.AND P3, PT, R134, UR12, PT ;  /* 0x0000000c86007c0c */ /* 0x000fe4000bf63070 */
[----:B------:R-:W-:Y:S01]  /*6300*/  ISETP.LE.U32.AND P0, PT, R137, UR12, PT ;  /* 0x0000000c89007c0c */ /* 0x000fe2000bf03070 */
[----:B------:R-:W-:Y:S01]  /*6310*/  @!P2 FADD.FTZ R170, -R170, -RZ ;  /* 0x800000ffaaaaa221 */ /* 0x000fe20000010100 */
[----:B------:R-:W-:Y:S02]  /*6320*/  FSETP.GE.FTZ.AND P1, PT, R168, RZ, PT ;  /* 0x000000ffa800720b */ /* 0x000fe40003f36000 */
[----:B------:R-:W-:Y:S02]  /*6330*/  FSETP.GE.FTZ.AND P5, PT, R200, RZ, PT ;  /* 0x000000ffc800720b */ /* 0x000fe40003fb6000 */
[----:B------:R-:W-:Y:S01]  /*6340*/  FSETP.GE.FTZ.AND P4, PT, R186, RZ, PT ;  /* 0x000000ffba00720b */ /* 0x000fe20003f96000 */
[----:B------:R-:W-:Y:S01]  /*6350*/  @!P6 FADD.FTZ R196, -R196, -RZ ;  /* 0x800000ffc4c4e221 */ /* 0x000fe20000010100 */
[----:B------:R-:W-:Y:S02]  /*6360*/  ISETP.LE.U32.AND P6, PT, R136, UR12, PT ;  /* 0x0000000c88007c0c */ /* 0x000fe4000bfc3070 */
[----:B------:R-:W-:Y:S01]  /*6370*/  FSETP.GE.FTZ.AND P2, PT, R169, RZ, PT ;  /* 0x000000ffa900720b */ /* 0x000fe20003f56000 */
[----:B------:R-:W-:Y:S01]  /*6380*/  @!P3 FADD.FTZ R184, -R184, -RZ ;  /* 0x800000ffb8b8b221 */ /* 0x000fe20000010100 */
[----:B------:R-:W-:Y:S01]  /*6390*/  FSETP.GE.FTZ.AND P3, PT, R171, RZ, PT ;  /* 0x000000ffab00720b */ /* 0x000fe20003f76000 */
[----:B------:R-:W-:Y:S01]  /*63a0*/  @!P0 FADD.FTZ R183, -R183, -RZ ;  /* 0x800000ffb7b78221 */ /* 0x000fe20000010100 */
[----:B-1----:R-:W-:Y:S02]  /*63b0*/  F2FP.RELU.F16.F32.PACK_AB R5, R171, R186 ;  /* 0x000000baab05723e */ /* 0x002fe400000008ff */
[----:B------:R-:W-:Y:S02]  /*63c0*/  FSETP.GE.FTZ.AND P0, PT, R197, RZ, PT ;  /* 0x000000ffc500720b */ /* 0x000fe40003f16000 */
[----:B----4-:R-:W-:Y:S01]  /*63d0*/  F2FP.RELU.F16.F32.PACK_AB R4, R191, R189 ;  /* 0x000000bdbf04723e */ /* 0x010fe200000008ff */
[----:B------:R1:W-:Y:S02]  /*63e0*/  STS [R211+0x19000], R5 ;  /* 0x01900005d3007388 */ /* 0x0003e40000000800 */
[----:B------:R-:W-:Y:S02]  /*63f0*/  @!P6 FADD.FTZ R166, -R166, -RZ ;  /* 0x800000ffa6a6e221 */ /* 0x000fe40000010100 */
[----:B------:R2:W-:Y:S04]  /*6400*/  STS [R211+0x19400], R4 ;  /* 0x01940004d3007388 */ /* 0x0005e80000000800 */
[----:B------:R4:W-:Y:S04]  /*6410*/  STS [R212+0x1a000], R7 ;  /* 0x01a00007d4007388 */ /* 0x0009e80000000800 */
[----:B------:R3:W-:Y:S01]  /*6420*/  STS [R212+0x1a400], R6 ;  /* 0x01a40006d4007388 */ /* 0x0007e20000000800 */
[----:B-1----:R-:W-:Y:S02]  /*6430*/  F2FP.RELU.F16.F32.PACK_AB R5, R168, R169 ;  /* 0x000000a9a805723e */ /* 0x002fe400000008ff */
[----:B--2---:R-:W-:Y:S02]  /*6440*/  F2FP.RELU.F16.F32.PACK_AB R4, R185, R187 ;  /* 0x000000bbb904723e */ /* 0x004fe400000008ff */
[----:B----4-:R-:W-:Y:S02]  /*6450*/  F2FP.RELU.F16.F32.PACK_AB R7, R195, R196 ;  /* 0x000000c4c307723e */ /* 0x010fe400000008ff */
[----:B---3--:R-:W-:Y:S03]  /*6460*/  F2FP.RELU.F16.F32.PACK_AB R6, R198, R199 ;  /* 0x000000c7c606723e */ /* 0x008fe600000008ff */
[----:B------:R-:W-:Y:S04]  /*6470*/  STS [R211+0x1a000], R7 ;  /* 0x01a00007d3007388 */ /* 0x000fe80000000800 */
[----:B------:R1:W-:Y:S04]  /*6480*/  STS [R211+0x1a400], R6 ;  /* 0x01a40006d3007388 */ /* 0x0003e80000000800 */
[----:B------:R2:W-:Y:S04]  /*6490*/  STS [R210+0x19000], R5 ;  /* 0x01900005d2007388 */ /* 0x0005e80000000800 */
[----:B------:R3:W-:Y:S04]  /*64a0*/  STS [R210+0x19400], R4 ;  /* 0x01940004d2007388 */ /* 0x0007e80000000800 */
[----:B------:R4:W-:Y:S01]  /*64b0*/  STS [R209+0x19000], R0 ;  /* 0x01900000d1007388 */ /* 0x0009e20000000800 */
[----:B-1----:R-:W-:Y:S02]  /*64c0*/  F2FP.RELU.F16.F32.PACK_AB R6, R190, R192 ;  /* 0x000000c0be06723e */ /* 0x002fe400000008ff */
[----:B--2---:R-:W-:Y:S02]  /*64d0*/  F2FP.RELU.F16.F32.PACK_AB R5, R193, R194 ;  /* 0x000000c2c105723e */ /* 0x004fe400000008ff */
[----:B---3--:R-:W-:Y:S02]  /*64e0*/  F2FP.RELU.F16.F32.PACK_AB R4, R170, R184 ;  /* 0x000000b8aa04723e */ /* 0x008fe400000008ff */
[----:B----4-:R-:W-:Y:S05]  /*64f0*/  F2FP.RELU.F16.F32.PACK_AB R0, R166, R167 ;  /* 0x000000a7a600723e */ /* 0x010fea00000008ff */
[----:B------:R1:W-:Y:S04]  /*6500*/  STS [R209+0x19400], R0 ;  /* 0x01940000d1007388 */ /* 0x0003e80000000800 */
[----:B------:R-:W-:Y:S04]  /*6510*/  STS [R210+0x1a000], R6 ;  /* 0x01a00006d2007388 */ /* 0x000fe80000000800 */
[----:B------:R-:W-:Y:S04]  /*6520*/  STS [R210+0x1a400], R5 ;  /* 0x01a40005d2007388 */ /* 0x000fe80000000800 */
[----:B------:R-:W-:Y:S01]  /*6530*/  STS [R209+0x1a000], R4 ;  /* 0x01a00004d1007388 */ /* 0x000fe20000000800 */
[----:B-1----:R-:W-:Y:S05]  /*6540*/  F2FP.RELU.F16.F32.PACK_AB R0, R183, R188 ;  /* 0x000000bcb700723e */ /* 0x002fea00000008ff */
        /* <DEDUP_REMOVED lines=17> */
[----:B------:R-:W-:Y:S01]  /*6660*/  LDSM.16.M88.4 R156, [R172+UR4+0x11400] ;  /* 0x01140004ac9c783b */ /* 0x000fe20008000200 */
[-C--:B-1----:R-:W-:Y:S06]  /*6670*/  HMMA.16816.F32 R20, R32, R132.reuse, RZ ;  /* 0x000000842014723c */ /* 0x082fec00000018ff */
[C---:B------:R-:W-:Y:S06]  /*6680*/  HMMA.16816.F32 R24, R28.reuse, R132, RZ ;  /* 0x000000841c18723c */ /* 0x040fec00000018ff */
[-C--:B------:R-:W-:Y:S06]  /*6690*/  HMMA.16816.F32 R28, R28, R134.reuse, RZ ;  /* 0x000000861c1c723c */ /* 0x080fec00000018ff */
[----:B------:R-:W-:Y:S01]  /*66a0*/  HMMA.16816.F32 R32, R32, R134, RZ ;  /* 0x000000862020723c */ /* 0x000fe200000018ff */
[----:B------:R-:W-:Y:S05]  /*66b0*/  LDSM.16.M88.4 R132, [R175+UR4+0x7000] ;  /* 0x00700004af84783b */ /* 0x000fea0008000200 */
[-C--:B----4-:R-:W-:Y:S06]  /*66c0*/  HMMA.16816.F32 R4, R136, R140.reuse, R4 ;  /* 0x0000008c8804723c */ /* 0x090fec0000001804 */
[C---:B--2---:R-:W-:Y:S06]  /*66d0*/  HMMA.16816.F32 R8, R144.reuse, R140, R8 ;  /* 0x0000008c9008723c */ /* 0x044fec0000001808 */
[-C--:B------:R-:W-:Y:S06]  /*66e0*/  HMMA.16816.F32 R12, R144, R142.reuse, R12 ;  /* 0x0000008e900c723c */ /* 0x080fec000000180c */
[C---:B------:R-:W-:Y:S01]  /*66f0*/  HMMA.16816.F32 R16, R136.reuse, R142, R16 ;  /* 0x0000008e8810723c */ /* 0x040fe20000001810 */
[----:B------:R-:W1:Y:S05]  /*6700*/  LDSM.16.M88.4 R140, [R172+UR4+0x11000] ;  /* 0x01100004ac8c783b */ /* 0x000e6a0008000200 */
[-C--:B---3--:R-:W-:Y:S06]  /*6710*/  HMMA.16816.F32 R20, R136, R148.reuse, R20 ;  /* 0x000000948814723c */ /* 0x088fec0000001814 */
[C---:B------:R-:W-:Y:S06]  /*6720*/  HMMA.16816.F32 R24, R144.reuse, R148, R24 ;  /* 0x000000949018723c */ /* 0x040fec0000001818 */
[-C--:B------:R-:W-:Y:S01]  /*6730*/  HMMA.16816.F32 R28, R144, R150.reuse, R28 ;  /* 0x00000096901c723c */ /* 0x080fe2000000181c */
[----:B------:R-:W-:Y:S05]  /*6740*/  LDSM.16.M88.4 R144, [R0+0x1800] ;  /* 0x001800000090783b */ /* 0x000fea0000000200 */
[----:B------:R-:W-:Y:S03]  /*6750*/  HMMA.16816.F32 R32, R136, R150, R32 ;  /* 0x000000968820723c */ /* 0x000fe60000001820 */
[----:B------:R-:W-:Y:S08]  /*6760*/  LDSM.16.M88.4 R136, [R0+0x1000] ;  /* 0x001000000088783b */ /* 0x000ff00000000200 */
[----:B------:R-:W-:Y:S01]  /*6770*/  LDSM.16.M88.4 R148, [R173+0x8400] ;  /* 0x00840000ad94783b */ /* 0x000fe20000000200 */
[-C--:B-1----:R-:W-:Y:S06]  /*6780*/  HMMA.16816.F32 R4, R132, R140.reuse, R4 ;  /* 0x0000008c8404723c */ /* 0x082fec0000001804 */
[C---:B------:R-:W-:Y:S06]  /*6790*/  HMMA.16816.F32 R8, R152.reuse, R140, R8 ;  /* 0x0000008c9808723c */ /* 0x040fec0000001808 */
[-C--:B------:R-:W-:Y:S06]  /*67a0*/  HMMA.16816.F32 R12, R152, R142.reuse, R12 ;  /* 0x0000008e980c723c */ /* 0x080fec000000180c */
[C---:B------:R-:W-:Y:S01]  /*67b0*/  HMMA.16816.F32 R16, R132.reuse, R142, R16 ;  /* 0x0000008e8410723c */ /* 0x040fe20000001810 */
[----:B------:R-:W1:Y:S05]  /*67c0*/  LDSM.16.M88.4 R140, [R173+0x8000] ;  /* 0x00800000ad8c783b */ /* 0x000e6a0000000200 */
[-C--:B------:R-:W-:Y:S06]  /*67d0*/  HMMA.16816.F32 R20, R132, R156.reuse, R20 ;  /* 0x0000009c8414723c */ /* 0x080fec0000001814 */
[C---:B------:R-:W-:Y:S06]  /*67e0*/  HMMA.16816.F32 R24, R152.reuse, R156, R24 ;  /* 0x0000009c9818723c */ /* 0x040fec0000001818 */
[-C--:B------:R-:W-:Y:S01]  /*67f0*/  HMMA.16816.F32 R28, R152, R158.reuse, R28 ;  /* 0x0000009e981c723c */ /* 0x080fe2000000181c */
[----:B------:R-:W-:Y:S05]  /*6800*/  LDSM.16.M88.4 R152, [R175+UR4+0x8800] ;  /* 0x00880004af98783b */ /* 0x000fea0008000200 */
[----:B------:R-:W-:Y:S03]  /*6810*/  HMMA.16816.F32 R32, R132, R158, R32 ;  /* 0x0000009e8420723c */ /* 0x000fe60000001820 */
[----:B------:R-:W-:Y:S08]  /*6820*/  LDSM.16.M88.4 R132, [R175+UR4+0x8000] ;  /* 0x00800004af84783b */ /* 0x000ff00008000200 */
[----:B------:R-:W-:Y:S01]  /*6830*/  LDSM.16.M88.4 R156, [R172+UR4+0x13400] ;  /* 0x01340004ac9c783b */ /* 0x000fe20008000200 */
[-C--:B-1----:R-:W-:Y:S06]  /*6840*/  HMMA.16816.F32 R4, R136, R140.reuse, R4 ;  /* 0x0000008c8804723c */ /* 0x082fec0000001804 */
[C---:B------:R-:W-:Y:S06]  /*6850*/  HMMA.16816.F32 R8, R144.reuse, R140, R8 ;  /* 0x0000008c9008723c */ /* 0x040fec0000001808 */
        /* <DEDUP_REMOVED lines=8> */
[----:B------:R-:W2:Y:S08]  /*68e0*/  LDSM.16.M88.4 R136, [R0+0x2000] ;  /* 0x002000000088783b */ /* 0x000eb00000000200 */
        /* <DEDUP_REMOVED lines=9> */
[----:B------:R-:W-:Y:S06]  /*6980*/  HMMA.16816.F32 R32, R132, R158, R32 ;  /* 0x0000009e8420723c */ /* 0x000fec0000001820 */
[-C--:B--2---:R-:W-:Y:S06]  /*6990*/  HMMA.16816.F32 R4, R136, R144.reuse, R4 ;  /* 0x000000908804723c */ /* 0x084fec0000001804 */
[C---:B-1----:R-:W-:Y:S06]  /*69a0*/  HMMA.16816.F32 R8, R140.reuse, R144, R8 ;  /* 0x000000908c08723c */ /* 0x042fec0000001808 */
[-C--:B------:R-:W-:Y:S06]  /*69b0*/  HMMA.16816.F32 R12, R140, R146.reuse, R12 ;  /* 0x000000928c0c723c */ /* 0x080fec000000180c */
[C---:B------:R-:W-:Y:S06]  /*69c0*/  HMMA.16816.F32 R16, R136.reuse, R146, R16 ;  /* 0x000000928810723c */ /* 0x040fec0000001810 */
[----:B------:R-:W-:Y:S01]  /*69d0*/  FADD.FTZ R0, -R163, R4 ;  /* 0x00000004a3007221 */ /* 0x000fe20000010100 */
[-C--:B------:R-:W-:Y:S04]  /*69e0*/  HMMA.16816.F32 R20, R136, R148.reuse, R20 ;  /* 0x000000948814723c */ /* 0x080fe80000001814 */
[-C--:B------:R-:W-:Y:S02]  /*69f0*/  FSEL R0, R0, R163.reuse, P0 ;  /* 0x000000a300007208 */ /* 0x080fe40000000000 */
[C---:B------:R-:W-:Y:S04]  /*6a00*/  HMMA.16816.F32 R24, R140.reuse, R148, R24 ;  /* 0x000000948c18723c */ /* 0x040fe80000001818 */
[----:B------:R-:W-:Y:S01]  /*6a10*/  FSETP.GE.FTZ.AND P0, PT, R164, RZ, PT ;  /* 0x000000ffa400720b */ /* 0x000fe20003f16000 */
[----:B------:R-:W-:Y:S01]  /*6a20*/  FMUL.FTZ R133, R197, R0 ;  /* 0x00000000c5857220 */ /* 0x000fe20000410000 */
[-C--:B------:R-:W-:Y:S05]  /*6a30*/  HMMA.16816.F32 R28, R140, R150.reuse, R28 ;  /* 0x000000968c1c723c */ /* 0x080fea000000181c */
[C---:B------:R-:W-:Y:S01]  /*6a40*/  FADD.FTZ R132, -R163.reuse, R5 ;  /* 0x00000005a3847221 */ /* 0x040fe20000010100 */
[----:B------:R-:W-:Y:S05]  /*6a50*/  HMMA.16816.F32 R32, R136, R150, R32 ;  /* 0x000000968820723c */ /* 0x000fea0000001820 */
[C---:B------:R-:W-:Y:S01]  /*6a60*/  FADD.FTZ R16, -R163.reuse, R16 ;  /* 0x00000010a3107221 */ /* 0x040fe20000010100 */
[C---:B------:R-:W-:Y:S01]  /*6a70*/  FADD.FTZ R0, -R163.reuse, R21 ;  /* 0x00000015a3007221 */ /* 0x040fe20000010100 */
[C---:B------:R-:W-:Y:S01]  /*6a80*/  FADD.FTZ R5, -R163.reuse, R17 ;  /* 0x00000011a3057221 */ /* 0x040fe20000010100 */
[-C--:B------:R-:W-:Y:S03]  /*6a90*/  FSEL R17, R132, R163.reuse, P5 ;  /* 0x000000a384117208 */ /* 0x080fe60002800000 */
[----:B------:R-:W-:Y:S01]  /*6aa0*/  FSEL R0, R0, R163, P1 ;  /* 0x000000a300007208 */ /* 0x000fe20000800000 */
[----:B------:R-:W-:Y:S01]  /*6ab0*/  FADD.FTZ R4, -R163, R20 ;  /* 0x00000014a3047221 */ /* 0x000fe20000010100 */
[----:B------:R-:W-:Y:S01]  /*6ac0*/  FSETP.GE.FTZ.AND P1, PT, R165, RZ, PT ;  /* 0x000000ffa500720b */ /* 0x000fe20003f36000 */
[----:B------:R-:W-:Y:S01]  /*6ad0*/  FMUL.FTZ R20, R200, R17 ;  /* 0x00000011c8147220 */ /* 0x000fe20000410000 */
[-C--:B------:R-:W-:Y:S01]  /*6ae0*/  FSEL R16, R16, R163.reuse, P4 ;  /* 0x000000a310107208 */ /* 0x080fe20002000000 */
[----:B------:R-:W-:Y:S01]  /*6af0*/  FMUL.FTZ R0, R168, R0 ;  /* 0x00000000a8007220 */ /* 0x000fe20000410000 */
[-C--:B------:R-:W-:Y:S01]  /*6b00*/  FSEL R5, R5, R163.reuse, P3 ;  /* 0x000000a305057208 */ /* 0x080fe20001800000 */
[----:B------:R-:W-:Y:S01]  /*6b10*/  FADD.FTZ R6, -R162, R6 ;  /* 0x00000006a2067221 */ /* 0x000fe20000010100 */
[----:B------:R-:W-:Y:S01]  /*6b20*/  FSEL R4, R4, R163, P2 ;  /* 0x000000a304047208 */ /* 0x000fe20001000000 */
[----:B------:R-:W-:Y:S01]  /*6b30*/  FMUL.FTZ R17, R186, R16 ;  /* 0x00000010ba117220 */ /* 0x000fe20000410000 */
[----:B------:R-:W-:Y:S01]  /*6b40*/  FSETP.GE.FTZ.AND P2, PT, R202, RZ, PT ;  /* 0x000000ffca00720b */ /* 0x000fe20003f56000 */
[----:B------:R-:W-:Y:S01]  /*6b50*/  FMUL.FTZ R5, R171, R5 ;  /* 0x00000005ab057220 */ /* 0x000fe20000410000 */
[----:B------:R-:W-:Y:S01]  /*6b60*/  FADD.FTZ R7, -R162, R7 ;  /* 0x00000007a2077221 */ /* 0x000fe20000010100 */
[----:B------:R-:W-:Y:S01]  /*6b70*/  FADD.FTZ R32, -R163, R32 ;  /* 0x00000020a3207221 */ /* 0x000fe20000010100 */
[----:B------:R-:W-:Y:S01]  /*6b80*/  FSEL R21, R6, R162, P2 ;  /* 0x000000a206157208 */ /* 0x000fe20001000000 */
        /* <DEDUP_REMOVED lines=10> */
[----:B------:R-:W-:Y:S05]  /*6c30*/  FSEL R20, R7, R162, P1 ;  /* 0x000000a207147208 */ /* 0x000fea0000800000 */
        /* <DEDUP_REMOVED lines=9> */
[C---:B------:R-:W-:Y:S01]  /*6cd0*/  VIADD R0, R219.reuse, UR10 ;  /* 0x0000000adb007c36 */ /* 0x040fe20008000000 */
[C---:B------:R-:W-:Y:S01]  /*6ce0*/  @!P2 IADD3 R16, R219.reuse, UR10, RZ ;  /* 0x0000000adb10ac10 */ /* 0x040fe2000fffe0ff */
[----:B------:R-:W-:Y:S01]  /*6cf0*/  @!P1 VIADD R17, R219, UR10 ;  /* 0x0000000adb119c36 */ /* 0x000fe20008000000 */
[----:B------:R2:W-:Y:S01]  /*6d00*/  @P3 STS [R207], RZ ;  /* 0x000000ffcf003388 */ /* 0x0005e20000000800 */
[----:B------:R-:W-:Y:S01]  /*6d10*/  VIADD R174, R174, UR10 ;  /* 0x0000000aaeae7c36 */ /* 0x000fe20008000000 */
[----:B------:R-:W-:Y:S02]  /*6d20*/  MOV R219, R0 ;  /* 0x0000000000db7202 */ /* 0x000fe40000000f00 */
[----:B------:R2:W-:Y:S01]  /*6d30*/  @P3 STS [R207+0x4], RZ ;  /* 0x000004ffcf003388 */ /* 0x0005e20000000800 */
[----:B-1----:R-:W-:Y:S03]  /*6d40*/  LEA R6, -R6, RZ, 0x6 ;  /* 0x000000ff06067211 */ /* 0x002fe600078e31ff */
[----:B------:R2:W-:Y:S01]  /*6d50*/  @P3 STS [R207+0x8], RZ ;  /* 0x000008ffcf003388 */ /* 0x0005e20000000800 */
[C---:B------:R-:W-:Y:S02]  /*6d60*/  LEA R216, P4, R6.reuse, R216, 0x1 ;  /* 0x000000d806d87211 */ /* 0x040fe400078808ff */
[----:B------:R-:W-:Y:S01]  /*6d70*/  SHF.R.S32.HI R7, RZ, 0x1f, R6 ;  /* 0x0000001fff077819 */ /* 0x000fe20000011406 */
[----:B------:R2:W-:Y:S03]  /*6d80*/  @P3 STS [R207+0xc], RZ ;  /* 0x00000cffcf003388 */ /* 0x0005e60000000800 */
[----:B------:R-:W-:Y:S01]  /*6d90*/  LEA.HI.X R214, R6, R214, R7, 0x1, P4 ;  /* 0x000000d606d67211 */ /* 0x000fe200020f0c07 */
[----:B------:R-:W-:Y:S04]  /*6da0*/  @!P3 IMAD.MOV.U32 R6, RZ, RZ, R216 ;  /* 0x000000ffff06b224 */ /* 0x000fe800078e00d8 */
[--C-:B------:R-:W-:Y:S05]  /*6db0*/  @!P3 IMAD.MOV.U32 R7, RZ, RZ, R214.reuse ;  /* 0x000000ffff07b224 */ /* 0x100fea00078e00d6 */
        /* <DEDUP_REMOVED lines=8> */
[-C--:B-1----:R-:W-:Y:S01]  /*6e40*/  @!P2 MOV R6, R216.reuse ;  /* 0x000000d80006a202 */ /* 0x082fe20000000f00 */
[--C-:B------:R-:W-:Y:S05]  /*6e50*/  @!P2 IMAD.MOV.U32 R7, RZ, RZ, R214.reuse ;  /* 0x000000ffff07a224 */ /* 0x100fea00078e00d6 */
        /* <DEDUP_REMOVED lines=8> */
[----:B-1----:R-:W-:Y:S01]  /*6ee0*/  @!P1 MOV R6, R216 ;  /* 0x000000d800069202 */ /* 0x002fe20000000f00 */
[----:B------:R-:W-:Y:S05]  /*6ef0*/  @!P1 IMAD.MOV.U32 R7, RZ, RZ, R214 ;  /* 0x000000ffff079224 */ /* 0x000fea00078e00d6 */
[----:B------:R-:W-:Y:S01]  /*6f00*/  @!PT LDS RZ, [RZ] ;  /* 0x00000000fffff984 */ /* 0x000fe20000000800 */
[----:B------:R-:W-:Y:S01]  /*6f10*/  @!PT LDS RZ, [RZ] ;  /* 0x00000000fffff984 */ /* 0x000fe20000000800 */
[----:B------:R-:W-:Y:S01]  /*6f20*/  @!PT LDS RZ, [RZ] ;  /* 0x00000000fffff984 */ /* 0x000fe20000000800 */
[----:B------:R2:W-:Y:S04]  /*6f30*/  @!P1 LDGSTS.E.BYPASS.LTC128B.128 [R17+0x2000], desc[UR8][R6.64+0x80] ;  /* 0x0200008006119fae */ /* 0x0005e8000b901d48 */
[----:B------:R-:W0:Y:S02]  /*6f40*/  LDGDEPBAR ;  /* 0x00000000000079af */ /* 0x000e240000000000 */
.L_x_596:
[----:B------:R1:W-:Y:S01]  /*6f50*/  STS [R212+0x15000], R4 ;  /* 0x01500004d4007388 */ /* 0x0003e20000000800 */
[----:B------:R-:W-:Y:S01]  /*6f60*/  FSETP.GE.FTZ.AND P4, PT, R191, RZ, PT ;  /* 0x000000ffbf00720b */ /* 0x000fe20003f96000 */
[----:B------:R-:W-:Y:S01]  /*6f70*/  FMUL.FTZ R21, R202, R21 ;  /* 0x00000015ca157220 */ /* 0x000fe20000410000 */
[----:B------:R-:W-:Y:S01]  /*6f80*/  FMUL.FTZ R20, R201, R20 ;  /* 0x00000014c9147220 */ /* 0x000fe20000410000 */
[C---:B------:R-:W-:Y:S01]  /*6f90*/  FADD.FTZ R0, -R162.reuse, R18 ;  /* 0x00000012a2007221 */ /* 0x040fe20000010100 */
[----:B------:R-:W-:Y:S01]  /*6fa0*/  FSETP.GE.FTZ.AND P1, PT, R189, RZ, PT ;  /* 0x000000ffbd00720b */ /* 0x000fe20003f36000 */
[C---:B------:R-:W-:Y:S01]  /*6fb0*/  FADD.FTZ R22, -R162.reuse, R22 ;  /* 0x00000016a2167221 */ /* 0x040fe20000010100 */
        /* <DEDUP_REMOVED lines=47> */
[-C--:B------:R-:W-:Y:S02]  /*72b0*/  FSEL R28, R28, R161.reuse, P2 ;  /* 0x000000a11c1c7208 */ /* 0x080fe40001000000 */
[-C--:B------:R-:W-:Y:S02]  /*72c0*/  FSEL R25, R25, R161.reuse, P3 ;  /* 0x000000a119197208 */ /* 0x080fe40001800000 */
        /* <DEDUP_REMOVED lines=11> */
[----:B------:R-:W-:Y:S01]  /*7380*/  FADD.FTZ R6, -R160, R14 ;  /* 0x0000000ea0067221 */ /* 0x000fe20000010100 */
        /* <DEDUP_REMOVED lines=30> */
[----:B------:R-:W-:Y:S01]  /*7570*/  F2FP.F16.F32.PACK_AB R17, R163, R32 ;  /* 0x00000020a311723e */ /* 0x000fe200000000ff */
[----:B------:R-:W-:Y:S02]  /*7580*/  IMAD.MOV.U32 R163, RZ, RZ, R217 ;  /* 0x000000ffffa37224 */ /* 0x000fe400078e00d9 */
[----:B------:R-:W-:Y:S01]  /*7590*/  STS [R211+0x16000], R8 ;  /* 0x01600008d3007388 */ /* 0x000fe20000000800 */
[----:B------:R-:W-:Y:S01]  /*75a0*/  FMUL.FTZ R13, R194, R6 ;  /* 0x00000006c20d7220 */ /* 0x000fe20000410000 */
[----:B------:R-:W-:Y:S01]  /*75b0*/  F2FP.F16.F32.PACK_AB R12, R162, R34 ;  /* 0x00000022a20c723e */ /* 0x000fe200000000ff */
[----:B------:R-:W-:Y:S02]  /*75c0*/  FMUL.FTZ R6, R183, R160 ;  /* 0x000000a0b7067220 */ /* 0x000fe40000410000 */
[----:B------:R-:W-:Y:S01]  /*75d0*/  STS [R211+0x16400], R4 ;  /* 0x01640004d3007388 */ /* 0x000fe20000000800 */
[----:B------:R-:W-:Y:S01]  /*75e0*/  F2FP.F16.F32.PACK_AB R7, R7, R24 ;  /* 0x000000180707723e */ /* 0x000fe200000000ff */
[----:B------:R-:W-:Y:S01]  /*75f0*/  IMAD.MOV.U32 R162, RZ, RZ, R218 ;  /* 0x000000ffffa27224 */ /* 0x000fe200078e00da */
[----:B-1----:R-:W-:Y:S02]  /*7600*/  F2FP.F16.F32.PACK_AB R0, R11, R13 ;  /* 0x0000000d0b00723e */ /* 0x002fe400000000ff */
[----:B------:R-:W-:Y:S01]  /*7610*/  STS [R210+0x15000], R132 ;  /* 0x01500084d2007388 */ /* 0x000fe20000000800 */
[----:B------:R-:W-:Y:S02]  /*7620*/  F2FP.F16.F32.PACK_AB R9, R9, R28 ;  /* 0x0000001c0909723e */ /* 0x000fe400000000ff */
[----:B------:R-:W-:Y:S02]  /*7630*/  F2FP.F16.F32.PACK_AB R6, R6, R10 ;  /* 0x0000000a0606723e */ /* 0x000fe400000000ff */
        /* <DEDUP_REMOVED lines=114> */
.L_x_597:
[----:B------:R-:W-:Y:S01]  /*7d60*/  LDSM.16.M88.4 R24, [R176] ;  /* 0x00000000b018783b */ /* 0x000fe20000000200 */
[----:B--2---:R-:W-:Y:S01]  /*7d70*/  @P0 VIADD R4, R230, 0xffffffc0 ;  /* 0xffffffc0e6040836 */ /* 0x004fe20000000000 */
[C---:B------:R-:W-:Y:S01]  /*7d80*/  LEA R218, P1, R239.reuse, R162, 0x2 ;  /* 0x000000a2efda7211 */ /* 0x040fe200078210ff */
[----:B------:R-:W-:Y:S01]  /*7d90*/  @UP2 UIADD3 UR13, UP0, UR14, -0x100, URZ ;  /* 0xffffff000e0d2890 */ /* 0x000fe2000ff1e03f */
[----:B------:R-:W1:Y:S01]  /*7da0*/  LDSM.16.MT88.4 R8, [R0+0x9000] ;  /* 0x009000000008783b */ /* 0x000e620000004200 */
[----:B------:R-:W-:Y:S01]  /*7db0*/  @P0 IMAD.WIDE R160, R4, R249, UR14 ;  /* 0x0000000e04a00e25 */ /* 0x000fe2000f8e02f9 */
[----:B------:R-:W-:Y:S01]  /*7dc0*/  LEA.HI.X.SX32 R217, R239, R163, 0x2, P1 ;  /* 0x000000a3efd97211 */ /* 0x000fe200008f16ff */
[----:B------:R-:W-:Y:S01]  /*7dd0*/  @UP2 UIADD3.X UR10, UR15, -0x1, URZ, UP0, !UPT ;  /* 0xffffffff0f0a2890 */ /* 0x000fe200087fe43f */
[----:B------:R-:W2:Y:S01]  /*7de0*/  LDSM.16.MT88.4 R16, [R0+0xb000] ;  /* 0x00b000000010783b */ /* 0x000ea20000004200 */
[----:B------:R-:W-:Y:S01]  /*7df0*/  UISETP.GT.AND UP1, UPT, UR6, UR32, UPT ;  /* 0x000000200600728c */ /* 0x000fe2000bf24270 */
[----:B------:R-:W-:Y:S02]  /*7e00*/  @UP2 UMOV UR14, UR13 ;  /* 0x0000000d000e2c82 */ /* 0x000fe40008000000 */
[----:B------:R-:W3:Y:S02]  /*7e10*/  LDSM.16.MT88.4 R28, [R0+0xd000] ;  /* 0x00d00000001c783b */ /* 0x000ee40000004200 */
[----:B------:R-:W-:Y:S01]  /*7e20*/  @UP2 UMOV UR15, UR10 ;  /* 0x0000000a000f2c82 */ /* 0x000fe20008000000 */
[----:B------:R-:W-:Y:S01]  /*7e30*/  ULOP3.LUT UR10, UR6, 0x1, URZ, 0xc0, !UPT ;  /* 0x00000001060a7892 */ /* 0x000fe2000f8ec03f */
[----:B------:R-:W-:Y:S01]  /*7e40*/  LDSM.16.M88.4 R32, [R177] ;  /* 0x00000000b120783b */ /* 0x000fe20000000200 */
[----:B------:R-:W-:Y:S02]  /*7e50*/  UIADD3 UR6, UR6, -0x1, URZ ;  /* 0xffffffff06067890 */ /* 0x000fe4000fffe03f */
[----:B------:R-:W-:Y:S01]  /*7e60*/  UISETP.NE.U32.AND UP0, UPT, UR10, 0x1, UPT ;  /* 0x000000010a00788c */ /* 0x000fe2000bf05070 */
[----:B------:R-:W4:Y:S04]  /*7e70*/  LDSM.16.MT88.4 R132, [R0+0x9400] ;  /* 0x009400000084783b */ /* 0x000f280000004200 */
        /* <DEDUP_REMOVED lines=19> */
[----:B------:R-:W3:Y:S05]  /*7fb0*/  LDSM.16.M88.4 R132, [R178] ;  /* 0x00000000b284783b */ /* 0x000eea0000000200 */
[C---:B------:R-:W-:Y:S06]  /*7fc0*/  HMMA.16816.F32 R12, R32.reuse, R136, R12 ;  /* 0x00000088200c723c */ /* 0x040fec000000180c */
[C---:B------:R-:W-:Y:S01]  /*7fd0*/  HMMA.16816.F32 R16, R32.reuse, R138, R16 ;  /* 0x0000008a2010723c */ /* 0x040fe20000001810 */
[----:B------:R-:W4:Y:S05]  /*7fe0*/  LDSM.16.MT88.4 R136, [R0+0xbc00] ;  /* 0x00bc00000088783b */ /* 0x000f2a0000004200 */
[C---:B------:R-:W-:Y:S06]  /*7ff0*/  HMMA.16816.F32 R20, R32.reuse, R140, R20 ;  /* 0x0000008c2014723c */ /* 0x040fec0000001814 */
        /* <DEDUP_REMOVED lines=16> */
[C---:B----4-:R-:W-:Y:S06]  /*8100*/  HMMA.16816.F32 R12, R132.reuse, R136, R12 ;  /* 0x00000088840c723c */ /* 0x050fec000000180c */
        /* <DEDUP_REMOVED lines=24> */
[----:B------:R1:W4:Y:S05]  /*8290*/  LDSM.16.MT88.4 R32, [R0+0xec00] ;  /* 0x00ec00000020783b */ /* 0x00032a0000004200 */
[C---:B------:R-:W-:Y:S06]  /*82a0*/  HMMA.16816.F32 R4, R132.reuse, R148, R4 ;  /* 0x000000948404723c */ /* 0x040fec0000001804 */
[C---:B------:R-:W-:Y:S06]  /*82b0*/  HMMA.16816.F32 R8, R132.reuse, R150, R8 ;  /* 0x000000968408723c */ /* 0x040fec0000001808 */
[C---:B------:R-:W-:Y:S06]  /*82c0*/  HMMA.16816.F32 R12, R132.reuse, R152, R12 ;  /* 0x00000098840c723c */ /* 0x040fec000000180c */
[C---:B------:R-:W-:Y:S01]  /*82d0*/  HMMA.16816.F32 R16, R132.reuse, R154, R16 ;  /* 0x0000009a8410723c */ /* 0x040fe20000001810 */
[----:B-1----:R-:W-:Y:S05]  /*82e0*/  IMAD.U32 R0, RZ, RZ, UR20 ;  /* 0x00000014ff007e24 */ /* 0x002fea000f8e00ff */
[C---:B--2---:R-:W-:Y:S06]  /*82f0*/  HMMA.16816.F32 R20, R132.reuse, R28, R20 ;  /* 0x0000001c8414723c */ /* 0x044fec0000001814 */
[----:B------:R-:W-:Y:S05]  /*8300*/  HMMA.16816.F32 R24, R132, R30, R24 ;  /* 0x0000001e8418723c */ /* 0x000fea0000001818 */
[----:B------:R-:W-:Y:S01]  /*8310*/  IMAD.MOV.U32 R28, RZ, RZ, R218 ;  /* 0x000000ffff1c7224 */ /* 0x000fe200078e00da */
[C---:B---3--:R-:W-:Y:S01]  /*8320*/  HMMA.16816.F32 R4, R140.reuse, R156, R4 ;  /* 0x0000009c8c04723c */ /* 0x048fe20000001804 */
[----:B------:R-:W-:Y:S04]  /*8330*/  IMAD.U32 R30, RZ, RZ, UR20 ;  /* 0x00000014ff1e7e24 */ /* 0x000fe8000f8e00ff */
[----:B------:R-:W-:Y:S01]  /*8340*/  IMAD.MOV.U32 R29, RZ, RZ, R217 ;  /* 0x000000ffff1d7224 */ /* 0x000fe200078e00d9 */
[C---:B------:R-:W-:Y:S01]  /*8350*/  HMMA.16816.F32 R8, R140.reuse, R158, R8 ;  /* 0x0000009e8c08723c */ /* 0x040fe20000001808 */
[----:B------:R-:W-:Y:S04]  /*8360*/  IMAD.U32 R132, RZ, RZ, UR21 ;  /* 0x00000015ff847e24 */ /* 0x000fe8000f8e00ff */
[-C--:B------:R-:W-:Y:S01]  /*8370*/  LEA R30, P1, R30, R28.reuse, 0x2 ;  /* 0x0000001c1e1e7211 */ /* 0x080fe200078210ff */
[C---:B----4-:R-:W-:Y:S05]  /*8380*/  HMMA.16816.F32 R12, R140.reuse, R136, R12 ;  /* 0x000000888c0c723c */ /* 0x050fea000000180c */
[-C--:B------:R-:W-:Y:S01]  /*8390*/  LEA.HI.X.SX32 R31, R0, R29.reuse, 0x2, P1 ;  /* 0x0000001d001f7211 */ /* 0x080fe200008f16ff */
[C---:B------:R-:W-:Y:S01]  /*83a0*/  HMMA.16816.F32 R16, R140.reuse, R138, R16 ;  /* 0x0000008a8c10723c */ /* 0x040fe20000001810 */
[----:B------:R-:W-:Y:S01]  /*83b0*/  LDSM.16.MT88.4 R136, [R3+0x2400] ;  /* 0x002400000388783b */ /* 0x000fe20000004200 */
[----:B------:R-:W-:Y:S03]  /*83c0*/  IMAD.U32 R0, RZ, RZ, UR21 ;  /* 0x00000015ff007e24 */ /* 0x000fe6000f8e00ff */
[----:B------:R1:W-:Y:S01]  /*83d0*/  REDG.E.ADD.F32.FTZ.RN.STRONG.GPU desc[UR8][R28.64], R4 ;  /* 0x000000041c0079a6 */ /* 0x0003e2000c10f388 */
[C---:B------:R-:W-:Y:S03]  /*83e0*/  HMMA.16816.F32 R20, R140.reuse, R32, R20 ;  /* 0x000000208c14723c */ /* 0x040fe60000001814 */
[----:B------:R2:W-:Y:S02]  /*83f0*/  REDG.E.ADD.F32.FTZ.RN.STRONG.GPU desc[UR8][R30.64], R5 ;  /* 0x000000051e0079a6 */ /* 0x0005e4000c10f388 */
[-C--:B------:R-:W-:Y:S01]  /*8400*/  LEA R132, P0, R132, R28.reuse, 0x2 ;  /* 0x0000001c84847211 */ /* 0x080fe200078010ff */
[----:B------:R-:W-:Y:S01]  /*8410*/  HMMA.16816.F32 R24, R140, R34, R24 ;  /* 0x000000228c18723c */ /* 0x000fe20000001818 */
[----:B------:R-:W-:Y:S04]  /*8420*/  IMAD.U32 R32, RZ, RZ, UR38 ;  /* 0x00000026ff207e24 */ /* 0x000fe8000f8e00ff */
[----:B------:R-:W-:Y:S01]  /*8430*/  IMAD.U32 R33, RZ, RZ, UR39 ;  /* 0x00000027ff217e24 */ /* 0x000fe2000f8e00ff */
[-C--:B------:R-:W-:Y:S01]  /*8440*/  LEA.HI.X.SX32 R133, R0, R29.reuse, 0x2, P0 ;  /* 0x0000001d00857211 */ /* 0x080fe200000f16ff */
[----:B------:R-:W-:Y:S01]  /*8450*/  IMAD.U32 R34, RZ, RZ, UR39 ;  /* 0x00000027ff227e24 */ /* 0x000fe2000f8e00ff */
[-C--:B------:R-:W-:Y:S03]  /*8460*/  LEA R32, P1, R32, R28.reuse, 0x2 ;  /* 0x0000001c20207211 */ /* 0x080fe600078210ff */
[----:B------:R3:W-:Y:S01]  /*8470*/  REDG.E.ADD.F32.FTZ.RN.STRONG.GPU desc[UR8][R132.64], R6 ;  /* 0x00000006840079a6 */ /* 0x0007e2000c10f388 */
[-C--:B------:R-:W-:Y:S01]  /*8480*/  LEA R34, P2, R34, R28.reuse, 0x2 ;  /* 0x0000001c22227211 */ /* 0x080fe200078410ff */
[----:B------:R-:W-:Y:S02]  /*8490*/  IMAD.U32 R0, RZ, RZ, UR37 ;  /* 0x00000025ff007e24 */ /* 0x000fe4000f8e00ff */
[----:B------:R-:W-:Y:S01]  /*84a0*/  LDSM.16.MT88.4 R132, [R2+0x17800] ;  /* 0x017800000284783b */ /* 0x000fe20000004200 */
[-C--:B------:R-:W-:Y:S01]  /*84b0*/  LEA.HI.X.SX32 R35, R33, R29.reuse, 0x2, P2 ;  /* 0x0000001d21237211 */ /* 0x080fe200010f16ff */
[----:B-1----:R-:W-:Y:S04]  /*84c0*/  IMAD.U32 R4, RZ, RZ, UR37 ;  /* 0x00000025ff047e24 */ /* 0x002fe8000f8e00ff */
[----:B------:R1:W-:Y:S01]  /*84d0*/  REDG.E.ADD.F32.FTZ.RN.STRONG.GPU desc[UR8][R34.64], R7 ;  /* 0x00000007220079a6 */ /* 0x0003e2000c10f388 */
[----:B--2---:R-:W-:Y:S01]  /*84e0*/  IMAD.U32 R5, RZ, RZ, UR38 ;  /* 0x00000026ff057e24 */ /* 0x004fe2000f8e00ff */
[-C--:B------:R-:W-:Y:S04]  /*84f0*/  LEA R4, P0, R4, R28.reuse, 0x2 ;  /* 0x0000001c04047211 */ /* 0x080fe800078010ff */
[-C--:B------:R-:W-:Y:S02]  /*8500*/  LEA.HI.X.SX32 R33, R5, R29.reuse, 0x2, P1 ;  /* 0x0000001d05217211 */ /* 0x080fe400008f16ff */
[-C--:B------:R-:W-:Y:S01]  /*8510*/  LEA.HI.X.SX32 R5, R0, R29.reuse, 0x2, P0 ;  /* 0x0000001d00057211 */ /* 0x080fe200000f16ff */
[----:B------:R-:W-:Y:S02]  /*8520*/  IMAD.U32 R0, RZ, RZ, UR36 ;  /* 0x00000024ff007e24 */ /* 0x000fe4000f8e00ff */
[----:B------:R2:W-:Y:S04]  /*8530*/  REDG.E.ADD.F32.FTZ.RN.STRONG.GPU desc[UR8][R32.64], R8 ;  /* 0x00000008200079a6 */ /* 0x0005e8000c10f388 */
[----:B------:R4:W-:Y:S01]  /*8540*/  REDG.E.ADD.F32.FTZ.RN.STRONG.GPU desc[UR8][R4.64], R9 ;  /* 0x00000009040079a6 */ /* 0x0009e2000c10f388 */
[----:B---3--:R-:W-:Y:S02]  /*8550*/  IMAD.U32 R6, RZ, RZ, UR31 ;  /* 0x0000001fff067e24 */ /* 0x008fe4000f8e00ff */
[----:B-1----:R-:W-:Y:S01]  /*8560*/  IMAD.U32 R7, RZ, RZ, UR30 ;  /* 0x0000001eff077e24 */ /* 0x002fe2000f8e00ff */
[----:B--2---:R-:W-:Y:S01]  /*8570*/  MOV R8, UR35 ;  /* 0x0000002300087c02 */ /* 0x004fe20008000f00 */
        /* <DEDUP_REMOVED lines=26> */
[----:B----4-:R-:W-:Y:S01]  /*8720*/  MOV R13, UR26 ;  /* 0x0000001a000d7c02 */ /* 0x010fe20008000f00 */
[----:B------:R-:W-:Y:S01]  /*8730*/  LDSM.16.MT88.4 R32, [R2+0x15800] ;  /* 0x015800000220783b */ /* 0x000fe20000004200 */
[-C--:B------:R-:W-:Y:S03]  /*8740*/  LEA R12, P4, R12, R28.reuse, 0x2 ;  /* 0x0000001c0c0c7211 */ /* 0x080fe600078810ff */
        /* <DEDUP_REMOVED lines=85> */
[----:B------:R-:W4:Y:S05]  /*8ca0*/  LDSM.16.MT88.4 R132, [R2+0x18800] ;  /* 0x018800000284783b */ /* 0x000f2a0000004200 */
[----:B------:R-:W-:Y:S01]  /*8cb0*/  HMMA.16816.F32 R128, R32, R138, R128 ;  /* 0x0000008a2080723c */ /* 0x000fe20000001880 */
[----:B------:R-:W4:Y:S04]  /*8cc0*/  LDSM.16.MT88.4 R32, [R3+0x1c00] ;  /* 0x001c00000320783b */ /* 0x000f280000004200 */
[----:B------:R2:W4:Y:S01]  /*8cd0*/  LDSM.16.MT88.4 R136, [R3+0x2c00] ;  /* 0x002c00000388783b */ /* 0x0005220000004200 */
[-C--:B-1----:R-:W-:Y:S06]  /*8ce0*/  HMMA.16816.F32 R84, R4, R8.reuse, R84 ;  /* 0x000000080454723c */ /* 0x082fec0000001854 */
[C---:B------:R-:W-:Y:S06]  /*8cf0*/  HMMA.16816.F32 R88, R12.reuse, R8, R88 ;  /* 0x000000080c58723c */ /* 0x040fec0000001858 */
[-C--:B------:R-:W-:Y:S06]  /*8d00*/  HMMA.16816.F32 R92, R12, R10.reuse, R92 ;  /* 0x0000000a0c5c723c */ /* 0x080fec000000185c */
[C---:B------:R-:W-:Y:S05]  /*8d10*/  HMMA.16816.F32 R96, R4.reuse, R10, R96 ;  /* 0x0000000a0460723c */ /* 0x040fea0000001860 */
[----:B--2---:R-:W-:Y:S01]  /*8d20*/  IMAD.MOV.U32 R3, RZ, RZ, R0 ;  /* 0x000000ffff037224 */ /* 0x004fe200078e0000 */
        /* <DEDUP_REMOVED lines=8> */
[-C--:B---3--:R-:W-:Y:S06]  /*8db0*/  HMMA.16816.F32 R84, R20, R24.reuse, R84 ;  /* 0x000000181454723c */ /* 0x088fec0000001854 */
        /* <DEDUP_REMOVED lines=96> */
[----:B------:R-:W-:Y:S01]  /*93c0*/  FMUL.FTZ R50, R50, UR6 ;  /* 0x0000000632327c20 */ /* 0x000fe20008410000 */
[----:B------:R-:W-:Y:S01]  /*93d0*/  F2FP.F16.F32.PACK_AB R32, R32, R108 ;  /* 0x0000006c2020723e */ /* 0x000fe200000000ff */
[----:B------:R1:W-:Y:S01]  /*93e0*/  STS [R244+0x200], R41 ;  /* 0x00020029f4007388 */ /* 0x0003e20000000800 */
        /* <DEDUP_REMOVED lines=14> */
[----:B------:R-:W-:Y:S01]  /*94d0*/  FMUL.FTZ R54, R54, UR6 ;  /* 0x0000000636367c20 */ /* 0x000fe20008410000 */
[----:B------:R1:W-:Y:S01]  /*94e0*/  STS [R244+0x1200], R39 ;  /* 0x00120027f4007388 */ /* 0x0003e20000000800 */
[----:B------:R-:W-:Y:S01]  /*94f0*/  FMUL.FTZ R16, R55, UR6 ;  /* 0x0000000637107c20 */ /* 0x000fe20008410000 */
[----:B------:R-:W-:Y:S01]  /*9500*/  F2FP.F16.F32.PACK_AB R124, R125, R124 ;  /* 0x0000007c7d7c723e */ /* 0x000fe200000000ff */
[----:B------:R-:W-:Y:S01]  /*9510*/  FMUL.FTZ R64, R64, UR6 ;  /* 0x0000000640407c20 */ /* 0x000fe20008410000 */
        /* <DEDUP_REMOVED lines=55> */
[----:B------:R-:W-:Y:S01]  /*9890*/  @UP0 UIADD3 UR5, UR55, UR56, URZ ;  /* 0x0000003837050290 */ /* 0x000fe2000fffe03f */
        /* <DEDUP_REMOVED lines=57> */
.L_x_599:
[----:B------:R-:W-:Y:S01]  /*9c30*/  @UP0 UIADD3 UR6, UR55, UR56, URZ ;  /* 0x0000003837060290 */ /* 0x000fe2000fffe03f */
[----:B-1----:R-:W-:Y:S01]  /*9c40*/  LEA R0, R242, UR4, 0x1 ;  /* 0x00000004f2007c11 */ /* 0x002fe2000f8e08ff */
        /* <DEDUP_REMOVED lines=18> */
.L_x_600:
[----:B------:R-:W-:Y:S01]  /*9d70*/  BAR.SYNC.DEFER_BLOCKING 0x0 ;  /* 0x0000000000007b1d */ /* 0x000fe20000010000 */
[----:B------:R-:W-:Y:S01]  /*9d80*/  USHF.R.S32.HI UR6, URZ, 0x1f, UR5 ;  /* 0x0000001f3f067899 */ /* 0x000fe20008011405 */
[--C-:B------:R-:W-:Y:S01]  /*9d90*/  SHF.R.S32.HI R7, RZ, 0x1f, R228.reuse ;  /* 0x0000001fff077819 */ /* 0x100fe200000114e4 */
[----:B------:R-:W-:Y:S01]  /*9da0*/  IMAD.U32 R3, RZ, RZ, UR10 ;  /* 0x0000000aff037e24 */ /* 0x000fe2000f8e00ff */
[----:B------:R-:W-:Y:S01]  /*9db0*/  UIMAD UR7, UR53, -0x80, UR7 ;  /* 0xffffff80350778a4 */ /* 0x000fe2000f8e0207 */
[----:B------:R-:W-:Y:S01]  /*9dc0*/  IMAD.MOV.U32 R6, RZ, RZ, R228 ;  /* 0x000000ffff067224 */ /* 0x000fe200078e00e4 */
[----:B------:R-:W-:Y:S01]  /*9dd0*/  UIMAD UR15, UR6, UR10, URZ ;  /* 0x0000000a060f72a4 */ /* 0x000fe2000f8e023f */
[----:B------:R-:W-:Y:S01]  /*9de0*/  IADD3 R8, R241, 0x40, RZ ;  /* 0x00000040f1087810 */ /* 0x000fe20007ffe0ff */
[----:B------:R-:W-:Y:S01]  /*9df0*/  USHF.R.S32.HI UR21, URZ, 0x1f, UR58 ;  /* 0x0000001f3f157899 */ /* 0x000fe2000801143a */
[----:B------:R-:W-:Y:S01]  /*9e00*/  IMAD.WIDE.U32 R4, R3, UR5, R6 ;  /* 0x0000000503047c25 */ /* 0x000fe2000f8e0006 */
[----:B------:R-:W-:Y:S01]  /*9e10*/  UIMAD UR15, UR5, UR11, UR15 ;  /* 0x0000000b050f72a4 */ /* 0x000fe2000f8e020f */
[----:B------:R-:W-:Y:S01]  /*9e20*/  ISETP.GE.AND P4, PT, R241, UR7, PT ;  /* 0x00000007f1007c0c */ /* 0x000fe2000bf86270 */
[----:B------:R-:W-:Y:S01]  /*9e30*/  ULDC.64 UR16, c[0x0][0x468] ;  /* 0x00011a0000107ab9 */ /* 0x000fe20000000a00 */
[----:B------:R-:W-:Y:S01]  /*9e40*/  ISETP.GE.AND P3, PT, R8, UR7, PT ;  /* 0x0000000708007c0c */ /* 0x000fe2000bf66270 */
[----:B------:R-:W-:Y:S01]  /*9e50*/  BSSY B0, `(.L_x_601) ;  /* 0x0000024000007945 */ /* 0x000fe20003800000 */
[----:B------:R-:W-:Y:S01]  /*9e60*/  IADD3 R4, P0, R4, UR19, RZ ;  /* 0x0000001304047c10 */ /* 0x000fe2000ff1e0ff */
[----:B------:R-:W-:Y:S01]  /*9e70*/  IMAD.U32 R3, RZ, RZ, UR15 ;  /* 0x0000000fff037e24 */ /* 0x000fe2000f8e00ff */
[----:B------:R-:W-:Y:S01]  /*9e80*/  UIMAD UR15, UR21, UR16, URZ ;  /* 0x00000010150f72a4 */ /* 0x000fe2000f8e023f */
[----:B------:R-:W-:-:S03]  /*9e90*/  SHF.R.S32.HI R25, RZ, 0x1f, R241 ;  /* 0x0000001fff197819 */ /* 0x000fc600000114f1 */
[----:B------:R-:W-:Y:S01]  /*9ea0*/  IADD3.X R5, R5, UR20, R3, P0, !PT ;  /* 0x0000001405057c10 */ /* 0x000fe200087fe403 */
[----:B------:R-:W-:Y:S01]  /*9eb0*/  IMAD.U32 R3, RZ, RZ, UR16 ;  /* 0x00000010ff037e24 */ /* 0x000fe2000f8e00ff */
[----:B------:R-:W-:Y:S01]  /*9ec0*/  UIMAD UR17, UR58, UR17, UR15 ;  /* 0x000000113a1172a4 */ /* 0x000fe2000f8e020f */
[----:B------:R1:W2:Y:S02]  /*9ed0*/  LDS.128 R36, [R0+0xa000] ;  /* 0x00a0000000247984 */ /* 0x0002a40000000c00 */
[----:B------:R-:W-:Y:S02]  /*9ee0*/  IMAD.WIDE.U32 R8, R3, UR58, R4 ;  /* 0x0000003a03087c25 */ /* 0x000fe4000f8e0004 */
[----:B------:R1:W3:Y:S03]  /*9ef0*/  LDS.128 R32, [R0+0xc000] ;  /* 0x00c0000000207984 */ /* 0x0002e60000000c00 */
[----:B------:R-:W-:Y:S01]  /*9f00*/  IADD3 R24, R9, UR17, RZ ;  /* 0x0000001109187c10 */ /* 0x000fe2000fffe0ff */
        /* <DEDUP_REMOVED lines=24> */
.L_x_602:
[----:B------:R-:W-:Y:S05]  /*a090*/  BSYNC B0 ;  /* 0x0000000000007941 */ /* 0x000fea0003800000 */
.L_x_601:
        /* <DEDUP_REMOVED lines=20> */
.L_x_604:
[----:B------:R-:W-:Y:S05]  /*a1e0*/  BSYNC B0 ;  /* 0x0000000000007941 */ /* 0x000fea0003800000 */
.L_x_603:
[----:B------:R-:W-:Y:S01]  /*a1f0*/  IMAD.U32 R3, RZ, RZ, UR12 ;  /* 0x0000000cff037e24 */ /* 0x000fe2000f8e00ff */
[----:B------:R-:W-:Y:S01]  /*a200*/  UIMAD UR6, UR6, UR12, URZ ;  /* 0x0000000c060672a4 */ /* 0x000fe2000f8e023f */
[----:B--2---:R-:W2:Y:S01]  /*a210*/  LDS.128 R20, [R0+0xf000] ;  /* 0x00f0000000147984 */ /* 0x004ea20000000c00 */
[----:B------:R-:W-:Y:S01]  /*a220*/  USHF.R.S32.HI UR10, URZ, 0x1f, UR58 ;  /* 0x0000001f3f0a7899 */ /* 0x000fe2000801143a */
[----:B------:R-:W-:Y:S01]  /*a230*/  IMAD.WIDE.U32 R6, R3, UR5, R6 ;  /* 0x0000000503067c25 */ /* 0x000fe2000f8e0006 */
[----:B------:R-:W-:Y:S01]  /*a240*/  UIMAD UR5, UR5, UR13, UR6 ;  /* 0x0000000d050572a4 */ /* 0x000fe2000f8e0206 */
[----:B------:R-:W2:Y:S01]  /*a250*/  LDS.128 R16, [R0+0x11000] ;  /* 0x0110000000107984 */ /* 0x000ea20000000c00 */
[----:B------:R-:W-:Y:S01]  /*a260*/  BSSY B0, `(.L_x_605) ;  /* 0x000001c000007945 */ /* 0x000fe20003800000 */
[----:B------:R-:W-:Y:S01]  /*a270*/  ULDC.64 UR6, c[0x0][0x470] ;  /* 0x00011c0000067ab9 */ /* 0x000fe20000000a00 */
        /* <DEDUP_REMOVED lines=26> */
.L_x_606:
[----:B------:R-:W-:Y:S05]  /*a420*/  BSYNC B0 ;  /* 0x0000000000007941 */ /* 0x000fea0003800000 */
.L_x_605:
        /* <DEDUP_REMOVED lines=18> */
.L_x_582:
[----:B------:R-:W-:Y:S05]  /*a550*/  BSYNC B1 ;  /* 0x0000000000017941 */ /* 0x000fea0003800000 */
.L_x_568:
[----:B------:R-:W-:Y:S01]  /*a560*/  R2UR UR6, R248 ;  /* 0x00000000f80672ca */ /* 0x000fe200000e0000 */
[----:B------:R-:W-:Y:S02]  /*a570*/  ULDC UR5, c[0x0][0xc] ;  /* 0x0000030000057ab9 */ /* 0x000fe40000000800 */
[----:B------:R-:W-:-:S10]  /*a580*/  UIADD3 UR53, UR5, UR53, URZ ;  /* 0x0000003505357290 */ /* 0x000fd4000fffe03f */
[----:B------:R-:W-:-:S06]  /*a590*/  UISETP.GE.AND UP0, UPT, UR53, UR6, UPT ;  /* 0x000000063500728c */ /* 0x000fcc000bf06270 */
[----:B------:R-:W-:-:S13]  /*a5a0*/  PLOP3.LUT P0, PT, PT, PT, UP0, 0x80, 0x0 ;  /* 0x000000000000781c */ /* 0x000fda0003f0f008 */
[----:B------:R-:W-:Y:S05]  /*a5b0*/  @P0 BRA `(.L_x_607) ;  /* 0x0000000000040947 */ /* 0x000fea0003800000 */
[----:B------:R-:W-:Y:S05]  /*a5c0*/  BRA `(.L_x_608) ;  /* 0xffffff6400747947 */ /* 0x000fea000383ffff */
.L_x_607:
[----:B------:R-:W-:Y:S05]  /*a5d0*/  EXIT ;  /* 0x000000000000794d */ /* 0x000fea0003800000 */
.L_x_609:
        /* <DEDUP_REMOVED lines=10> */
.L_x_690:


//--------------------- .text._ZN5flash44flash_bwd_dq_dk_dv_loop_seqk_parallel_kernelI23Flash_bwd_kernel_traitsILi96ELi64ELi128ELi8ELi2ELi4ELi4ELb0ELb0EN7cutlass6half_tE19Flash_kernel_traitsILi96ELi64ELi128ELi8ES3_EELb0ELb1ELb0ELb1ELb0ELb0ELb1EEEvNS_16Flash_bwd_paramsE --------------------------
	.section	.text._ZN5flash44flash_bwd_dq_dk_dv_loop_seqk_parallel_kernelI23Flash_bwd_kernel_traitsILi96ELi64ELi128ELi8ELi2ELi4ELi4ELb0ELb0EN7cutlass6half_tE19Flash_kernel_traitsILi96ELi64ELi128ELi8ES3_EELb0ELb1ELb0ELb1ELb0ELb0ELb1EEEvNS_16Flash_bwd_paramsE,"ax",@progbits
	.align	128
        .global         _ZN5flash44flash_bwd_dq_dk_dv_loop_seqk_parallel_kernelI23Flash_bwd_kernel_traitsILi96ELi64ELi128ELi8ELi2ELi4ELi4ELb0ELb0EN7cutlass6half_tE19Flash_kernel_traitsILi96ELi64ELi128ELi8ES3_EELb0ELb1ELb0ELb1ELb0ELb0ELb1EEEvNS_16Flash_bwd_paramsE
        .type           _ZN5flash44flash_bwd_dq_dk_dv_loop_seqk_parallel_kernelI23Flash_bwd_kernel_traitsILi96ELi64ELi128ELi8ELi2ELi4ELi4ELb0ELb0EN7cutlass6half_tE19Flash_kernel_traitsILi96ELi64ELi128ELi8ES3_EELb0ELb1ELb0ELb1ELb0ELb0ELb1EEEvNS_16Flash_bwd_paramsE,@function
        .size           _ZN5flash44flash_bwd_dq_dk_dv_loop_seqk_parallel_kernelI23Flash_bwd_kernel_traitsILi96ELi64ELi128ELi8ELi2ELi4ELi4ELb0ELb0EN7cutlass6half_tE19Flash_kernel_traitsILi96ELi64ELi128ELi8ES3_EELb0ELb1ELb0ELb1ELb0ELb0ELb1EEEvNS_16Flash_bwd_paramsE,(.L_x_691 - _ZN5flash44flash_bwd_dq_dk_dv_loop_seqk_parallel_kernelI23Flash_bwd_kernel_traitsILi96ELi64ELi128ELi8ELi2ELi4ELi4ELb0ELb0EN7cutlass6half_tE19Flash_kernel_traitsILi96ELi64ELi128ELi8ES3_EELb0ELb1ELb0ELb1ELb0ELb0ELb1EEEvNS_16Flash_bwd_paramsE)
        .other          _ZN5flash44flash_bwd_dq_dk_dv_loop_seqk_parallel_kernelI23Flash_bwd_kernel_traitsILi96ELi64ELi128ELi8ELi2ELi4ELi4ELb0ELb0EN7cutlass6half_tE19Flash_kernel_traitsILi96ELi64ELi128ELi8ES3_EELb0ELb1ELb0ELb1ELb0ELb0ELb1EEEvNS_16Flash_bwd_paramsE,@"STO_CUDA_ENTRY STV_DEFAULT"
_ZN5flash44flash_bwd_dq_dk_dv_loop_seqk_parallel_kernelI23Flash_bwd_kernel_traitsILi96ELi64ELi128ELi8ELi2ELi4ELi4ELb0ELb0EN7cutlass6half_tE19Flash_kernel_traitsILi96ELi64ELi128ELi8ES3_EELb0ELb1ELb0ELb1ELb0ELb0ELb1EEEvNS_16Flash_bwd_paramsE:
.text._ZN5flash44flash_bwd_dq_dk_dv_loop_seqk_parallel_kernelI23Flash_bwd_kernel_traitsILi96ELi64ELi128ELi8ELi2ELi4ELi4ELb0ELb0EN7cutlass6half_tE19Flash_kernel_traitsILi96ELi64ELi128ELi8ES3_EELb0ELb1ELb0ELb1ELb0ELb0ELb1EEEvNS_16Flash_bwd_paramsE:
        /* <DEDUP_REMOVED lines=16> */
[----:B------:R-:W-:Y:S01]  /*0100*/  IMAD.MOV.U32 R180, RZ, RZ, 0x20 ;  /* 0x00000020ffb47424 */ /* 0x000fe200078e00ff */
[----:B------:R-:W-:Y:S01]  /*0110*/  ULDC.64 UR8, c[0x0][0x208] ;  /* 0x0000820000087ab9 */ /* 0x000fe20000000a00 */
[----:B------:R-:W-:Y:S01]  /*0120*/  IMAD.MOV.U32 R193, RZ, RZ, -0x10 ;  /* 0xfffffff0ffc17424 */ /* 0x000fe200078e00ff */
[----:B------:R-:W-:Y:S01]  /*0130*/  UMOV UR61, 0xffffd000 ;  /* 0xffffd000003d7882 */ /* 0x000fe20000000000 */
[----:B------:R-:W-:Y:S02]  /*0140*/  IMAD.MOV.U32 R178, RZ, RZ, -0x40 ;  /* 0xffffffc0ffb27424 */ /* 0x000fe400078e00ff */
[----:B------:R-:W-:Y:S08]  /*0150*/  S2UR UR43, SR_CTAID.Y ;  /* 0x00000000002b79c3 */ /* 0x000ff00000002600 */
[----:B------:R-:W4:Y:S01]  /*0160*/  S2UR UR4, SR_CgaCtaId ;  /* 0x00000000000479c3 */ /* 0x000f220000008800 */
[----:B---3--:R-:W-:Y:S01]  /*0170*/  USHF.R.S32.HI UR6, URZ, 0x1f, UR58 ;  /* 0x0000001f3f067899 */ /* 0x008fe2000801143a */
[----:B--2---:R-:W-:-:S04]  /*0180*/  SHF.R.S32.HI R18, RZ, 0x1f, R19 ;  /* 0x0000001fff127819 */ /* 0x004fc80000011413 */
[CC--:B------:R-:W-:Y:S02]  /*0190*/  LEA.HI R14, R18.reuse, R19.reuse, RZ, 0x3 ;  /* 0x00000013120e7211 */ /* 0x0c0fe400078f18ff */
[CC--:B------:R-:W-:Y:S02]  /*01a0*/  LEA.HI R9, R18.reuse, R19.reuse, RZ, 0x2 ;  /* 0x0000001312097211 */ /* 0x0c0fe400078f10ff */
[----:B------:R-:W-:Y:S01]  /*01b0*/  SHF.R.S32.HI R2, RZ, 0x3, R14 ;  /* 0x00000003ff027819 */ /* 0x000fe2000001140e */
[----:B----4-:R-:W-:Y:S01]  /*01c0*/  ULEA UR4, UR4, UR5, 0x18 ;  /* 0x0000000504047291 */ /* 0x010fe2000f8ec03f */
[----:B------:R-:W-:Y:S01]  /*01d0*/  LEA.HI R4, R18, R19, RZ, 0x4 ;  /* 0x0000001312047211 */ /* 0x000fe200078f20ff */
[----:B------:R-:W-:Y:S01]  /*01e0*/  USHF.L.U32 UR5, UR43, 0x7, URZ ;  /* 0x000000072b057899 */ /* 0x000fe2000800063f */
[----:B------:R-:W-:Y:S01]  /*01f0*/  LOP3.LUT R5, R9, 0xfffffffc, RZ, 0xc0, !PT ;  /* 0xfffffffc09057812 */ /* 0x000fe200078ec0ff */
[----:B------:R-:W-:Y:S01]  /*0200*/  IMAD.SHL.U32 R2, R2, 0x40, RZ ;  /* 0x0000004002027824 */ /* 0x000fe200078e00ff */
[----:B-1----:R-:W-:-:S02]  /*0210*/  LOP3.LUT R0, R4, 0xfffffff0, RZ, 0xc0, !PT ;  /* 0xfffffff004007812 */ /* 0x002fc400078ec0ff */
[----:B------:R-:W-:Y:S01]  /*0220*/  SHF.R.S32.HI R3, RZ, 0x4, R4 ;  /* 0x00000004ff037819 */ /* 0x000fe20000011404 */
[C---:B------:R-:W-:Y:S01]  /*0230*/  IMAD.IADD R17, R19.reuse, 0x1, -R5 ;  /* 0x0000000113117824 */ /* 0x040fe200078e0a05 */
[----:B------:R-:W-:Y:S01]  /*0240*/  LOP3.LUT R2, R2, 0xc0, RZ, 0xc0, !PT ;  /* 0x000000c002027812 */ /* 0x000fe200078ec0ff */
[----:B------:R-:W-:Y:S01]  /*0250*/  IMAD.IADD R0, R19, 0x1, -R0 ;  /* 0x0000000113007824 */ /* 0x000fe200078e0a00 */
[----:B------:R-:W-:Y:S01]  /*0260*/  LEA.HI R4, R4, R3, RZ, 0x1 ;  /* 0x0000000304047211 */ /* 0x000fe200078f08ff */
[----:B------:R-:W-:Y:S01]  /*0270*/  IMAD.SHL.U32 R240, R17, 0x8, RZ ;  /* 0x0000000811f07824 */ /* 0x000fe200078e00ff */
[----:B------:R-:W-:Y:S02]  /*0280*/  SHF.R.U32.HI R5, RZ, 0x3, R2 ;  /* 0x00000003ff057819 */ /* 0x000fe40000011602 */
[----:B------:R-:W-:Y:S02]  /*0290*/  SHF.R.S32.HI R7, RZ, 0x1f, R0 ;  /* 0x0000001fff077819 */ /* 0x000fe40000011400 */
[----:B------:R-:W-:-:S02]  /*02a0*/  LOP3.LUT R2, R2, 0x18, R240, 0xf8, !PT ;  /* 0x0000001802027812 */ /* 0x000fc400078ef8f0 */
[----:B------:R-:W-:Y:S02]  /*02b0*/  LOP3.LUT R4, R4, 0xfffffffe, RZ, 0xc0, !PT ;  /* 0xfffffffe04047812 */ /* 0x000fe400078ec0ff */
[-C--:B------:R-:W-:Y:S02]  /*02c0*/  LEA.HI R16, R7, R0.reuse, RZ, 0x3 ;  /* 0x0000000007107211 */ /* 0x080fe400078f18ff */
[----:B------:R-:W-:Y:S01]  /*02d0*/  LOP3.LUT R251, R2, R5, RZ, 0x3c, !PT ;  /* 0x0000000502fb7212 */ /* 0x000fe200078e3cff */
[----:B------:R-:W-:Y:S01]  /*02e0*/  IMAD.IADD R12, R3, 0x1, -R4 ;  /* 0x00000001030c7824 */ /* 0x000fe200078e0a04 */
[----:B------:R-:W-:Y:S02]  /*02f0*/  LOP3.LUT R2, R14, 0xfffffff8, RZ, 0xc0, !PT ;  /* 0xfffffff80e027812 */ /* 0x000fe400078ec0ff */
[----:B------:R-:W-:Y:S02]  /*0300*/  LEA.HI R6, R0, R0, RZ, 0x1 ;  /* 0x0000000000067211 */ /* 0x000fe400078f08ff */
[----:B------:R-:W-:Y:S01]  /*0310*/  LOP3.LUT R3, R16, 0xfffffff8, RZ, 0xc0, !PT ;  /* 0xfffffff810037812 */ /* 0x000fe200078ec0ff */
[----:B------:R-:W-:Y:S01]  /*0320*/  IMAD.IADD R2, R19, 0x1, -R2 ;  /* 0x0000000113027824 */ /* 0x000fe200078e0a02 */
[----:B------:R-:W-:-:S02]  /*0330*/  LOP3.LUT R4, R6, 0x7fffffe, RZ, 0xc0, !PT ;  /* 0x07fffffe06047812 */ /* 0x000fc400078ec0ff */
[----:B------:R-:W-:Y:S01]  /*0340*/  SHF.R.S32.HI R250, RZ, 0x2, R9 ;  /* 0x00000002fffa7819 */ /* 0x000fe20000011409 */
[----:B------:R-:W-:Y:S01]  /*0350*/  IMAD.IADD R15, R0, 0x1, -R3 ;  /* 0x00000001000f7824 */ /* 0x000fe200078e0a03 */
[----:B------:R-:W-:Y:S01]  /*0360*/  LEA.HI R7, R2, R2, RZ, 0x1 ;  /* 0x0000000202077211 */ /* 0x000fe200078f08ff */
[----:B------:R-:W-:Y:S01]  /*0370*/  IMAD.IADD R20, R0, 0x1, -R4 ;  /* 0x0000000100147824 */ /* 0x000fe200078e0a04 */
[----:B------:R-:W-:Y:S02]  /*0380*/  LEA.HI R3, R9, R250, RZ, 0x1 ;  /* 0x000000fa09037211 */ /* 0x000fe400078f08ff */
[----:B------:R-:W-:Y:S02]  /*0390*/  LEA.HI R4, R18, R19, RZ, 0x6 ;  /* 0x0000001312047211 */ /* 0x000fe400078f30ff */
[----:B------:R-:W-:Y:S02]  /*03a0*/  LOP3.LUT R3, R3, 0x7fffffe, RZ, 0xc0, !PT ;  /* 0x07fffffe03037812 */ /* 0x000fe400078ec0ff */
[----:B------:R-:W-:-:S02]  /*03b0*/  LOP3.LUT R0, R7, 0x3fffffe, RZ, 0xc0, !PT ;  /* 0x03fffffe07007812 */ /* 0x000fc400078ec0ff */
[----:B------:R-:W-:Y:S02]  /*03c0*/  LEA.HI R11, R18, R19, RZ, 0x5 ;  /* 0x00000013120b7211 */ /* 0x000fe400078f28ff */
[----:B------:R-:W-:Y:S01]  /*03d0*/  SHF.R.S32.HI R10, RZ, 0x6, R4 ;  /* 0x00000006ff0a7819 */ /* 0x000fe20000011404 */
[----:B------:R-:W-:Y:S01]  /*03e0*/  IMAD.IADD R4, R250, 0x1, -R3 ;  /* 0x00000001fa047824 */ /* 0x000fe200078e0a03 */
[----:B------:R-:W-:Y:S01]  /*03f0*/  SHF.R.S32.HI R23, RZ, 0x5, R11 ;  /* 0x00000005ff177819 */ /* 0x000fe2000001140b */
[----:B------:R-:W-:Y:S01]  /*0400*/  IMAD.IADD R3, R2, 0x1, -R0 ;  /* 0x0000000102037824 */ /* 0x000fe200078e0a00 */
[----:B------:R-:W-:Y:S01]  /*0410*/  SHF.R.S32.HI R5, RZ, 0x1f, R9 ;  /* 0x0000001fff057819 */ /* 0x000fe20000011409 */
[----:B------:R-:W-:Y:S01]  /*0420*/  IMAD R0, R10, 0x4, R12 ;  /* 0x000000040a007824 */ /* 0x000fe200078e020c */
[----:B------:R-:W-:Y:S01]  /*0430*/  SHF.R.S32.HI R8, RZ, 0x1f, R11 ;  /* 0x0000001fff087819 */ /* 0x000fe2000001140b */
[----:B------:R-:W-:Y:S01]  /*0440*/  IMAD R4, R23, 0x8, R4 ;  /* 0x0000000817047824 */ /* 0x000fe200078e0204 */
[----:B------:R-:W-:Y:S01]  /*0450*/  LEA.HI R5, R5, R250, RZ, 0x3 ;  /* 0x000000fa05057211 */ /* 0x000fe200078f18ff */
[----:B------:R-:W-:Y:S01]  /*0460*/  IMAD R21, R0, 0x8, R3 ;  /* 0x0000000800157824 */ /* 0x000fe200078e0203 */
[----:B------:R-:W-:Y:S01]  /*0470*/  LEA.HI R0, R8, R23, RZ, 0x2 ;  /* 0x0000001708007211 */ /* 0x000fe200078f10ff */
[----:B------:R-:W-:Y:S01]  /*0480*/  IMAD.SHL.U32 R3, R2, 0x40, RZ ;  /* 0x0000004002037824 */ /* 0x000fe200078e00ff */
[----:B------:R-:W-:Y:S01]  /*0490*/  LOP3.LUT R2, R5, 0xfffffff8, RZ, 0xc0, !PT ;  /* 0xfffffff805027812 */ /* 0x000fe200078ec0ff */
[----:B------:R-:W-:Y:S01]  /*04a0*/  IMAD.U32 R251, R4, 0x20, R251 ;  /* 0x0000002004fb7824 */ /* 0x000fe200078e00fb */
[----:B------:R-:W-:-:S02]  /*04b0*/  LOP3.LUT R4, R0, 0xfffffffc, RZ, 0xc0, !PT ;  /* 0xfffffffc00047812 */ /* 0x000fc400078ec0ff */
[----:B------:R-:W-:Y:S01]  /*04c0*/  SHF.R.S32.HI R0, RZ, 0x1, R7 ;  /* 0x00000001ff007819 */ /* 0x000fe20000011407 */
[----:B------:R-:W-:Y:S01]  /*04d0*/  IMAD.IADD R2, R250, 0x1, -R2 ;  /* 0x00000001fa027824 */ /* 0x000fe200078e0a02 */
[----:B------:R-:W-:Y:S01]  /*04e0*/  SHF.R.S32.HI R8, RZ, 0x1, R6 ;  /* 0x00000001ff087819 */ /* 0x000fe20000011406 */
[----:B------:R-:W-:Y:S01]  /*04f0*/  IMAD.IADD R7, R23, 0x1, -R4 ;  /* 0x0000000117077824 */ /* 0x000fe200078e0a04 */
[C---:B------:R-:W-:Y:S01]  /*0500*/  LOP3.LUT P4, RZ, R0.reuse, 0x2, RZ, 0xc0, !PT ;  /* 0x0000000200ff7812 */ /* 0x040fe2000788c0ff */
[----:B------:R-:W-:Y:S01]  /*0510*/  IMAD.SHL.U32 R0, R0, 0x40, RZ ;  /* 0x0000004000007824 */ /* 0x000fe200078e00ff */
[----:B------:R-:W-:Y:S01]  /*0520*/  SHF.R.S32.HI R5, RZ, 0x1f, R6 ;  /* 0x0000001fff057819 */ /* 0x000fe20000011406 */
[----:B------:R-:W-:Y:S01]  /*0530*/  IMAD.SHL.U32 R4, R7, 0x10, RZ ;  /* 0x0000001007047824 */ /* 0x000fe200078e00ff */
[----:B------:R-:W-:Y:S01]  /*0540*/  LOP3.LUT R9, R3, 0x1c0, RZ, 0xc0, !PT ;  /* 0x000001c003097812 */ /* 0x000fe200078ec0ff */
[----:B------:R-:W-:Y:S01]  /*0550*/  IMAD.SHL.U32 R6, R17, 0x2, RZ ;  /* 0x0000000211067824 */ /* 0x000fe200078e00ff */
[----:B------:R-:W-:-:S02]  /*0560*/  LOP3.LUT R3, R2, 0x1, RZ, 0xc0, !PT ;  /* 0x0000000102037812 */ /* 0x000fc400078ec0ff */
[----:B------:R-:W-:Y:S02]  /*0570*/  LEA.HI R5, R5, R8, RZ, 0x2 ;  /* 0x0000000805057211 */ /* 0x000fe400078f10ff */
[----:B------:R-:W-:Y:S02]  /*0580*/  LOP3.LUT R0, R0, 0xc0, RZ, 0xc0, !PT ;  /* 0x000000c000007812 */ /* 0x000fe400078ec0ff */
[----:B------:R-:W-:Y:S02]  /*0590*/  ISETP.NE.U32.AND P3, PT, R3, 0x1, PT ;  /* 0x000000010300780c */ /* 0x000fe40003f65070 */
[----:B------:R-:W-:Y:S02]  /*05a0*/  LOP3.LUT R3, R9, 0x30, R4, 0xf8, !PT ;  /* 0x0000003009037812 */ /* 0x000fe400078ef804 */
[----:B------:R-:W-:Y:S02]  /*05b0*/  LOP3.LUT R5, R5, 0xfffffffc, RZ, 0xc0, !PT ;  /* 0xfffffffc05057812 */ /* 0x000fe400078ec0ff */
[----:B------:R-:W-:-:S02]  /*05c0*/  LOP3.LUT R4, R0, 0x8, R14, 0xf8, !PT ;  /* 0x0000000800047812 */ /* 0x000fc400078ef80e */
[----:B------:R-:W-:Y:S01]  /*05d0*/  SHF.R.U32.HI R0, RZ, 0x3, R0 ;  /* 0x00000003ff007819 */ /* 0x000fe20000011600 */
[----:B------:R-:W-:Y:S01]  /*05e0*/  IMAD.IADD R13, R8, 0x1, -R5 ;  /* 0x00000001080d7824 */ /* 0x000fe200078e0a05 */
[----:B------:R-:W-:Y:S02]  /*05f0*/  LOP3.LUT R5, R11, 0xffffffe0, RZ, 0xc0, !PT ;  /* 0xffffffe00b057812 */ /* 0x000fe400078ec0ff */
[----:B------:R-:W-:Y:S02]  /*0600*/  LOP3.LUT R172, R4, R0, RZ, 0x3c, !PT ;  /* 0x0000000004ac7212 */ /* 0x000fe400078e3cff */
[----:B------:R-:W-:Y:S01]  /*0610*/  LOP3.LUT R14, R3, 0x8, R14, 0xf8, !PT ;  /* 0x00000008030e7812 */ /* 0x000fe200078ef80e */
[----:B------:R-:W-:Y:S01]  /*0620*/  IMAD.IADD R22, R19, 0x1, -R5 ;  /* 0x0000000113167824 */ /* 0x000fe200078e0a05 */
[----:B------:R-:W-:Y:S01]  /*0630*/  LEA.HI R0, R18, R19, RZ, 0x7 ;  /* 0x0000001312007211 */ /* 0x000fe200078f38ff */
[----:B------:R-:W-:Y:S01]  /*0640*/  IMAD.SHL.U32 R5, R10, 0x20, RZ ;  /* 0x000000200a057824 */ /* 0x000fe200078e00ff */
[----:B------:R-:W-:Y:S01]  /*0650*/  LEA.HI R3, R11, R23, RZ, 0x1 ;  /* 0x000000170b037211 */ /* 0x000fe200078f08ff */
[----:B------:R-:W-:Y:S01]  /*0660*/  IMAD.SHL.U32 R19, R19, 0x2, RZ ;  /* 0x0000000213137824 */ /* 0x000fe200078e00ff */
[----:B------:R-:W-:Y:S01]  /*0670*/  SHF.R.S32.HI R8, RZ, 0x7, R0 ;  /* 0x00000007ff087819 */ /* 0x000fe20000011400 */
[----:B------:R-:W-:Y:S01]  /*0680*/  STL [R1+0x20], R22 ;  /* 0x0000201601007387 */ /* 0x000fe20000100800 */
[----:B------:R-:W-:Y:S01]  /*0690*/  LOP3.LUT R0, R3, 0xfffffffe, RZ, 0xc0, !PT ;  /* 0xfffffffe03007812 */ /* 0x000fe200078ec0ff */
[----:B------:R-:W-:Y:S01]  /*06a0*/  IMAD.U32 R172, R21, 0x20, R172 ;  /* 0x0000002015ac7824 */ /* 0x000fe200078e00ac */
[----:B------:R-:W-:-:S02]  /*06b0*/  LEA.HI R10, R2, R2, RZ, 0x1 ;  /* 0x00000002020a7211 */ /* 0x000fc400078f08ff */
[----:B------:R-:W-:Y:S01]  /*06c0*/  SHF.R.S32.HI R4, RZ, 0x1f, R22 ;  /* 0x0000001fff047819 */ /* 0x000fe20000011416 */
[----:B------:R-:W-:Y:S01]  /*06d0*/  IMAD.IADD R182, R23, 0x1, -R0 ;  /* 0x0000000117b67824 */ /* 0x000fe200078e0a00 */
[----:B------:R-:W-:Y:S02]  /*06e0*/  LOP3.LUT R0, R10, 0x3fffffe, RZ, 0xc0, !PT ;  /* 0x03fffffe0a007812 */ /* 0x000fe400078ec0ff */
[----:B------:R-:W-:Y:S02]  /*06f0*/  LOP3.LUT R3, R5, 0x6, R19, 0xf8, !PT ;  /* 0x0000000605037812 */ /* 0x000fe400078ef813 */
[----:B------:R-:W-:Y:S01]  /*0700*/  LEA.HI R4, R4, R22, RZ, 0x2 ;  /* 0x0000001604047211 */ /* 0x000fe200078f10ff */
[C---:B------:R-:W-:Y:S01]  /*0710*/  IMAD.IADD R11, R2.reuse, 0x1, -R0 ;  /* 0x00000001020b7824 */ /* 0x040fe200078e0a00 */
[C---:B------:R-:W-:Y:S01]  /*0720*/  LOP3.LUT P2, RZ, R2.reuse, 0x2, RZ, 0xc0, !PT ;  /* 0x0000000202ff7812 */ /* 0x040fe2000784c0ff */
[----:B------:R-:W-:Y:S01]  /*0730*/  IMAD.SHL.U32 R0, R2, 0x40, RZ ;  /* 0x0000004002007824 */ /* 0x000fe200078e00ff */
[----:B------:R-:W-:Y:S01]  /*0740*/  SHF.R.S32.HI R2, RZ, 0x2, R4 ;  /* 0x00000002ff027819 */ /* 0x000fe20000011404 */
[----:B------:R1:W-:Y:S01]  /*0750*/  STL [R1+0x14], R3 ;  /* 0x0000140301007387 */ /* 0x0003e20000100800 */
[----:B------:R-:W-:-:S02]  /*0760*/  SHF.R.U32.HI R9, RZ, 0x3, R9 ;  /* 0x00000003ff097819 */ /* 0x000fc40000011609 */
[----:B------:R-:W-:Y:S01]  /*0770*/  LOP3.LUT R0, R0, 0x1c0, RZ, 0xc0, !PT ;  /* 0x000001c000007812 */ /* 0x000fe200078ec0ff */
[----:B------:R-:W-:Y:S01]  /*0780*/  IMAD R18, R182, 0x10, R2 ;  /* 0x00000010b6127824 */ /* 0x000fe200078e0202 */
[----:B------:R-:W-:Y:S01]  /*0790*/  LOP3.LUT R9, R14, R9, RZ, 0x3c, !PT ;  /* 0x000000090e097212 */ /* 0x000fe200078e3cff */
[----:B------:R-:W-:Y:S01]  /*07a0*/  IMAD R2, R8, 0x1000, R6 ;  /* 0x0000100008027824 */ /* 0x000fe200078e0206 */
[----:B------:R-:W-:Y:S02]  /*07b0*/  LOP3.LUT R4, R0, 0x20, R5, 0xf8, !PT ;  /* 0x0000002000047812 */ /* 0x000fe400078ef805 */
[----:B------:R-:W-:Y:S01]  /*07c0*/  STL [R1+0x1c], R18 ;  /* 0x00001c1201007387 */ /* 0x000fe20000100800 */
[C---:B------:R-:W-:Y:S02]  /*07d0*/  LOP3.LUT P5, RZ, R15.reuse, 0x2, RZ, 0xc0, !PT ;  /* 0x000000020fff7812 */ /* 0x040fe400078ac0ff */
[----:B------:R-:W-:Y:S02]  /*07e0*/  LOP3.LUT P6, RZ, R15, 0x4, RZ, 0xc0, !PT ;  /* 0x000000040fff7812 */ /* 0x000fe400078cc0ff */
[----:B------:R-:W-:-:S02]  /*07f0*/  SEL R177, R180, 0xffffffe0, !P5 ;  /* 0xffffffe0b4b17807 */ /* 0x000fc40006800000 */
[----:B------:R-:W-:Y:S02]  /*0800*/  SEL R193, R193, 0x10, !P3 ;  /* 0x00000010c1c17807 */ /* 0x000fe40005800000 */
[----:B------:R-:W-:Y:S02]  /*0810*/  SEL R178, R178, 0x40, P6 ;  /* 0x00000040b2b27807 */ /* 0x000fe40003000000 */
[----:B------:R-:W-:Y:S02]  /*0820*/  SEL R173, R180, 0xffffffe0, !P4 ;  /* 0xffffffe0b4ad7807 */ /* 0x000fe40006000000 */
[----:B------:R-:W-:Y:S02]  /*0830*/  LEA R172, R172, UR4, 0x1 ;  /* 0x00000004acac7c11 */ /* 0x000fe4000f8e08ff */
[----:B------:R-:W-:Y:S02]  /*0840*/  LOP3.LUT P0, RZ, R13, 0x2, RZ, 0xc0, !PT ;  /* 0x000000020dff7812 */ /* 0x000fe4000780c0ff */
[----:B-1----:R-:W-:Y:S01]  /*0850*/  SHF.R.S32.HI R3, RZ, 0x3, R16 ;  /* 0x00000003ff037819 */ /* 0x002fe20000011410 */
[----:B------:R-:W-:Y:S01]  /*0860*/  IMAD.IADD R173, R173, 0x1, R172 ;  /* 0x00000001adad7824 */ /* 0x000fe200078e02ac */
[----:B------:R-:W-:-:S03]  /*0870*/  SEL R180, R180, 0xffffffe0, !P0 ;  /* 0xffffffe0b4b47807 */ /* 0x000fc60004000000 */
[----:B------:R-:W-:Y:S02]  /*0880*/  IMAD R16, R3, 0x8, R20 ;  /* 0x0000000803107824 */ /* 0x000fe400078e0214 */
[C---:B------:R-:W-:Y:S01]  /*0890*/  IMAD R17, R7.reuse, 0x2, R3 ;  /* 0x0000000207117824 */ /* 0x040fe200078e0203 */
[----:B------:R-:W-:Y:S01]  /*08a0*/  SHF.R.U32.HI R3, RZ, 0x3, R0 ;  /* 0x00000003ff037819 */ /* 0x000fe20000011600 */
[----:B------:R-:W-:Y:S02]  /*08b0*/  VIADD R0, R18, 0xffffffc0 ;  /* 0xffffffc012007836 */ /* 0x000fe40000000000 */
[----:B------:R-:W-:Y:S01]  /*08c0*/  IMAD R7, R7, 0x200, R6 ;  /* 0x0000020007077824 */ /* 0x000fe200078e0206 */
[----:B------:R-:W-:Y:S01]  /*08d0*/  LOP3.LUT R4, R4, R3, RZ, 0x3c, !PT ;  /* 0x0000000304047212 */ /* 0x000fe200078e3cff */
[----:B------:R-:W-:Y:S01]  /*08e0*/  IMAD R3, R182, 0x400, R2 ;  /* 0x00000400b6037824 */ /* 0x000fe200078e0202 */
[----:B------:R-:W-:Y:S01]  /*08f0*/  SHF.R.S32.HI R2, RZ, 0x1f, R0 ;  /* 0x0000001fff027819 */ /* 0x000fe20000011400 */
[----:B------:R-:W-:-:S02]  /*0900*/  IMAD R11, R11, 0x20, R7 ;  /* 0x000000200b0b7824 */ /* 0x000fc400078e0207 */
[----:B------:R-:W-:Y:S01]  /*0910*/  IMAD.IADD R196, R4, 0x1, R3 ;  /* 0x0000000104c47824 */ /* 0x000fe200078e0203 */
[----:B------:R-:W-:Y:S01]  /*0920*/  SHF.L.U64.HI R2, R0, 0x2, R2 ;  /* 0x0000000200027819 */ /* 0x000fe20000010202 */
[----:B------:R-:W-:Y:S02]  /*0930*/  IMAD.SHL.U32 R0, R8, 0x8, RZ ;  /* 0x0000000808007824 */ /* 0x000fe400078e00ff */
[----:B------:R-:W-:Y:S01]  /*0940*/  IMAD.SHL.U32 R4, R15, 0x40, RZ ;  /* 0x000000400f047824 */ /* 0x000fe200078e00ff */
[----:B------:R-:W-:Y:S01]  /*0950*/  LEA R196, R196, UR4, 0x1 ;  /* 0x00000004c4c47c11 */ /* 0x000fe2000f8e08ff */
[----:B------:R1:W-:Y:S01]  /*0960*/  STL [R1+0x18], R2 ;  /* 0x0000180201007387 */ /* 0x0003e20000100800 */
        /* <DEDUP_REMOVED lines=14> */
[----:B------:R-:W-:Y:S01]  /*0a50*/  LOP3.LUT R9, R7, 0x10, R9, 0xf8, !PT ;  /* 0x0000001007097812 */ /* 0x000fe200078ef809 */
[----:B------:R-:W-:Y:S01]  /*0a60*/  IMAD.IADD R193, R193, 0x1, R194 ;  /* 0x00000001c1c17824 */ /* 0x000fe200078e02c2 */
[----:B------:R-:W-:-:S02]  /*0a70*/  SHF.R.U32.HI R8, RZ, 0x3, R0 ;  /* 0x00000003ff087819 */ /* 0x000fc40000011600 */
[----:B------:R-:W-:Y:S02]  /*0a80*/  LOP3.LUT R176, R176, R4, R6, 0x1e, !PT ;  /* 0x00000004b0b07212 */ /* 0x000fe400078e1e06 */
[----:B------:R-:W-:Y:S01]  /*0a90*/  LOP3.LUT R8, R8, R0, R7, 0x1e, !PT ;  /* 0x0000000008087212 */ /* 0x000fe200078e1e07 */
[----:B------:R-:W-:Y:S02]  /*0aa0*/  IMAD.SHL.U32 R0, R16, 0x20, RZ ;  /* 0x0000002010007824 */ /* 0x000fe400078e00ff */
[----:B------:R-:W-:Y:S02]  /*0ab0*/  IMAD.U32 R176, R17, 0x200, R176 ;  /* 0x0000020011b07824 */ /* 0x000fe400078e00b0 */
        /* <DEDUP_REMOVED lines=13> */
[----:B------:R-:W-:-:S03]  /*0b90*/  LEA R2, R3, UR4, 0x1 ;  /* 0x0000000403027c11 */ /* 0x000fc6000f8e08ff */
[----:B------:R-:W-:Y:S01]  /*0ba0*/  IMAD.U32 R0, RZ, RZ, UR6 ;  /* 0x00000006ff007e24 */ /* 0x000fe2000f8e00ff */
[----:B------:R-:W-:Y:S01]  /*0bb0*/  UIADD3 UR6, UR4, 0x9000, URZ ;  /* 0x0000900004067890 */ /* 0x000fe2000fffe03f */
[----:B------:R-:W-:Y:S01]  /*0bc0*/  IMAD.U32 R0, RZ, RZ, UR5 ;  /* 0x00000005ff007e24 */ /* 0x000fe2000f8e00ff */
[----:B------:R-:W-:-:S04]  /*0bd0*/  UIADD3 UR5, UR4, 0x15000, URZ ;  /* 0x0001500004057890 */ /* 0x000fc8000fffe03f */
[----:B------:R-:W-:Y:S02]  /*0be0*/  LEA R252, R8, UR6, 0x1 ;  /* 0x0000000608fc7c11 */ /* 0x000fe4000f8e08ff */
[----:B------:R-:W-:-:S03]  /*0bf0*/  LEA R176, R176, UR5, 0x1 ;  /* 0x00000005b0b07c11 */ /* 0x000fc6000f8e08ff */
[C---:B------:R-:W-:Y:S02]  /*0c00*/  VIADD R0, R252.reuse, 0x20 ;  /* 0x00000020fc007836 */ /* 0x040fe40000000000 */
[----:B------:R-:W-:Y:S02]  /*0c10*/  @P1 VIADD R0, R252, 0xffffffe0 ;  /* 0xffffffe0fc001836 */ /* 0x000fe40000000000 */
[C---:B------:R-:W-:Y:S02]  /*0c20*/  IMAD.IADD R177, R176.reuse, 0x1, R177 ;  /* 0x00000001b0b17824 */ /* 0x040fe400078e02b1 */
[--C-:B------:R-:W-:Y:S01]  /*0c30*/  IMAD.IADD R179, R176, 0x1, R178.reuse ;  /* 0x00000001b0b37824 */ /* 0x100fe200078e02b2 */
[----:B------:R1:W-:Y:S01]  /*0c40*/  STL [R1], R0 ;  /* 0x0000000001007387 */ /* 0x0003e20000100800 */
[----:B------:R-:W-:-:S07]  /*0c50*/  IMAD.IADD R178, R177, 0x1, R178 ;  /* 0x00000001b1b27824 */ /* 0x000fce00078e02b2 */
.L_x_651:
        /* <DEDUP_REMOVED lines=34> */
[----:B----4-:R3:W4:Y:S02]  /*0e80*/  @P0 LDG.E R6, desc[UR8][R4.64] ;  /* 0x0000000804060981 */ /* 0x010724000c1e1900 */
[----:B---3--:R-:W-:Y:S02]  /*0e90*/  IMAD.U32 R4, RZ, RZ, UR15 ;  /* 0x0000000fff047e24 */ /* 0x008fe4000f8e00ff */
[----:B------:R-:W-:-:S05]  /*0ea0*/  IMAD.U32 R5, RZ, RZ, UR14 ;  /* 0x0000000eff057e24 */ /* 0x000fca000f8e00ff */
[----:B------:R-:W3:Y:S04]  /*0eb0*/  @P3 LDG.E R7, desc[UR8][R4.64] ;  /* 0x0000000804073981 */ /* 0x000ee8000c1e1900 */
[----:B-1---5:R1:W5:Y:S02]  /*0ec0*/  @P3 LDG.E R0, desc[UR8][R4.64+0x4] ;  /* 0x0000040804003981 */ /* 0x022364000c1e1900 */
        /* <DEDUP_REMOVED lines=28> */
.L_x_610:
        /* <DEDUP_REMOVED lines=56> */
[----:B------:R-:W-:Y:S01]  /*1410*/  USEL UR33, UR18, URZ, UP2 ;  /* 0x0000003f12217287 */ /* 0x000fe20009000000 */
[----:B-1----:R-:W-:Y:S01]  /*1420*/  IMAD.MOV R0, RZ, RZ, -R5 ;  /* 0x000000ffff007224 */ /* 0x002fe200078e0a05 */
[----:B------:R-:W-:Y:S01]  /*1430*/  UIMAD.WIDE.U32 UR16, UR6, UR12, URZ ;  /* 0x0000000c061072a5 */ /* 0x000fe2000f8e003f */
[----:B------:R-:W-:Y:S01]  /*1440*/  IMAD.MOV.U32 R4, RZ, RZ, RZ ;  /* 0x000000ffff047224 */ /* 0x000fe200078e00ff */
[----:B------:R-:W-:Y:S01]  /*1450*/  UIMAD UR5, UR6, UR5, UR14 ;  /* 0x00000005060572a4 */ /* 0x000fe2000f8e020e */
[----:B------:R-:W-:Y:S01]  /*1460*/  IMAD R0, R0, R6, RZ ;  /* 0x0000000600007224 */ /* 0x000fe200078e02ff */
[----:B------:R-:W-:-:S02]  /*1470*/  UIADD3 UR18, UR15, -0x40, URZ ;  /* 0xffffffc00f127890 */ /* 0x000fc4000fffe03f */
[----:B------:R-:W-:Y:S01]  /*1480*/  UIADD3 UR48, UR17, UR5, URZ ;  /* 0x0000000511307290 */ /* 0x000fe2000fffe03f */
[----:B------:R-:W-:Y:S01]  /*1490*/  IMAD.HI.U32 R0, R5, R0, R4 ;  /* 0x0000000005007227 */ /* 0x000fe200078e0004 */
[----:B------:R-:W-:Y:S02]  /*14a0*/  UIMAD.WIDE.U32 UR12, UR6, UR10, URZ ;  /* 0x0000000a060c72a5 */ /* 0x000fe4000f8e003f */
[----:B------:R-:W-:Y:S02]  /*14b0*/  UIADD3 UR5, UP2, UR18, UR29, URZ ;  /* 0x0000001d12057290 */ /* 0x000fe4000ff5e03f */
[----:B------:R-:W-:Y:S01]  /*14c0*/  USHF.R.S32.HI UR31, URZ, 0x1f, UR18 ;  /* 0x0000001f3f1f7899 */ /* 0x000fe20008011412 */
[----:B------:R-:W-:Y:S01]  /*14d0*/  IMAD.HI.U32 R0, R0, R3, RZ ;  /* 0x0000000300007227 */ /* 0x000fe200078e00ff */
[----:B------:R-:W-:Y:S02]  /*14e0*/  UIMAD UR14, UR7, UR10, URZ ;  /* 0x0000000a070e72a4 */ /* 0x000fe4000f8e023f */
[----:B------:R-:W-:-:S02]  /*14f0*/  @!UP1 UIADD3 UR51, UR45, UR36, URZ ;  /* 0x000000242d339290 */ /* 0x000fc4000fffe03f */
[----:B------:R-:W-:Y:S01]  /*1500*/  IADD3 R4, -R0, RZ, RZ ;  /* 0x000000ff00047210 */ /* 0x000fe20007ffe1ff */
[----:B------:R-:W-:Y:S01]  /*1510*/  ULDC UR27, c[0x0][0x2c4] ;  /* 0x0000b100001b7ab9 */ /* 0x000fe20000000800 */
[----:B------:R-:W-:Y:S02]  /*1520*/  USEL UR56, UR16, UR12, !UP1 ;  /* 0x0000000c10387287 */ /* 0x000fe4000c800000 */
        /* <DEDUP_REMOVED lines=33> */
[----:B------:R-:W-:Y:S02]  /*1740*/  USEL UR53, UR50, URZ, UP4 ;  /* 0x0000003f32357287 */ /* 0x000fe4000a000000 */
[----:B------:R-:W-:Y:S01]  /*1750*/  @!UP3 UIMAD UR17, UR5, UR27, URZ ;  /* 0x0000001b0511b2a4 */ /* 0x000fe2000f8e023f */
[----:B------:R-:W-:Y:S01]  /*1760*/  @!P2 IADD3 R13, -R13, RZ, RZ ;  /* 0x000000ff0d0da210 */ /* 0x000fe20007ffe1ff */
[----:B------:R-:W-:Y:S01]  /*1770*/  USHF.R.S32.HI UR32, URZ, 0x1f, UR38 ;  /* 0x0000001f3f207899 */ /* 0x000fe20008011426 */
        /* <DEDUP_REMOVED lines=21> */
.L_x_612:
        /* <DEDUP_REMOVED lines=13> */
.L_x_613:
        /* <DEDUP_REMOVED lines=11> */
.L_x_614:
[----:B------:R-:W-:Y:S02]  /*1a50*/  ULDC UR5, c[0x0][0x270] ;  /* 0x00009c0000057ab9 */ /* 0x000fe40000000800 */
[----:B------:R-:W-:-:S04]  /*1a60*/  UIMAD UR5, UR43, UR5, UR58 ;  /* 0x000000052b0572a4 */ /* 0x000fc8000f8e023a */
[----:B------:R-:W-:-:S12]  /*1a70*/  UIMAD UR5, UR5, UR60, URZ ;  /* 0x0000003c050572a4 */ /* 0x000fd8000f8e023f */
.L_x_615:
[----:B------:R-:W2:Y:S01]  /*1a80*/  LDL R10, [R1+0x20] ;  /* 0x00002000010a7983 */ /* 0x000ea20000100800 */
[----:B------:R-:W-:Y:S01]  /*1a90*/  SHF.R.S32.HI R21, RZ, 0x1f, R250 ;  /* 0x0000001fff157819 */ /* 0x000fe200000114fa */
[----:B------:R-:W-:Y:S01]  /*1aa0*/  UIADD3 UR37, UR18, UR5, URZ ;  /* 0x0000000512257290 */ /* 0x000fe2000fffe03f */
[----:B------:R-:W-:Y:S01]  /*1ab0*/  IADD3 R0, P0, R250, UR18, RZ ;  /* 0x00000012fa007c10 */ /* 0x000fe2000ff1e0ff */
[----:B------:R-:W1:Y:S01]  /*1ac0*/  S2R R8, SR_TID.X ;  /* 0x0000000000087919 */ /* 0x000e620000002100 */
[----:B------:R-:W-:Y:S01]  /*1ad0*/  ULDC UR6, c[0x0][0x2dc] ;  /* 0x0000b70000067ab9 */ /* 0x000fe20000000800 */
[----:B------:R-:W-:Y:S01]  /*1ae0*/  ULDC UR7, c[0x0][0x270] ;  /* 0x00009c0000077ab9 */ /* 0x000fe20000000800 */
[----:B------:R-:W-:Y:S01]  /*1af0*/  IADD3.X R3, R21, UR31, RZ, P0, !PT ;  /* 0x0000001f15037c10 */ /* 0x000fe200087fe4ff */
[----:B------:R-:W3:Y:S01]  /*1b00*/  S2R R9, SR_TID.X ;  /* 0x0000000000097919 */ /* 0x000ee20000002100 */
[----:B------:R-:W-:Y:S01]  /*1b10*/  UIADD3 UR5, -UR11, UR30, UR38 ;  /* 0x0000001e0b057290 */ /* 0x000fe2000fffe126 */
[--C-:B------:R-:W-:Y:S01]  /*1b20*/  SHF.R.S32.HI R241, RZ, 0x1f, R240.reuse ;  /* 0x0000001ffff17819 */ /* 0x100fe200000114f0 */
[----:B------:R-:W-:Y:S01]  /*1b30*/  UIMAD UR33, UR6, UR7, URZ ;  /* 0x00000007062172a4 */ /* 0x000fe2000f8e023f */
[----:B------:R-:W-:Y:S01]  /*1b40*/  IMAD R3, R3, UR34, RZ ;  /* 0x0000002203037c24 */ /* 0x000fe2000f8e02ff */
[----:B------:R-:W-:Y:S01]  /*1b50*/  ULDC UR10, c[0x0][0x398] ;  /* 0x0000e600000a7ab9 */ /* 0x000fe20000000800 */
[----:B------:R-:W-:Y:S01]  /*1b60*/  IADD3 R4, P0, R240, UR12, RZ ;  /* 0x0000000cf0047c10 */ /* 0x000fe2000ff1e0ff */
[----:B------:R-:W-:Y:S01]  /*1b70*/  ULDC.64 UR6, c[0x0][0x420] ;  /* 0x0001080000067ab9 */ /* 0x000fe20000000a00 */
[----:B------:R-:W-:Y:S01]  /*1b80*/  UIADD3 UR5, UR5, -UR10, URZ ;  /* 0x8000000a05057290 */ /* 0x000fe2000fffe03f */
[C---:B------:R-:W-:Y:S01]  /*1b90*/  IMAD R3, R0.reuse, UR35, R3 ;  /* 0x0000002300037c24 */ /* 0x040fe2000f8e0203 */
[----:B------:R-:W-:Y:S01]  /*1ba0*/  UIMAD UR10, UR31, UR6, URZ ;  /* 0x000000061f0a72a4 */ /* 0x000fe2000f8e023f */
[----:B------:R-:W-:Y:S01]  /*1bb0*/  IMAD.WIDE.U32 R6, R0, UR34, R240 ;  /* 0x0000002200067c25 */ /* 0x000fe2000f8e00f0 */
[----:B------:R-:W-:Y:S01]  /*1bc0*/  IADD3.X R5, R241, UR51, RZ, P0, !PT ;  /* 0x00000033f1057c10 */ /* 0x000fe200087fe4ff */
[----:B------:R-:W-:Y:S01]  /*1bd0*/  USHF.R.S32.HI UR15, URZ, 0x1f, UR58 ;  /* 0x0000001f3f0f7899 */ /* 0x000fe2000801143a */
[----:B------:R-:W-:Y:S01]  /*1be0*/  BSSY B1, `(.L_x_611) ;  /* 0x000081c000017945 */ /* 0x000fe20003800000 */
[----:B------:R-:W-:Y:S01]  /*1bf0*/  IMAD.U32 R0, RZ, RZ, UR6 ;  /* 0x00000006ff007e24 */ /* 0x000fe2000f8e00ff */
[----:B------:R-:W-:Y:S01]  /*1c00*/  ULDC.64 UR12, c[0x0][0x428] ;  /* 0x00010a00000c7ab9 */ /* 0x000fe20000000a00 */
[----:B------:R-:W-:Y:S01]  /*1c10*/  UIMAD UR14, UR18, UR7, UR10 ;  /* 0x00000007120e72a4 */ /* 0x000fe2000f8e020a */
[----:B------:R-:W-:Y:S01]  /*1c20*/  IADD3 R6, P0, R6, UR57, RZ ;  /* 0x0000003906067c10 */ /* 0x000fe2000ff1e0ff */
[----:B------:R-:W-:Y:S01]  /*1c30*/  IMAD.WIDE.U32 R4, R0, UR18, R4 ;  /* 0x0000001200047c25 */ /* 0x000fe2000f8e0004 */
[----:B------:R-:W-:-:S02]  /*1c40*/  UIMAD UR10, UR15, UR12, URZ ;  /* 0x0000000c0f0a72a4 */ /* 0x000fc4000f8e023f */
[----:B------:R-:W-:Y:S01]  /*1c50*/  USHF.L.U32 UR26, UR33, 0x6, URZ ;  /* 0x00000006211a7899 */ /* 0x000fe2000800063f */
[----:B------:R-:W-:Y:S01]  /*1c60*/  VIADD R5, R5, UR14 ;  /* 0x0000000e05057c36 */ /* 0x000fe20008000000 */
[----:B------:R-:W-:Y:S01]  /*1c70*/  USHF.R.S32.HI UR20, URZ, 0x1f, UR5 ;  /* 0x0000001f3f147899 */ /* 0x000fe20008011405 */
[----:B------:R-:W-:Y:S01]  /*1c80*/  IADD3.X R7, R7, UR49, R3, P0, !PT ;  /* 0x0000003107077c10 */ /* 0x000fe200087fe403 */
[----:B------:R-:W-:Y:S01]  /*1c90*/  UIMAD UR13, UR58, UR13, UR10 ;  /* 0x0000000d3a0d72a4 */ /* 0x000fe2000f8e020a */
[----:B------:R-:W-:Y:S01]  /*1ca0*/  IMAD.U32 R0, RZ, RZ, UR12 ;  /* 0x0000000cff007e24 */ /* 0x000fe2000f8e00ff */
[----:B-1----:R-:W-:Y:S01]  /*1cb0*/  SHF.R.S32.HI R8, RZ, 0x1f, R8 ;  /* 0x0000001fff087819 */ /* 0x002fe20000011408 */
[----:B------:R-:W-:Y:S01]  /*1cc0*/  USHF.R.S32.HI UR14, URZ, 0x1f, UR26 ;  /* 0x0000001f3f0e7899 */ /* 0x000fe2000801141a */
[----:B------:R-:W-:Y:S01]  /*1cd0*/  VIADD R15, R240, 0x40 ;  /* 0x00000040f00f7836 */ /* 0x000fe20000000000 */
[----:B------:R-:W-:Y:S01]  /*1ce0*/  UIADD3 UR10, UP2, UP1, UR36, UR26, UR52 ;  /* 0x0000001a240a7290 */ /* 0x000fe2000f95e034 */
[----:B---3--:R-:W-:Y:S01]  /*1cf0*/  LEA.HI R8, R8, R9, RZ, 0x5 ;  /* 0x0000000908087211 */ /* 0x008fe200078f28ff */
[----:B------:R-:W-:Y:S01]  /*1d00*/  UIADD3 UR19, UR18, UR17, URZ ;  /* 0x0000001112137290 */ /* 0x000fe2000fffe03f */
[----:B------:R-:W-:Y:S01]  /*1d10*/  IMAD.WIDE.U32 R4, R0, UR58, R4 ;  /* 0x0000003a00047c25 */ /* 0x000fe2000f8e0004 */
[----:B------:R-:W-:Y:S01]  /*1d20*/  ULEA.HI UR20, UR20, UR5, URZ, 0x6 ;  /* 0x0000000514147291 */ /* 0x000fe2000f8f303f */
[----:B------:R-:W-:Y:S01]  /*1d30*/  SHF.R.S32.HI R8, RZ, 0x5, R8 ;  /* 0x00000005ff087819 */ /* 0x000fe20000011408 */
[----:B------:R-:W-:Y:S01]  /*1d40*/  ULDC.64 UR16, c[0x0][0x258] ;  /* 0x0000960000107ab9 */ /* 0x000fe20000000a00 */
[----:B------:R-:W-:Y:S01]  /*1d50*/  UIADD3.X UR12, UR50, UR14, UR55, UP2, UP1 ;  /* 0x0000000e320c7290 */ /* 0x000fe200097e2437 */
[----:B------:R-:W-:Y:S01]  /*1d60*/  IMAD.U32 R3, RZ, RZ, UR16 ;  /* 0x00000010ff037e24 */ /* 0x000fe2000f8e00ff */
[----:B------:R-:W-:Y:S01]  /*1d70*/  UIADD3 UR10, UP2, UP1, UR54, UR10, UR56 ;  /* 0x0000000a360a7290 */ /* 0x000fe2000f95e038 */
[----:B------:R-:W-:Y:S01]  /*1d80*/  IMAD R0, R21, UR6, RZ ;  /* 0x0000000615007c24 */ /* 0x000fe2000f8e02ff */
[----:B------:R-:W-:Y:S01]  /*1d90*/  USHF.R.S32.HI UR20, URZ, 0x6, UR20 ;  /* 0x000000063f147899 */ /* 0x000fe20008011414 */
[----:B------:R-:W-:Y:S01]  /*1da0*/  IMAD.WIDE.U32 R6, R3, UR58, R6 ;  /* 0x0000003a03067c25 */ /* 0x000fe2000f8e0006 */
[----:B------:R-:W-:-:S02]  /*1db0*/  UIADD3.X UR12, UR53, UR12, UR48, UP2, UP1 ;  /* 0x0000000c350c7290 */ /* 0x000fc400097e2430 */
[----:B------:R-:W-:Y:S01]  /*1dc0*/  UISETP.LT.AND UP1, UPT, URZ, UR20, UPT ;  /* 0x000000143f00728c */ /* 0x000fe2000bf21270 */
[----:B------:R-:W-:Y:S01]  /*1dd0*/  VIADD R5, R5, UR13 ;  /* 0x0000000d05057c36 */ /* 0x000fe20008000000 */
[----:B------:R-:W-:Y:S01]  /*1de0*/  UIMAD UR15, UR15, UR16, URZ ;  /* 0x000000100f0f72a4 */ /* 0x000fe2000f8e023f */
[----:B------:R-:W-:Y:S01]  /*1df0*/  VIADD R14, R240, 0x20 ;  /* 0x00000020f00e7836 */ /* 0x000fe20000000000 */
[----:B------:R-:W-:Y:S01]  /*1e00*/  USEL UR20, URZ, UR20, !UP1 ;  /* 0x000000143f147287 */ /* 0x000fe2000c800000 */
[----:B------:R-:W-:Y:S01]  /*1e10*/  IMAD.WIDE.U32 R4, R250, UR6, R4 ;  /* 0x00000006fa047c25 */ /* 0x000fe2000f8e0004 */
[----:B------:R-:W-:Y:S02]  /*1e20*/  UIMAD UR15, UR58, UR17, UR15 ;  /* 0x000000113a0f72a4 */ /* 0x000fe4000f8e020f */
[----:B------:R-:W-:Y:S01]  /*1e30*/  UISETP.GT.AND UP1, UPT, UR39, UR20, UPT ;  /* 0x000000142700728c */ /* 0x000fe2000bf24270 */
[----:B------:R-:W-:Y:S01]  /*1e40*/  ULDC.64 UR34, c[0x0][0x210] ;  /* 0x0000840000227ab9 */ /* 0x000fe20000000a00 */
[----:B------:R-:W-:-:S02]  /*1e50*/  ULDC.64 UR44, c[0x0][0x478] ;  /* 0x00011e00002c7ab9 */ /* 0x000fc40000000a00 */
[----:B------:R-:W-:Y:S01]  /*1e60*/  VIADD R7, R7, UR15 ;  /* 0x0000000f07077c36 */ /* 0x000fe20008000000 */
[C---:B------:R-:W-:Y:S01]  /*1e70*/  LEA R202, P2, R6.reuse, UR34, 0x1 ;  /* 0x0000002206ca7c11 */ /* 0x040fe2000f8408ff */
[----:B------:R-:W-:Y:S01]  /*1e80*/  ULDC.64 UR46, c[0x0][0x2b0] ;  /* 0x0000ac00002e7ab9 */ /* 0x000fe20000000a00 */
[----:B------:R-:W-:Y:S01]  /*1e90*/  ULDC.64 UR14, c[0x0][0x3e0] ;  /* 0x0000f800000e7ab9 */ /* 0x000fe20000000a00 */
[----:B------:R-:W-:Y:S01]  /*1ea0*/  UIMAD.WIDE UR18, UR19, 0x4, UR46 ;  /* 0x00000004131278a5 */ /* 0x000fe2000f8e022e */
[----:B------:R-:W-:Y:S02]  /*1eb0*/  LEA.HI.X R201, R6, UR35, R7, 0x1, P2 ;  /* 0x0000002306c97c11 */ /* 0x000fe400090f0c07 */
[----:B------:R-:W-:-:S04]  /*1ec0*/  LEA R200, P2, R4, UR14, 0x1 ;  /* 0x0000000e04c87c11 */ /* 0x000fc8000f8408ff */
[----:B------:R-:W-:Y:S01]  /*1ed0*/  UMOV UR14, UR18 ;  /* 0x00000012000e7c82 */ /* 0x000fe20008000000 */
[----:B--2---:R-:W-:Y:S02]  /*1ee0*/  IMAD R3, R8, UR33, R10 ;  /* 0x0000002108037c24 */ /* 0x004fe4000f8e020a */
[----:B------:R-:W-:Y:S01]  /*1ef0*/  IMAD R8, R250, UR7, R0 ;  /* 0x00000007fa087c24 */ /* 0x000fe2000f8e0200 */
[----:B------:R-:W-:Y:S02]  /*1f00*/  ULDC.64 UR6, c[0x0][0x400] ;  /* 0x0001000000067ab9 */ /* 0x000fe40000000a00 */
[----:B------:R-:W-:-:S04]  /*1f10*/  IADD3 R0, P0, R3, UR10, RZ ;  /* 0x0000000a03007c10 */ /* 0x000fc8000ff1e0ff */
[----:B------:R-:W-:Y:S01]  /*1f20*/  LEA.HI.X.SX32 R3, R3, UR12, 0x1, P0 ;  /* 0x0000000c03037c11 */ /* 0x000fe200080f0eff */
[----:B------:R-:W-:Y:S01]  /*1f30*/  UIMAD.WIDE UR12, UR37, 0x4, UR44 ;  /* 0x00000004250c78a5 */ /* 0x000fe2000f8e022c */
[----:B------:R-:W-:-:S04]  /*1f40*/  LEA R206, P0, R0, UR6, 0x2 ;  /* 0x0000000600ce7c11 */ /* 0x000fc8000f8010ff */
[----:B------:R-:W-:Y:S01]  /*1f50*/  LEA.HI.X R205, R0, UR7, R3, 0x2, P0 ;  /* 0x0000000700cd7c11 */ /* 0x000fe200080f1403 */
[----:B------:R-:W-:Y:S01]  /*1f60*/  IMAD.IADD R0, R5, 0x1, R8 ;  /* 0x0000000105007824 */ /* 0x000fe200078e0208 */
[----:B------:R-:W-:Y:S01]  /*1f70*/  PLOP3.LUT P0, PT, PT, PT, UP1, 0x80, 0x0 ;  /* 0x000000000000781c */ /* 0x000fe20003f0f018 */
[----:B------:R-:W-:Y:S01]  /*1f80*/  UIADD3 UR7, UR39, -0x1, URZ ;  /* 0xffffffff27077890 */ /* 0x000fe2000fffe03f */
[----:B------:R-:W-:Y:S02]  /*1f90*/  UMOV UR16, UR12 ;  /* 0x0000000c00107c82 */ /* 0x000fe40008000000 */
[----:B------:R-:W-:Y:S01]  /*1fa0*/  LEA.HI.X R199, R4, UR15, R0, 0x1, P2 ;  /* 0x0000000f04c77c11 */ /* 0x000fe200090f0c00 */
[----:B------:R-:W-:Y:S01]  /*1fb0*/  UMOV UR15, UR13 ;  /* 0x0000000d000f7c82 */ /* 0x000fe20008000000 */
[----:B------:R-:W-:-:S07]  /*1fc0*/  UMOV UR13, UR19 ;  /* 0x00000013000d7c82 */ /* 0x000fce0008000000 */
        /* <DEDUP_REMOVED lines=20> */
.L_x_617:
        /* <DEDUP_REMOVED lines=19> */
.L_x_618:
        /* <DEDUP_REMOVED lines=36> */
.L_x_620:
[----:B------:R-:W-:Y:S05]  /*2480*/  BSYNC B0 ;  /* 0x0000000000007941 */ /* 0x000fea0003800000 */
.L_x_619:
        /* <DEDUP_REMOVED lines=19> */
.L_x_622:
[----:B------:R-:W-:Y:S05]  /*25c0*/  BSYNC B0 ;  /* 0x0000000000007941 */ /* 0x000fea0003800000 */
.L_x_621:
        /* <DEDUP_REMOVED lines=32> */
.L_x_624:
[----:B------:R-:W-:Y:S05]  /*27d0*/  BSYNC B0 ;  /* 0x0000000000007941 */ /* 0x000fea0003800000 */
.L_x_623:
        /* <DEDUP_REMOVED lines=20> */
.L_x_616:
        /* <DEDUP_REMOVED lines=47> */
.L_x_627:
[----:B------:R-:W-:Y:S05]  /*2c10*/  BSYNC B0 ;  /* 0x0000000000007941 */ /* 0x000fea0003800000 */
.L_x_626:
        /* <DEDUP_REMOVED lines=16> */
.L_x_629:
        /* <DEDUP_REMOVED lines=35> */
.L_x_630:
[----:B------:R-:W-:Y:S05]  /*2f50*/  BSYNC B0 ;  /* 0x0000000000007941 */ /* 0x000fea0003800000 */
.L_x_628:
[----:B------:R-:W5:Y:S01]  /*2f60*/  LDL R22, [R1+0x1c] ;  /* 0x00001c0001167983 */ /* 0x000f620000100800 */
[----:B------:R-:W-:Y:S01]  /*2f70*/  UIMAD UR6, UR32, UR22, URZ ;  /* 0x00000016200672a4 */ /* 0x000fe2000f8e023f */
[----:B--23--:R-:W-:Y:S01]  /*2f80*/  IMAD.U32 R4, RZ, RZ, UR22 ;  /* 0x00000016ff047e24 */ /* 0x00cfe2000f8e00ff */
[----:B------:R-:W-:Y:S01]  /*2f90*/  ULDC.64 UR18, c[0x0][0x260] ;  /* 0x0000980000127ab9 */ /* 0x000fe20000000a00 */
[----:B------:R-:W-:Y:S01]  /*2fa0*/  BSSY B0, `(.L_x_631) ;  /* 0x0000041000007945 */ /* 0x000fe20003800000 */
[----:B------:R-:W-:Y:S01]  /*2fb0*/  UIMAD UR10, UR38, UR23, UR6 ;  /* 0x00000017260a72a4 */ /* 0x000fe2000f8e0206 */
[----:B------:R-:W-:Y:S01]  /*2fc0*/  IMAD.WIDE.U32 R4, R4, UR38, R240 ;  /* 0x0000002604047c25 */ /* 0x000fe2000f8e00f0 */
[----:B------:R-:W-:-:S04]  /*2fd0*/  UIMAD UR6, UR40, -0x80, UR11 ;  /* 0xffffff80280678a4 */ /* 0x000fc8000f8e020b */
[----:B------:R-:W-:Y:S01]  /*2fe0*/  IMAD.U32 R3, RZ, RZ, UR10 ;  /* 0x0000000aff037e24 */ /* 0x000fe2000f8e00ff */
[----:B------:R-:W-:Y:S02]  /*2ff0*/  IADD3 R6, P1, R4, UR21, RZ ;  /* 0x0000001504067c10 */ /* 0x000fe4000ff3e0ff */
[----:B------:R-:W-:Y:S02]  /*3000*/  ISETP.GE.AND P5, PT, R250, UR6, PT ;  /* 0x00000006fa007c0c */ /* 0x000fe4000bfa6270 */
[----:B------:R-:W-:Y:S01]  /*3010*/  IADD3.X R7, R5, UR27, R3, P1, !PT ;  /* 0x0000001b05077c10 */ /* 0x000fe20008ffe403 */
[----:B------:R-:W-:-:S04]  /*3020*/  IMAD R3, R17, UR18, RZ ;  /* 0x0000001211037c24 */ /* 0x000fc8000f8e02ff */
[C---:B------:R-:W-:Y:S02]  /*3030*/  IMAD R3, R13.reuse, UR19, R3 ;  /* 0x000000130d037c24 */ /* 0x040fe4000f8e0203 */
[----:B------:R-:W-:-:S04]  /*3040*/  IMAD.WIDE.U32 R6, R13, UR18, R6 ;  /* 0x000000120d067c25 */ /* 0x000fc8000f8e0006 */
[----:B------:R2:W-:Y:S01]  /*3050*/  @P5 STS [R0+0x9000], RZ ;  /* 0x009000ff00005388 */ /* 0x0005e20000000800 */
[----:B------:R-:W-:-:S03]  /*3060*/  IMAD.IADD R12, R7, 0x1, R3 ;  /* 0x00000001070c7824 */ /* 0x000fc600078e0203 */
[----:B------:R2:W-:Y:S04]  /*3070*/  @P5 STS [R0+0x9004], RZ ;  /* 0x009004ff00005388 */ /* 0x0005e80000000800 */
[----:B------:R2:W-:Y:S04]  /*3080*/  @P5 STS.64 [R0+0x9008], RZ ;  /* 0x009008ff00005388 */ /* 0x0005e80000000a00 */
[----:B------:R2:W-:Y:S04]  /*3090*/  @P5 STS.128 [R0+0xb000], RZ ;  /* 0x00b000ff00005388 */ /* 0x0005e80000000c00 */
[----:B------:R2:W-:Y:S01]  /*30a0*/  @P5 STS.128 [R0+0xd000], RZ ;  /* 0x00d000ff00005388 */ /* 0x0005e20000000c00 */
[----:B-----5:R-:W-:-:S02]  /*30b0*/  VIADD R4, R22, 0x20 ;  /* 0x0000002016047836 */ /* 0x020fc40000000000 */
[C---:B------:R-:W-:Y:S02]  /*30c0*/  VIADD R8, R22.reuse, 0x8 ;  /* 0x0000000816087836 */ /* 0x040fe40000000000 */
[----:B------:R-:W-:Y:S01]  /*30d0*/  VIADD R16, R22, 0x28 ;  /* 0x0000002816107836 */ /* 0x000fe20000000000 */
[----:B------:R-:W-:Y:S02]  /*30e0*/  ISETP.GE.AND P1, PT, R4, UR5, PT ;  /* 0x0000000504007c0c */ /* 0x000fe4000bf26270 */
[----:B------:R-:W-:Y:S02]  /*30f0*/  ISETP.GE.AND P2, PT, R8, UR5, PT ;  /* 0x0000000508007c0c */ /* 0x000fe4000bf46270 */
[----:B------:R-:W-:Y:S02]  /*3100*/  P2R R19, PR, RZ, 0x2 ;  /* 0x00000002ff137803 */ /* 0x000fe40000000000 */
[----:B------:R-:W-:Y:S02]  /*3110*/  ISETP.GE.AND P1, PT, R22, UR5, PT ;  /* 0x0000000516007c0c */ /* 0x000fe4000bf26270 */
[----:B------:R-:W-:-:S02]  /*3120*/  P2R R20, PR, RZ, 0x4 ;  /* 0x00000004ff147803 */ /* 0x000fc40000000000 */
[----:B------:R-:W-:Y:S02]  /*3130*/  ISETP.GE.AND P6, PT, R16, UR5, PT ;  /* 0x0000000510007c0c */ /* 0x000fe4000bfc6270 */
[----:B------:R-:W-:Y:S01]  /*3140*/  P2R R18, PR, RZ, 0x2 ;  /* 0x00000002ff127803 */ /* 0x000fe20000000000 */
[----:B--2---:R-:W-:Y:S10]  /*3150*/  @P5 BRA `(.L_x_632) ;  /* 0x0000000000945947 */ /* 0x004ff40003800000 */
        /* <DEDUP_REMOVED lines=9> */
[----:B------:R-:W2:Y:S01]  /*31f0*/  @!P3 LDC.64 R10, c[0x0][0x218] ;  /* 0x00008600ff0abb82 */ /* 0x000ea20000000a00 */
[----:B------:R3:W-:Y:S04]  /*3200*/  @P3 STS [R0+0x9000], RZ ;  /* 0x009000ff00003388 */ /* 0x0007e80000000800 */
[----:B------:R3:W-:Y:S03]  /*3210*/  @P3 STS [R0+0x9004], RZ ;  /* 0x009004ff00003388 */ /* 0x0007e60000000800 */
[----:B------:R-:W5:Y:S01]  /*3220*/  @!P2 LDC.64 R8, c[0x0][0x218] ;  /* 0x00008600ff08ab82 */ /* 0x000f620000000a00 */
[----:B------:R3:W-:Y:S01]  /*3230*/  @P3 STS.64 [R0+0x9008], RZ ;  /* 0x009008ff00003388 */ /* 0x0007e20000000a00 */
        /* <DEDUP_REMOVED lines=23> */
.L_x_632:
[----:B------:R-:W-:Y:S05]  /*33b0*/  BSYNC B0 ;  /* 0x0000000000007941 */ /* 0x000fea0003800000 */
.L_x_631:
        /* <DEDUP_REMOVED lines=15> */
[----:B--23--:R-:W2:Y:S01]  /*34b0*/  @!P3 LDC.64 R8, c[0x0][0x218] ;  /* 0x00008600ff08bb82 */ /* 0x00cea20000000a00 */
[C---:B------:R-:W-:Y:S01]  /*34c0*/  IMAD.WIDE.U32 R4, R3.reuse, UR22, R4 ;  /* 0x0000001603047c25 */ /* 0x040fe2000f8e0004 */
[----:B------:R3:W-:Y:S03]  /*34d0*/  @P3 STS.128 [R0+0xa000], RZ ;  /* 0x00a000ff00003388 */ /* 0x0007e60000000c00 */
[----:B------:R-:W-:-:S03]  /*34e0*/  IMAD R3, R3, UR23, R7 ;  /* 0x0000001703037c24 */ /* 0x000fc6000f8e0207 */
[----:B------:R-:W5:Y:S01]  /*34f0*/  @!P2 LDC.64 R6, c[0x0][0x218] ;  /* 0x00008600ff06ab82 */ /* 0x000f620000000a00 */
[----:B------:R-:W-:Y:S01]  /*3500*/  IMAD.IADD R3, R5, 0x1, R3 ;  /* 0x0000000105037824 */ /* 0x000fe200078e0203 */
        /* <DEDUP_REMOVED lines=23> */
.L_x_634:
[----:B------:R-:W-:Y:S05]  /*3680*/  BSYNC B0 ;  /* 0x0000000000007941 */ /* 0x000fea0003800000 */
.L_x_633:
        /* <DEDUP_REMOVED lines=10> */
[----:B--23--:R-:W-:Y:S01]  /*3730*/  IADD3 R6, P1, R4, UR28, RZ ;  /* 0x0000001c04067c10 */ /* 0x00cfe2000ff3e0ff */
        /* <DEDUP_REMOVED lines=45> */
.L_x_636:
[----:B------:R-:W-:Y:S05]  /*3a10*/  BSYNC B0 ;  /* 0x0000000000007941 */ /* 0x000fea0003800000 */
.L_x_635:
        /* <DEDUP_REMOVED lines=12> */
[----:B--23--:R-:W2:Y:S01]  /*3ae0*/  @!P1 LDC.64 R8, c[0x0][0x220] ;  /* 0x00008800ff089b82 */ /* 0x00cea20000000a00 */
[----:B------:R-:W-:Y:S01]  /*3af0*/  IMAD R3, R3, UR25, R4 ;  /* 0x0000001903037c24 */ /* 0x000fe2000f8e0204 */
[----:B------:R3:W-:Y:S03]  /*3b00*/  @P1 STS.128 [R0+0x10000], RZ ;  /* 0x010000ff00001388 */ /* 0x0007e60000000c00 */
[----:B------:R-:W-:Y:S01]  /*3b10*/  IMAD.IADD R3, R7, 0x1, R3 ;  /* 0x0000000107037824 */ /* 0x000fe200078e0203 */
[----:B--2---:R-:W-:-:S04]  /*3b20*/  @!P1 LEA R4, P2, R6, R8, 0x1 ;  /* 0x0000000806049211 */ /* 0x004fc800078408ff */
[----:B------:R-:W-:Y:S02]  /*3b30*/  @!P1 LEA.HI.X R5, R6, R9, R3, 0x1, P2 ;  /* 0x0000000906059211 */ /* 0x000fe400010f0c03 */
[----:B------:R-:W-:-:S03]  /*3b40*/  ISETP.GE.AND P2, PT, R14, UR5, PT ;  /* 0x000000050e007c0c */ /* 0x000fc6000bf46270 */
[----:B------:R-:W-:Y:S01]  /*3b50*/  @!PT LDS RZ, [RZ] ;  /* 0x00000000fffff984 */ /* 0x000fe20000000800 */
[----:B------:R-:W-:Y:S01]  /*3b60*/  @!PT LDS RZ, [RZ] ;  /* 0x00000000fffff984 */ /* 0x000fe20000000800 */
[----:B------:R-:W-:Y:S01]  /*3b70*/  @!PT LDS RZ, [RZ] ;  /* 0x00000000fffff984 */ /* 0x000fe20000000800 */
[----:B------:R2:W-:Y:S10]  /*3b80*/  @!P1 LDGSTS.E.BYPASS.LTC128B.128 [R0+0x10000], desc[UR8][R4.64] ;  /* 0x1000000004009fae */ /* 0x0005f4000b901d48 */
[----:B------:R-:W2:Y:S01]  /*3b90*/  @!P2 LDC.64 R8, c[0x0][0x220] ;  /* 0x00008800ff08ab82 */ /* 0x000ea20000000a00 */
[----:B------:R3:W-:Y:S01]  /*3ba0*/  @P2 STS.128 [R0+0x12000], RZ ;  /* 0x012000ff00002388 */ /* 0x0007e20000000c00 */
[----:B--2---:R-:W-:-:S04]  /*3bb0*/  @!P2 LEA R4, P1, R6, R8, 0x1 ;  /* 0x000000080604a211 */ /* 0x004fc800078208ff */
        /* <DEDUP_REMOVED lines=15> */
.L_x_638:
[----:B------:R-:W-:Y:S05]  /*3cb0*/  BSYNC B0 ;  /* 0x0000000000007941 */ /* 0x000fea0003800000 */
.L_x_637:
[----:B------:R-:W-:Y:S01]  /*3cc0*/  ULDC.64 UR22, c[0x0][0x3c8] ;  /* 0x0000f20000167ab9 */ /* 0x000fe20000000a00 */
[----:B------:R-:W-:Y:S01]  /*3cd0*/  USHF.R.S32.HI UR6, URZ, 0x1f, UR58 ;  /* 0x0000001f3f067899 */ /* 0x000fe2000801143a */
[----:B------:R-:W-:Y:S01]  /*3ce0*/  ISETP.NE.AND P5, PT, R18, RZ, PT ;  /* 0x000000ff1200720c */ /* 0x000fe20003fa5270 */
[----:B------:R-:W-:Y:S01]  /*3cf0*/  UISETP.NE.U32.AND UP1, UPT, UR22, URZ, UPT ;  /* 0x0000003f1600728c */ /* 0x000fe2000bf25070 */
[----:B------:R-:W-:Y:S01]  /*3d00*/  ISETP.NE.AND P4, PT, R20, RZ, PT ;  /* 0x000000ff1400720c */ /* 0x000fe20003f85270 */
[----:B------:R-:W0:Y:S01]  /*3d10*/  LDGDEPBAR ;  /* 0x00000000000079af */ /* 0x000e220000000000 */
[----:B------:R-:W-:Y:S01]  /*3d20*/  ISETP.NE.AND P3, PT, R19, RZ, PT ;  /* 0x000000ff1300720c */ /* 0x000fe20003f65270 */
[----:B------:R-:W-:Y:S01]  /*3d30*/  UISETP.NE.AND.EX UP1, UPT, UR23, URZ, UPT, UP1 ;  /* 0x0000003f1700728c */ /* 0x000fe2000bf25310 */
[----:B--23--:R-:W-:Y:S01]  /*3d40*/  SHF.R.S32.HI R9, RZ, 0x1f, R22 ;  /* 0x0000001fff097819 */ /* 0x00cfe20000011416 */
[----:B------:R-:W-:Y:S02]  /*3d50*/  IMAD.MOV.U32 R245, RZ, RZ, 0x7f800000 ;  /* 0x7f800000fff57424 */ /* 0x000fe400078e00ff */
[----:B------:R-:W-:-:S02]  /*3d60*/  IMAD.MOV.U32 R246, RZ, RZ, 0x7f800000 ;  /* 0x7f800000fff67424 */ /* 0x000fc400078e00ff */
[----:B------:R-:W-:Y:S01]  /*3d70*/  IMAD.MOV.U32 R243, RZ, RZ, 0x7f800000 ;  /* 0x7f800000fff37424 */ /* 0x000fe200078e00ff */
[----:B------:R-:W-:Y:S02]  /*3d80*/  PLOP3.LUT P1, PT, PT, PT, UP1, 0x80, 0x0 ;  /* 0x000000000000781c */ /* 0x000fe40003f2f018 */
[----:B------:R-:W-:Y:S01]  /*3d90*/  SHF.R.S32.HI R3, RZ, 0x1f, R16 ;  /* 0x0000001fff037819 */ /* 0x000fe20000011410 */
[----:B------:R-:W-:Y:S01]  /*3da0*/  IMAD.MOV.U32 R244, RZ, RZ, 0x7f800000 ;  /* 0x7f800000fff47424 */ /* 0x000fe200078e00ff */
[----:B------:R-:W-:Y:S01]  /*3db0*/  @UP1 ULDC.64 UR24, c[0x0][0x3d0] ;  /* 0x0000f40000181ab9 */ /* 0x000fe20000000a00 */
[----:B------:R-:W-:Y:S01]  /*3dc0*/  @UP1 UMOV UR18, UR58 ;  /* 0x0000003a00121c82 */ /* 0x000fe20008000000 */
[----:B------:R-:W-:Y:S01]  /*3dd0*/  @UP1 UIMAD UR5, UR59, UR24, URZ ;  /* 0x000000183b0512a4 */ /* 0x000fe2000f8e023f */
[----:B------:R-:W-:Y:S01]  /*3de0*/  @UP1 UMOV UR19, UR6 ;  /* 0x0000000600131c82 */ /* 0x000fe20008000000 */
[----:B------:R-:W-:Y:S02]  /*3df0*/  UIADD3 UR38, UR30, 0x80, UR38 ;  /* 0x000000801e267890 */ /* 0x000fe4000fffe026 */
[----:B------:R-:W-:-:S02]  /*3e00*/  @UP1 UIMAD.WIDE.U32 UR18, UR43, UR24, UR18 ;  /* 0x000000182b1212a5 */ /* 0x000fc4000f8e0012 */
[----:B------:R-:W-:Y:S02]  /*3e10*/  @UP1 UIMAD UR5, UR43, UR25, UR5 ;  /* 0x000000192b0512a4 */ /* 0x000fe4000f8e0205 */
[----:B------:R-:W-:Y:S02]  /*3e20*/  @UP1 ULEA UR22, UP0, UR18, UR22, 0x2 ;  /* 0x0000001612161291 */ /* 0x000fe4000f80103f */
[----:B------:R-:W-:Y:S01]  /*3e30*/  @UP1 UIADD3 UR5, UR19, UR5, URZ ;  /* 0x0000000513051290 */ /* 0x000fe2000fffe03f */
[----:B------:R-:W-:Y:S01]  /*3e40*/  IMAD R249, RZ, RZ, -UR26 ;  /* 0x8000001afff97e24 */ /* 0x000fe2000f8e02ff */
[----:B------:R-:W-:Y:S01]  /*3e50*/  CS2R R126, SRZ ;  /* 0x00000000007e7805 */ /* 0x000fe2000001ff00 */
[----:B------:R-:W-:Y:S01]  /*3e60*/  IMAD.MOV.U32 R231, RZ, RZ, R183 ;  /* 0x000000ffffe77224 */ /* 0x000fe200078e00b7 */
[----:B------:R-:W-:Y:S01]  /*3e70*/  @UP1 ULEA.HI.X UR23, UR18, UR23, UR5, 0x2, UP0 ;  /* 0x0000001712171291 */ /* 0x000fe200080f1405 */
[----:B------:R-:W-:Y:S01]  /*3e80*/  IMAD.U32 R4, RZ, RZ, UR22 ;  /* 0x00000016ff047e24 */ /* 0x000fe2000f8e00ff */
[----:B-1----:R-:W-:Y:S01]  /*3e90*/  SHF.L.U64.HI R0, R22, 0x2, R9 ;  /* 0x0000000216007819 */ /* 0x002fe20000010209 */
[----:B------:R-:W-:Y:S01]  /*3ea0*/  @UP1 ULDC UR5, c[0x0][0x2e8] ;  /* 0x0000ba0000051ab9 */ /* 0x000fe20000000800 */
[----:B------:R-:W-:Y:S01]  /*3eb0*/  IMAD.SHL.U32 R175, R182, 0x2, RZ ;  /* 0x00000002b6af7824 */ /* 0x000fe200078e00ff */
[----:B------:R-:W-:Y:S01]  /*3ec0*/  CS2R R124, SRZ ;  /* 0x00000000007c7805 */ /* 0x000fe2000001ff00 */
[----:B------:R-:W-:Y:S01]  /*3ed0*/  IMAD.U32 R5, RZ, RZ, UR23 ;  /* 0x00000017ff057e24 */ /* 0x000fe2000f8e00ff */
[----:B------:R-:W-:Y:S01]  /*3ee0*/  CS2R R130, SRZ ;  /* 0x0000000000827805 */ /* 0x000fe2000001ff00 */
[C---:B------:R-:W-:Y:S01]  /*3ef0*/  VIADD R247, R240.reuse, 0x20 ;  /* 0x00000020f0f77836 */ /* 0x040fe20000000000 */
[----:B------:R-:W-:Y:S01]  /*3f00*/  CS2R R128, SRZ ;  /* 0x0000000000807805 */ /* 0x000fe2000001ff00 */
[----:B------:R-:W-:Y:S01]  /*3f10*/  VIADD R248, R240, 0x40 ;  /* 0x00000040f0f87836 */ /* 0x000fe20000000000 */
[----:B------:R1:W2:Y:S01]  /*3f20*/  @P1 LDG.E R8, desc[UR8][R4.64] ;  /* 0x0000000804081981 */ /* 0x0002a2000c1e1900 */
        /* <DEDUP_REMOVED lines=24> */
[----:B-1----:R-:W-:Y:S01]  /*40b0*/  IMAD.SHL.U32 R4, R22, 0x4, RZ ;  /* 0x0000000416047824 */ /* 0x002fe200078e00ff */
[----:B------:R-:W-:-:S02]  /*40c0*/  CS2R R74, SRZ ;  /* 0x00000000004a7805 */ /* 0x000fc4000001ff00 */
[----:B------:R-:W-:Y:S02]  /*40d0*/  CS2R R72, SRZ ;  /* 0x0000000000487805 */ /* 0x000fe4000001ff00 */
[----:B------:R-:W-:Y:S02]  /*40e0*/  CS2R R70, SRZ ;  /* 0x0000000000467805 */ /* 0x000fe4000001ff00 */
[----:B------:R-:W-:Y:S02]  /*40f0*/  CS2R R68, SRZ ;  /* 0x0000000000447805 */ /* 0x000fe4000001ff00 */
[----:B------:R-:W-:Y:S02]  /*4100*/  IADD3 R4, P2, R4, UR14, RZ ;  /* 0x0000000e04047c10 */ /* 0x000fe4000ff5e0ff */
[----:B------:R-:W-:Y:S02]  /*4110*/  CS2R R62, SRZ ;  /* 0x00000000003e7805 */ /* 0x000fe4000001ff00 */
[----:B------:R-:W-:-:S02]  /*4120*/  CS2R R60, SRZ ;  /* 0x00000000003c7805 */ /* 0x000fc4000001ff00 */
[----:B------:R-:W-:Y:S02]  /*4130*/  CS2R R66, SRZ ;  /* 0x0000000000427805 */ /* 0x000fe4000001ff00 */
[----:B------:R-:W-:Y:S02]  /*4140*/  IADD3.X R5, R0, UR13, RZ, P2, !PT ;  /* 0x0000000d00057c10 */ /* 0x000fe400097fe4ff */
[----:B------:R-:W-:Y:S02]  /*4150*/  CS2R R64, SRZ ;  /* 0x0000000000407805 */ /* 0x000fe4000001ff00 */
[C---:B------:R-:W-:Y:S02]  /*4160*/  @!P6 LEA R6, P2, R16.reuse, UR14, 0x2 ;  /* 0x0000000e1006ec11 */ /* 0x040fe4000f8410ff */
[----:B------:R-:W-:Y:S02]  /*4170*/  CS2R R58, SRZ ;  /* 0x00000000003a7805 */ /* 0x000fe4000001ff00 */
[----:B------:R-:W-:Y:S01]  /*4180*/  CS2R R56, SRZ ;  /* 0x0000000000387805 */ /* 0x000fe2000001ff00 */
[----:B------:R-:W5:Y:S01]  /*4190*/  @!P5 LDG.E R245, desc[UR8][R4.64] ;  /* 0x0000000804f5d981 */ /* 0x000f62000c1e1900 */
[----:B------:R-:W-:Y:S01]  /*41a0*/  @!P6 LEA.HI.X R7, R16, UR13, R3, 0x2, P2 ;  /* 0x0000000d1007ec11 */ /* 0x000fe200090f1403 */
[----:B------:R-:W-:Y:S01]  /*41b0*/  IMAD.U32 R3, RZ, RZ, UR30 ;  /* 0x0000001eff037e24 */ /* 0x000fe2000f8e00ff */
[----:B------:R-:W-:Y:S01]  /*41c0*/  CS2R R54, SRZ ;  /* 0x0000000000367805 */ /* 0x000fe2000001ff00 */
[----:B------:R-:W5:Y:S01]  /*41d0*/  @!P4 LDG.E R246, desc[UR8][R4.64+0x20] ;  /* 0x0000200804f6c981 */ /* 0x000f62000c1e1900 */
[----:B------:R-:W-:-:S02]  /*41e0*/  CS2R R52, SRZ ;  /* 0x0000000000347805 */ /* 0x000fc4000001ff00 */
[----:B------:R-:W-:Y:S02]  /*41f0*/  CS2R R46, SRZ ;  /* 0x00000000002e7805 */ /* 0x000fe4000001ff00 */
[----:B------:R-:W-:Y:S01]  /*4200*/  CS2R R44, SRZ ;  /* 0x00000000002c7805 */ /* 0x000fe2000001ff00 */
        /* <DEDUP_REMOVED lines=8> */
[----:B------:R-:W-:Y:S02]  /*4290*/  UIMAD UR37, UR33, 0x18, URZ ;  /* 0x00000018212578a4 */ /* 0x000fe4000f8e023f */
[----:B------:R-:W-:Y:S02]  /*42a0*/  USHF.L.U32 UR36, UR33, 0x5, URZ ;  /* 0x0000000521247899 */ /* 0x000fe4000800063f */
[----:B------:R-:W-:Y:S02]  /*42b0*/  UIMAD UR35, UR33, 0x28, URZ ;  /* 0x00000028212378a4 */ /* 0x000fe4000f8e023f */
[----:B------:R-:W-:Y:S01]  /*42c0*/  UIMAD UR34, UR33, 0x30, URZ ;  /* 0x00000030212278a4 */ /* 0x000fe2000f8e023f */
[----:B------:R-:W-:Y:S01]  /*42d0*/  ULDC UR39, c[0x0][0x2d0] ;  /* 0x0000b40000277ab9 */ /* 0x000fe20000000800 */
[----:B------:R-:W-:Y:S01]  /*42e0*/  ULDC UR12, c[0x0][0x2ec] ;  /* 0x0000bb00000c7ab9 */ /* 0x000fe20000000800 */
[----:B-1----:R-:W-:-:S05]  /*42f0*/  VIADD R4, R22, 0x1 ;  /* 0x0000000116047836 */ /* 0x002fca0000000000 */
[----:B------:R-:W-:-:S05]  /*4300*/  IADD3 R3, R4, UR11, -R3 ;  /* 0x0000000b04037c10 */ /* 0x000fca000fffe803 */
[----:B------:R1:W-:Y:S04]  /*4310*/  STL [R1+0x10], R3 ;  /* 0x0000100301007387 */ /* 0x0003e80000100800 */
[----:B------:R-:W4:Y:S01]  /*4320*/  LDL R6, [R1+0x14] ;  /* 0x0000140001067983 */ /* 0x000f220000100800 */
[----:B------:R-:W2:Y:S01]  /*4330*/  @P1 MUFU.RCP R0, UR5 ;  /* 0x0000000500001d08 */ /* 0x000ea20008001000 */
[C---:B------:R-:W-:Y:S02]  /*4340*/  VIADD R5, R22.reuse, 0xffffffc0 ;  /* 0xffffffc016057836 */ /* 0x040fe40000000000 */
[----:B---3--:R-:W-:Y:S02]  /*4350*/  IMAD.SHL.U32 R7, R22, 0x4, RZ ;  /* 0x0000000416077824 */ /* 0x008fe400078e00ff */
[----:B------:R-:W-:Y:S01]  /*4360*/  IMAD.SHL.U32 R5, R5, 0x4, RZ ;  /* 0x0000000405057824 */ /* 0x000fe200078e00ff */
[----:B------:R-:W-:-:S02]  /*4370*/  USHF.L.U32 UR19, UR33, 0x4, URZ ;  /* 0x0000000421137899 */ /* 0x000fc4000800063f */
[----:B------:R-:W-:Y:S01]  /*4380*/  STL [R1+0xc], R7 ;  /* 0x00000c0701007387 */ /* 0x000fe20000100800 */
[----:B-1----:R-:W-:-:S05]  /*4390*/  VIADD R3, R182, 0x1800 ;  /* 0x00001800b6037836 */ /* 0x002fca0000000000 */
[----:B------:R-:W-:Y:S02]  /*43a0*/  SEL R174, R3, R182, !P0 ;  /* 0x000000b603ae7207 */ /* 0x000fe40004000000 */
[----:B------:R-:W-:Y:S01]  /*43b0*/  SHF.L.U64.HI R3, R22, 0x2, R9 ;  /* 0x0000000216037819 */ /* 0x000fe20000010209 */
[----:B------:R-:W-:-:S04]  /*43c0*/  USHF.L.U32 UR18, UR33, 0x3, URZ ;  /* 0x0000000321127899 */ /* 0x000fc8000800063f */
[----:B------:R1:W-:Y:S01]  /*43d0*/  STL [R1+0x8], R3 ;  /* 0x0000080301007387 */ /* 0x0003e20000100800 */
[----:B------:R-:W-:-:S03]  /*43e0*/  UIADD3 UR30, UR19, 0x40, URZ ;  /* 0x00000040131e7890 */ /* 0x000fc6000fffe03f */
[----:B------:R3:W-:Y:S01]  /*43f0*/  STL [R1+0x4], R5 ;  /* 0x0000040501007387 */ /* 0x0007e20000100800 */
[----:B------:R-:W-:Y:S02]  /*4400*/  UIADD3 UR25, UR19, 0x20, URZ ;  /* 0x0000002013197890 */ /* 0x000fe4000fffe03f */
[----:B------:R-:W-:Y:S02]  /*4410*/  UIADD3 UR29, UR18, UR30, URZ ;  /* 0x0000001e121d7290 */ /* 0x000fe4000fffe03f */
[----:B------:R-:W-:Y:S01]  /*4420*/  UIADD3 UR24, UR18, UR25, URZ ;  /* 0x0000001912187290 */ /* 0x000fe2000fffe03f */
[----:B------:R-:W-:Y:S01]  /*4430*/  VIADD R4, R181, 0x1800 ;  /* 0x00001800b5047836 */ /* 0x000fe20000000000 */
[----:B------:R-:W-:Y:S02]  /*4440*/  UIADD3 UR28, UR18, UR29, URZ ;  /* 0x0000001d121c7290 */ /* 0x000fe4000fffe03f */
[----:B------:R-:W-:Y:S02]  /*4450*/  UIADD3 UR23, UR18, UR24, URZ ;  /* 0x0000001812177290 */ /* 0x000fe4000fffe03f */
[----:B------:R-:W-:Y:S01]  /*4460*/  UIADD3 UR27, UR18, UR28, URZ ;  /* 0x0000001c121b7290 */ /* 0x000fe2000fffe03f */
[----:B------:R-:W-:Y:S01]  /*4470*/  SEL R4, R4, R181, !P0 ;  /* 0x000000b504047207 */ /* 0x000fe20004000000 */
[----:B------:R-:W-:Y:S01]  /*4480*/  UIADD3 UR22, UR18, UR23, URZ ;  /* 0x0000001712167290 */ /* 0x000fe2000fffe03f */
[----:B------:R-:W-:Y:S01]  /*4490*/  LEA R174, R174, UR4, 0x1 ;  /* 0x00000004aeae7c11 */ /* 0x000fe2000f8e08ff */
[----:B------:R-:W-:-:S02]  /*44a0*/  UIADD3 UR26, UR18, UR27, URZ ;  /* 0x0000001b121a7290 */ /* 0x000fc4000fffe03f */
[----:B------:R-:W-:Y:S01]  /*44b0*/  UIADD3 UR21, UR18, UR22, URZ ;  /* 0x0000001612157290 */ /* 0x000fe2000fffe03f */
[----:B------:R-:W-:Y:S01]  /*44c0*/  UMOV UR5, URZ ;  /* 0x0000003f00057c82 */ /* 0x000fe20008000000 */
[----:B-1----:R-:W-:Y:S01]  /*44d0*/  LEA R3, R4, UR4, 0x1 ;  /* 0x0000000404037c11 */ /* 0x002fe2000f8e08ff */
[----:B------:R-:W-:Y:S02]  /*44e0*/  UIMAD UR33, UR33, 0x38, URZ ;  /* 0x00000038212178a4 */ /* 0x000fe4000f8e023f */
[----:B------:R-:W-:Y:S02]  /*44f0*/  UIADD3 UR38, UR38, -UR11, URZ ;  /* 0x8000000b26267290 */ /* 0x000fe4000fffe03f */
[----:B------:R-:W-:Y:S02]  /*4500*/  UIADD3 UR32, UR18, UR21, URZ ;  /* 0x0000001512207290 */ /* 0x000fe4000fffe03f */
[----:B------:R-:W-:Y:S01]  /*4510*/  UIADD3 UR31, UR18, UR26, URZ ;  /* 0x0000001a121f7290 */ /* 0x000fe2000fffe03f */
[----:B--2---:R-:W-:-:S05]  /*4520*/  @P1 FMUL.FTZ R0, R8, R0 ;  /* 0x0000000008001220 */ /* 0x004fca0000410000 */
[----:B------:R-:W-:Y:S01]  /*4530*/  @P1 R2UR UR6, R0 ;  /* 0x00000000000612ca */ /* 0x000fe200000e0000 */
[----:B------:R-:W-:-:S12]  /*4540*/  IMAD.U32 R0, RZ, RZ, UR40 ;  /* 0x00000028ff007e24 */ /* 0x000fd8000f8e00ff */
[----:B------:R-:W-:Y:S01]  /*4550*/  @UP1 UMOV UR5, UR6 ;  /* 0x0000000600051c82 */ /* 0x000fe20008000000 */
[----:B------:R-:W-:Y:S01]  /*4560*/  ULDC UR6, c[0x0][0x39c] ;  /* 0x0000e70000067ab9 */ /* 0x000fe20000000800 */
[----:B----4-:R-:W-:-:S04]  /*4570*/  IMAD R0, R0, 0x80, R6 ;  /* 0x0000008000007824 */ /* 0x010fc800078e0206 */
[C---:B------:R-:W-:Y:S02]  /*4580*/  VIADD R238, R0.reuse, 0x19 ;  /* 0x0000001900ee7836 */ /* 0x040fe40000000000 */
[C---:B------:R-:W-:Y:S02]  /*4590*/  VIADD R237, R0.reuse, 0x18 ;  /* 0x0000001800ed7836 */ /* 0x040fe40000000000 */
[C---:B------:R-:W-:Y:S02]  /*45a0*/  VIADD R236, R0.reuse, 0x11 ;  /* 0x0000001100ec7836 */ /* 0x040fe40000000000 */
[C---:B------:R-:W-:Y:S02]  /*45b0*/  VIADD R235, R0.reuse, 0x10 ;  /* 0x0000001000eb7836 */ /* 0x040fe40000000000 */
[C---:B------:R-:W-:Y:S02]  /*45c0*/  VIADD R234, R0.reuse, 0x9 ;  /* 0x0000000900ea7836 */ /* 0x040fe40000000000 */
[----:B------:R-:W-:-:S02]  /*45d0*/  VIADD R233, R0, 0x8 ;  /* 0x0000000800e97836 */ /* 0x000fc40000000000 */
[----:B------:R-:W-:Y:S01]  /*45e0*/  VIADD R232, R0, 0x1 ;  /* 0x0000000100e87836 */ /* 0x000fe20000000000 */
[----:B------:R-:W-:Y:S02]  /*45f0*/  I2FP.F32.S32 R238, R238 ;  /* 0x000000ee00ee7245 */ /* 0x000fe40000201400 */
[----:B------:R-:W-:Y:S02]  /*4600*/  I2FP.F32.S32 R237, R237 ;  /* 0x000000ed00ed7245 */ /* 0x000fe40000201400 */
[----:B------:R-:W-:Y:S02]  /*4610*/  I2FP.F32.S32 R236, R236 ;  /* 0x000000ec00ec7245 */ /* 0x000fe40000201400 */
[----:B------:R-:W-:Y:S02]  /*4620*/  I2FP.F32.S32 R235, R235 ;  /* 0x000000eb00eb7245 */ /* 0x000fe40000201400 */
[----:B------:R-:W-:Y:S02]  /*4630*/  I2FP.F32.S32 R234, R234 ;  /* 0x000000ea00ea7245 */ /* 0x000fe40000201400 */
[----:B------:R-:W-:-:S02]  /*4640*/  I2FP.F32.S32 R233, R233 ;  /* 0x000000e900e97245 */ /* 0x000fc40000201400 */
[----:B---3--:R-:W-:-:S07]  /*4650*/  I2FP.F32.S32 R232, R232 ;  /* 0x000000e800e87245 */ /* 0x008fce0000201400 */
.L_x_641:
[----:B------:R-:W0:Y:S01]  /*4660*/  LDGDEPBAR ;  /* 0x00000000000079af */ /* 0x000e220000000000 */
[----:B------:R-:W-:Y:S01]  /*4670*/  IADD3 R0, R180, R174, RZ ;  /* 0x000000aeb4007210 */ /* 0x000fe20007ffe0ff */
[----:B------:R-:W-:Y:S01]  /*4680*/  USHF.L.U32 UR10, UR7, 0x6, URZ ;  /* 0x00000006070a7899 */ /* 0x000fe2000800063f */
[----:B-----5:R-:W-:Y:S05]  /*4690*/  FSETP.NEU.FTZ.AND P2, PT, R245, -INF , PT ;  /* 0xff800000f500780b */ /* 0x020fea0003f5d000 */
[----:B------:R-:W2:Y:S01]  /*46a0*/  LDL R187, [R1+0x14] ;  /* 0x0000140001bb7983 */ /* 0x000ea20000100800 */
[----:B------:R-:W-:Y:S01]  /*46b0*/  USHF.L.U32 UR17, UR40, 0x7, URZ ;  /* 0x0000000728117899 */ /* 0x000fe2000800063f */
[----:B------:R-:W-:Y:S01]  /*46c0*/  FSETP.NEU.FTZ.AND P1, PT, R246, -INF , PT ;  /* 0xff800000f600780b */ /* 0x000fe20003f3d000 */
[----:B------:R-:W-:Y:S01]  /*46d0*/  UISETP.GE.AND UP0, UPT, UR10, UR38, UPT ;  /* 0x000000260a00728c */ /* 0x000fe2000bf06270 */
[----:B------:R-:W3:Y:S01]  /*46e0*/  LDL R185, [R1+0x10] ;  /* 0x0000100001b97983 */ /* 0x000ee20000100800 */
[----:B------:R-:W-:Y:S04]  /*46f0*/  UIADD3 UR17, UR17, 0x80, URZ ;  /* 0x0000008011117890 */ /* 0x000fe8000fffe03f */
[----:B------:R-:W-:Y:S06]  /*4700*/  UISETP.LT.AND UP0, UPT, UR17, UR11, UP0 ;  /* 0x0000000b1100728c */ /* 0x000fec0008701270 */
[----:B------:R-:W-:Y:S01]  /*4710*/  PLOP3.LUT P0, PT, PT, PT, UP0, 0x80, 0x0 ;  /* 0x000000000000781c */ /* 0x000fe20003f0f008 */
[----:B------:R-:W-:Y:S01]  /*4720*/  UISETP.GT.AND UP0, UPT, UR7, UR20, UPT ;  /* 0x000000140700728c */ /* 0x000fe2000bf04270 */
        /* <DEDUP_REMOVED lines=18> */
[----:B------:R-:W-:Y:S05]  /*4850*/  LDSM.16.M88.4 R160, [R172+0xb400] ;  /* 0x00b40000aca0783b */ /* 0x000fea0000000200 */
        /* <DEDUP_REMOVED lines=9> */
[----:B------:R-:W-:Y:S05]  /*48f0*/  LDSM.16.M88.4 R140, [R173+0xb400] ;  /* 0x00b40000ad8c783b */ /* 0x000fea0000000200 */
        /* <DEDUP_REMOVED lines=11> */
[----:B------:R-:W-:Y:S05]  /*49b0*/  LDSM.16.M88.4 R156, [R0+0x2000] ;  /* 0x00200000009c783b */ /* 0x000fea0000000200 */
[-C--:B------:R-:W-:Y:S06]  /*49c0*/  HMMA.16816.F32 R20, R152, R160.reuse, R20 ;  /* 0x000000a09814723c */ /* 0x080fec0000001814 */
[C---:B------:R-:W-:Y:S06]  /*49d0*/  HMMA.16816.F32 R24, R132.reuse, R160, R24 ;  /* 0x000000a08418723c */ /* 0x040fec0000001818 */
[-C--:B------:R-:W-:Y:S01]  /*49e0*/  HMMA.16816.F32 R28, R132, R162.reuse, R28 ;  /* 0x000000a2841c723c */ /* 0x080fe2000000181c */
[----:B------:R-:W2:Y:S05]  /*49f0*/  LDSM.16.M88.4 R132, [R174+0x2800] ;  /* 0x00280000ae84783b */ /* 0x000eaa0000000200 */
[----:B------:R-:W-:Y:S03]  /*4a00*/  HMMA.16816.F32 R32, R152, R162, R32 ;  /* 0x000000a29820723c */ /* 0x000fe60000001820 */
[----:B------:R-:W2:Y:S03]  /*4a10*/  LDSM.16.M88.4 R152, [R172+0xd400] ;  /* 0x00d40000ac98783b */ /* 0x000ea60000000200 */
[-C--:B-1----:R-:W-:Y:S05]  /*4a20*/  HMMA.16816.F32 R4, R164, R168.reuse, R4 ;  /* 0x000000a8a404723c */ /* 0x082fea0000001804 */
[----:B------:R-:W1:Y:S01]  /*4a30*/  LDSM.16.M88.4 R160, [R173+0xd000] ;  /* 0x00d00000ada0783b */ /* 0x000e620000000200 */
[C---:B----4-:R-:W-:Y:S06]  /*4a40*/  HMMA.16816.F32 R8, R136.reuse, R168, R8 ;  /* 0x000000a88808723c */ /* 0x050fec0000001808 */
[-C--:B------:R-:W-:Y:S06]  /*4a50*/  HMMA.16816.F32 R12, R136, R170.reuse, R12 ;  /* 0x000000aa880c723c */ /* 0x080fec000000180c */
[C---:B------:R-:W-:Y:S06]  /*4a60*/  HMMA.16816.F32 R16, R164.reuse, R170, R16 ;  /* 0x000000aaa410723c */ /* 0x040fec0000001810 */
[-C--:B------:R-:W-:Y:S06]  /*4a70*/  HMMA.16816.F32 R20, R164, R140.reuse, R20 ;  /* 0x0000008ca414723c */ /* 0x080fec0000001814 */
[C---:B------:R-:W-:Y:S06]  /*4a80*/  HMMA.16816.F32 R24, R136.reuse, R140, R24 ;  /* 0x0000008c8818723c */ /* 0x040fec0000001818 */
[-C--:B------:R-:W-:Y:S01]  /*4a90*/  HMMA.16816.F32 R28, R136, R142.reuse, R28 ;  /* 0x0000008e881c723c */ /* 0x080fe2000000181c */
[----:B------:R4:W3:Y:S05]  /*4aa0*/  LDSM.16.M88.4 R136, [R0+0x2800] ;  /* 0x002800000088783b */ /* 0x0008ea0000000200 */
[----:B------:R-:W-:Y:S06]  /*4ab0*/  HMMA.16816.F32 R32, R164, R142, R32 ;  /* 0x0000008ea420723c */ /* 0x000fec0000001820 */
[-C--:B------:R-:W-:Y:S06]  /*4ac0*/  HMMA.16816.F32 R4, R144, R148.reuse, R4 ;  /* 0x000000949004723c */ /* 0x080fec0000001804 */
[C---:B--2---:R-:W-:Y:S06]  /*4ad0*/  HMMA.16816.F32 R8, R132.reuse, R148, R8 ;  /* 0x000000948408723c */ /* 0x044fec0000001808 */
[-C--:B------:R-:W-:Y:S01]  /*4ae0*/  HMMA.16816.F32 R12, R132, R150.reuse, R12 ;  /* 0x00000096840c723c */ /* 0x080fe2000000180c */
[----:B----4-:R-:W-:Y:S04]  /*4af0*/  MOV R0, UR40 ;  /* 0x0000002800007c02 */ /* 0x010fe80008000f00 */
[----:B------:R-:W-:Y:S01]  /*4b00*/  LEA R0, R0, R187, 0x7 ;  /* 0x000000bb00007211 */ /* 0x000fe200078e38ff */
[C---:B------:R-:W-:Y:S06]  /*4b10*/  HMMA.16816.F32 R16, R144.reuse, R150, R16 ;  /* 0x000000969010723c */ /* 0x040fec0000001810 */
[-C--:B------:R-:W-:Y:S06]  /*4b20*/  HMMA.16816.F32 R20, R144, R152.reuse, R20 ;  /* 0x000000989014723c */ /* 0x080fec0000001814 */
[C---:B------:R-:W-:Y:S06]  /*4b30*/  HMMA.16816.F32 R24, R132.reuse, R152, R24 ;  /* 0x000000988418723c */ /* 0x040fec0000001818 */
[-C--:B------:R-:W-:Y:S06]  /*4b40*/  HMMA.16816.F32 R28, R132, R154.reuse, R28 ;  /* 0x0000009a841c723c */ /* 0x080fec000000181c */
[----:B------:R-:W-:Y:S01]  /*4b50*/  HMMA.16816.F32 R32, R144, R154, R32 ;  /* 0x0000009a9020723c */ /* 0x000fe20000001820 */
[----:B------:R-:W2:Y:S04]  /*4b60*/  LDL R146, [R1+0xc] ;  /* 0x00000c0001927983 */ /* 0x000ea80000100800 */
[----:B------:R-:W4:Y:S01]  /*4b70*/  LDL R144, [R1+0x8] ;  /* 0x0000080001907983 */ /* 0x000f220000100800 */
[-C--:B-1----:R-:W-:Y:S06]  /*4b80*/  HMMA.16816.F32 R4, R156, R160.reuse, R4 ;  /* 0x000000a09c04723c */ /* 0x082fec0000001804 */
[C---:B---3--:R-:W-:Y:S06]  /*4b90*/  HMMA.16816.F32 R8, R136.reuse, R160, R8 ;  /* 0x000000a08808723c */ /* 0x048fec0000001808 */
[-C--:B------:R-:W-:Y:S06]  /*4ba0*/  HMMA.16816.F32 R12, R136, R162.reuse, R12 ;  /* 0x000000a2880c723c */ /* 0x080fec000000180c */
[C---:B------:R-:W-:Y:S06]  /*4bb0*/  HMMA.16816.F32 R16, R156.reuse, R162, R16 ;  /* 0x000000a29c10723c */ /* 0x040fec0000001810 */
[----:B------:R-:W-:Y:S01]  /*4bc0*/  FMUL.FTZ R4, R4, UR6 ;  /* 0x0000000604047c20 */ /* 0x000fe20008410000 */
[----:B------:R-:W-:Y:S01]  /*4bd0*/  FMUL.FTZ R5, R5, UR6 ;  /* 0x0000000605057c20 */ /* 0x000fe20008410000 */
[----:B------:R-:W-:Y:S02]  /*4be0*/  FMUL.FTZ R6, R6, UR6 ;  /* 0x0000000606067c20 */ /* 0x000fe40008410000 */
[----:B------:R-:W1:Y:S01]  /*4bf0*/  MUFU.TANH R218, R4 ;  /* 0x0000000400da7308 */ /* 0x000e620000002400 */
        /* <DEDUP_REMOVED lines=15> */
[----:B------:R1:W-:Y:S01]  /*4cf0*/  MUFU.TANH R190, R14 ;  /* 0x0000000e00be7308 */ /* 0x0003e20000002400 */
[----:B---3--:R-:W-:Y:S02]  /*4d00*/  @!P0 IADD3 R8, R185, UR10, RZ ;  /* 0x0000000ab9088c10 */ /* 0x008fe4000fffe0ff */
[----:B------:R-:W-:Y:S07]  /*4d10*/  MOV R185, 0x8 ;  /* 0x0000000800b97802 */ /* 0x000fee0000000f00 */
[----:B------:R-:W3:Y:S10]  /*4d20*/  MUFU.TANH R227, R6 ;  /* 0x0000000600e37308 */ /* 0x000ef40000002400 */
[----:B------:R3:W3:Y:S01]  /*4d30*/  MUFU.TANH R171, R13 ;  /* 0x0000000d00ab7308 */ /* 0x0006e20000002400 */
[----:B-1----:R-:W-:Y:S09]  /*4d40*/  I2FP.F32.S32 R14, R0 ;  /* 0x00000000000e7245 */ /* 0x002ff20000201400 */
[----:B------:R1:W1:Y:S10]  /*4d50*/  MUFU.TANH R225, R7 ;  /* 0x0000000700e17308 */ /* 0x0002740000002400 */
[----:B------:R1:W-:Y:S01]  /*4d60*/  MUFU.TANH R191, R11 ;  /* 0x0000000b00bf7308 */ /* 0x0003e20000002400 */
[----:B---3--:R-:W-:Y:S04]  /*4d70*/  @!P0 VIMNMX R13, R8, UR11, PT ;  /* 0x0000000b080d8c48 */ /* 0x008fe8000bfe0100 */
[----:B------:R-:W-:Y:S05]  /*4d80*/  @!P0 ISETP.GE.AND P3, PT, R0, R13, PT ;  /* 0x0000000d0000820c */ /* 0x000fea0003f66270 */
[----:B------:R3:W-:Y:S01]  /*4d90*/  MUFU.TANH R211, R17 ;  /* 0x0000001100d37308 */ /* 0x0007e20000002400 */
[----:B-1----:R-:W1:Y:S09]  /*4da0*/  LDSM.16.M88.4 R4, [R173+0xd400] ;  /* 0x00d40000ad04783b */ /* 0x002e720000000200 */
[----:B------:R3:W-:Y:S01]  /*4db0*/  MUFU.TANH R192, R10 ;  /* 0x0000000a00c07308 */ /* 0x0007e20000002400 */
[----:B------:R-:W-:Y:S05]  /*4dc0*/  FMUL.FTZ R11, R245, 1.4426950216293334961 ;  /* 0x3fb8aa3bf50b7820 */ /* 0x000fea0000410000 */
[----:B------:R-:W-:Y:S04]  /*4dd0*/  FSEL R11, R11, RZ, P2 ;  /* 0x000000ff0b0b7208 */ /* 0x000fe80001000000 */
[----:B------:R-:W-:Y:S01]  /*4de0*/  MUFU.TANH R224, R18 ;  /* 0x0000001200e07308 */ /* 0x000fe20000002400 */
[----:B---3--:R-:W-:Y:S09]  /*4df0*/  MOV R17, 0x20 ;  /* 0x0000002000117802 */ /* 0x008ff20000000f00 */
[----:B------:R3:W-:Y:S01]  /*4e00*/  MUFU.TANH R184, R12 ;  /* 0x0000000c00b87308 */ /* 0x0007e20000002400 */
[----:B------:R-:W-:Y:S05]  /*4e10*/  FMUL.FTZ R10, R246, 1.4426950216293334961 ;  /* 0x3fb8aa3bf60a7820 */ /* 0x000fea0000410000 */
[----:B------:R-:W-:Y:S04]  /*4e20*/  FSEL R10, R10, RZ, P1 ;  /* 0x000000ff0a0a7208 */ /* 0x000fe80000800000 */
[----:B------:R-:W-:Y:S10]  /*4e30*/  MUFU.TANH R223, R19 ;  /* 0x0000001300df7308 */ /* 0x000ff40000002400 */
[----:B------:R3:W-:Y:S01]  /*4e40*/  MUFU.TANH R189, R15 ;  /* 0x0000000f00bd7308 */ /* 0x0007e20000002400 */
[-C--:B-1----:R-:W-:Y:S03]  /*4e50*/  HMMA.16816.F32 R20, R156, R4.reuse, R20 ;  /* 0x000000049c14723c */ /* 0x082fe60000001814 */
[----:B---3--:R-:W-:Y:S03]  /*4e60*/  @!P0 VIADDMNMX R12, R8, R185, UR11, PT ;  /* 0x0000000b080c8e46 */ /* 0x008fe6000b8001b9 */
[C---:B------:R-:W-:Y:S03]  /*4e70*/  HMMA.16816.F32 R24, R136.reuse, R4, R24 ;  /* 0x000000048818723c */ /* 0x040fe60000001818 */
[----:B------:R1:W3:Y:S01]  /*4e80*/  MUFU.TANH R186, R9 ;  /* 0x0000000900ba7308 */ /* 0x0002e20000002400 */
[-C--:B------:R-:W-:Y:S02]  /*4e90*/  @!P0 ISETP.GE.AND P2, PT, R0, R12.reuse, PT ;  /* 0x0000000c0000820c */ /* 0x080fe40003f46270 */
[-C--:B------:R-:W-:Y:S07]  /*4ea0*/  HMMA.16816.F32 R28, R136, R6.reuse, R28 ;  /* 0x00000006881c723c */ /* 0x080fee000000181c */
[----:B------:R3:W2:Y:S01]  /*4eb0*/  MUFU.TANH R212, R16 ;  /* 0x0000001000d47308 */ /* 0x0006a20000002400 */
[----:B------:R-:W-:Y:S03]  /*4ec0*/  FFMA.FTZ R5, R14, UR5, R218 ;  /* 0x000000050e057c23 */ /* 0x000fe600080100da */
[----:B------:R-:W-:Y:S01]  /*4ed0*/  @!P0 IADD3 R4, R0, 0x1, RZ ;  /* 0x0000000100048810 */ /* 0x000fe20007ffe0ff */
[----:B------:R-:W-:Y:S01]  /*4ee0*/  FFMA.FTZ R15, R232, UR5, R217 ;  /* 0x00000005e80f7c23 */ /* 0x000fe200080100d9 */
[----:B------:R-:W-:Y:S04]  /*4ef0*/  HMMA.16816.F32 R32, R156, R6, R32 ;  /* 0x000000069c20723c */ /* 0x000fe80000001820 */
[----:B------:R-:W-:Y:S01]  /*4f00*/  @!P0 FSEL R5, R5, -INF , !P3 ;  /* 0xff80000005058808 */ /* 0x000fe20005800000 */
[----:B-1----:R-:W-:Y:S01]  /*4f10*/  FFMA.FTZ R9, R14, UR5, R227 ;  /* 0x000000050e097c23 */ /* 0x002fe200080100e3 */
[----:B------:R-:W-:Y:S01]  /*4f20*/  @!P0 ISETP.GE.AND P1, PT, R4, R13, PT ;  /* 0x0000000d0400820c */ /* 0x000fe20003f26270 */
[----:B------:R-:W-:Y:S01]  /*4f30*/  FFMA.FTZ R7, R234, UR5, R171 ;  /* 0x00000005ea077c23 */ /* 0x000fe200080100ab */
[----:B------:R-:W-:Y:S03]  /*4f40*/  FMUL.FTZ R20, R20, UR6 ;  /* 0x0000000614147c20 */ /* 0x000fe60008410000 */
[--C-:B------:R-:W-:Y:S01]  /*4f50*/  FFMA.FTZ R5, R5, UR12, -R11.reuse ;  /* 0x0000000c05057c23 */ /* 0x100fe2000801080b */
[----:B------:R-:W1:Y:S01]  /*4f60*/  MUFU.TANH R210, R20 ;  /* 0x0000001400d27308 */ /* 0x000e620000002400 */
[----:B------:R-:W-:Y:S01]  /*4f70*/  FMUL.FTZ R21, R21, UR6 ;  /* 0x0000000615157c20 */ /* 0x000fe20008410000 */
[----:B------:R-:W-:Y:S01]  /*4f80*/  @!P0 FSEL R15, R15, -INF , !P1 ;  /* 0xff8000000f0f8808 */ /* 0x000fe20004800000 */
[----:B------:R-:W-:Y:S01]  /*4f90*/  FMUL.FTZ R22, R22, UR6 ;  /* 0x0000000616167c20 */ /* 0x000fe20008410000 */
[----:B------:R-:W-:Y:S01]  /*4fa0*/  FMUL.FTZ R28, R28, UR6 ;  /* 0x000000061c1c7c20 */ /* 0x000fe20008410000 */
[----:B------:R-:W-:Y:S01]  /*4fb0*/  FMUL.FTZ R29, R29, UR6 ;  /* 0x000000061d1d7c20 */ /* 0x000fe20008410000 */
[----:B------:R-:W-:Y:S01]  /*4fc0*/  FMUL.FTZ R30, R30, UR6 ;  /* 0x000000061e1e7c20 */ /* 0x000fe20008410000 */
[----:B------:R-:W-:Y:S03]  /*4fd0*/  FMUL.FTZ R31, R31, UR6 ;  /* 0x000000061f1f7c20 */ /* 0x000fe60008410000 */
[----:B------:R1:W-:Y:S01]  /*4fe0*/  MUFU.EX2 R148, R5 ;  /* 0x0000000500947308 */ /* 0x0003e20000000800 */
[----:B------:R-:W-:Y:S01]  /*4ff0*/  @!P0 ISETP.GE.AND P1, PT, R4, R12, PT ;  /* 0x0000000c0400820c */ /* 0x000fe20003f26270 */
[----:B------:R-:W-:Y:S01]  /*5000*/  FFMA.FTZ R15, R15, UR12, -R11 ;  /* 0x0000000c0f0f7c23 */ /* 0x000fe2000801080b */
[----:B------:R-:W-:Y:S01]  /*5010*/  @!P0 FSEL R9, R9, -INF , !P2 ;  /* 0xff80000009098808 */ /* 0x000fe20005000000 */
[----:B------:R-:W-:Y:S01]  /*5020*/  FMUL.FTZ R32, R32, UR6 ;  /* 0x0000000620207c20 */ /* 0x000fe20008410000 */
[----:B------:R-:W-:Y:S01]  /*5030*/  FMUL.FTZ R33, R33, UR6 ;  /* 0x0000000621217c20 */ /* 0x000fe20008410000 */
[----:B------:R-:W-:Y:S01]  /*5040*/  FMUL.FTZ R34, R34, UR6 ;  /* 0x0000000622227c20 */ /* 0x000fe20008410000 */
[----:B------:R-:W-:Y:S03]  /*5050*/  FMUL.FTZ R35, R35, UR6 ;  /* 0x0000000623237c20 */ /* 0x000fe60008410000 */
[----:B------:R-:W4:Y:S01]  /*5060*/  MUFU.TANH R209, R21 ;  /* 0x0000001500d17308 */ /* 0x000f220000002400 */
[--C-:B------:R-:W-:Y:S01]  /*5070*/  FFMA.FTZ R9, R9, UR12, -R10.reuse ;  /* 0x0000000c09097c23 */ /* 0x100fe2000801080a */
[----:B------:R-:W-:Y:S01]  /*5080*/  FMUL.FTZ R23, R23, UR6 ;  /* 0x0000000617177c20 */ /* 0x000fe20008410000 */
[----:B------:R-:W-:Y:S01]  /*5090*/  FMUL.FTZ R24, R24, UR6 ;  /* 0x0000000618187c20 */ /* 0x000fe20008410000 */
[----:B------:R-:W-:Y:S01]  /*50a0*/  FMUL.FTZ R25, R25, UR6 ;  /* 0x0000000619197c20 */ /* 0x000fe20008410000 */
[----:B------:R-:W-:Y:S01]  /*50b0*/  FMUL.FTZ R26, R26, UR6 ;  /* 0x000000061a1a7c20 */ /* 0x000fe20008410000 */
[----:B------:R-:W-:Y:S01]  /*50c0*/  FMUL.FTZ R27, R27, UR6 ;  /* 0x000000061b1b7c20 */ /* 0x000fe20008410000 */
[----:B---3--:R-:W-:Y:S03]  /*50d0*/  MOV R16, 0x28 ;  /* 0x0000002800107802 */ /* 0x008fe60000000f00 */
[----:B------:R3:W-:Y:S01]  /*50e0*/  MUFU.EX2 R239, R9 ;  /* 0x0000000900ef7308 */ /* 0x0007e20000000800 */
[----:B-1----:R-:W-:Y:S05]  /*50f0*/  FFMA.FTZ R5, R232, UR5, R225 ;  /* 0x00000005e8057c23 */ /* 0x002fea00080100e1 */
[----:B------:R-:W-:Y:S04]  /*5100*/  @!P0 FSEL R5, R5, -INF , !P1 ;  /* 0xff80000005058808 */ /* 0x000fe80004800000 */
[----:B------:R-:W1:Y:S01]  /*5110*/  MUFU.TANH R222, R22 ;  /* 0x0000001600de7308 */ /* 0x000e620000002400 */
[----:B------:R-:W-:Y:S01]  /*5120*/  FSETP.NEU.FTZ.AND P1, PT, R243, -INF , PT ;  /* 0xff800000f300780b */ /* 0x000fe20003f3d000 */
[----:B------:R-:W-:Y:S08]  /*5130*/  FFMA.FTZ R5, R5, UR12, -R10 ;  /* 0x0000000c05057c23 */ /* 0x000ff0000801080a */
[----:B------:R1:W-:Y:S01]  /*5140*/  MUFU.EX2 R145, R15 ;  /* 0x0000000f00917308 */ /* 0x0003e20000000800 */
[C---:B---3--:R-:W-:Y:S02]  /*5150*/  @!P0 VIADDMNMX R9, R8.reuse, R17, UR11, PT ;  /* 0x0000000b08098e46 */ /* 0x048fe4000b800111 */
[----:B------:R-:W-:Y:S01]  /*5160*/  @!P0 VIADDMNMX R8, R8, R16, UR11, PT ;  /* 0x0000000b08088e46 */ /* 0x000fe2000b800110 */
[----:B------:R-:W-:Y:S01]  /*5170*/  FFMA.FTZ R16, R232, UR5, R186 ;  /* 0x00000005e8107c23 */ /* 0x000fe200080100ba */
[-C--:B------:R-:W-:Y:S02]  /*5180*/  @!P0 ISETP.GE.AND P4, PT, R0, R9.reuse, PT ;  /* 0x000000090000820c */ /* 0x080fe40003f86270 */
[CC--:B------:R-:W-:Y:S03]  /*5190*/  @!P0 ISETP.GE.AND P3, PT, R4.reuse, R9.reuse, PT ;  /* 0x000000090400820c */ /* 0x0c0fe60003f66270 */
[----:B------:R3:W-:Y:S01]  /*51a0*/  MUFU.EX2 R242, R5 ;  /* 0x0000000500f27308 */ /* 0x0007e20000000800 */
[-C--:B------:R-:W-:Y:S01]  /*51b0*/  @!P0 ISETP.GE.AND P2, PT, R4, R8.reuse, PT ;  /* 0x000000080400820c */ /* 0x080fe20003f46270 */
[----:B------:R-:W-:Y:S01]  /*51c0*/  FMUL.FTZ R4, R244, 1.4426950216293334961 ;  /* 0x3fb8aa3bf4047820 */ /* 0x000fe20000410000 */
[----:B------:R-:W-:Y:S02]  /*51d0*/  @!P0 FSEL R16, R16, -INF , !P3 ;  /* 0xff80000010108808 */ /* 0x000fe40005800000 */
[-C--:B------:R-:W-:Y:S05]  /*51e0*/  @!P0 ISETP.GE.AND P3, PT, R0, R8.reuse, PT ;  /* 0x000000080000820c */ /* 0x080fea0003f66270 */
[----:B------:R-:W4:Y:S01]  /*51f0*/  MUFU.TANH R221, R23 ;  /* 0x0000001700dd7308 */ /* 0x000f220000002400 */
[----:B-1----:R-:W-:Y:S05]  /*5200*/  FFMA.FTZ R15, R14, UR5, R188 ;  /* 0x000000050e0f7c23 */ /* 0x002fea00080100bc */
[----:B------:R-:W-:Y:S04]  /*5210*/  @!P0 FSEL R15, R15, -INF , !P4 ;  /* 0xff8000000f0f8808 */ /* 0x000fe80006000000 */
[----:B------:R-:W1:Y:S01]  /*5220*/  MUFU.TANH R168, R24 ;  /* 0x0000001800a87308 */ /* 0x000e620000002400 */
[----:B---3--:R-:W-:Y:S05]  /*5230*/  FMUL.FTZ R5, R243, 1.4426950216293334961 ;  /* 0x3fb8aa3bf3057820 */ /* 0x008fea0000410000 */
[----:B------:R-:W-:Y:S04]  /*5240*/  FSEL R5, R5, RZ, P1 ;  /* 0x000000ff05057208 */ /* 0x000fe80000800000 */
[----:B------:R-:W3:Y:S01]  /*5250*/  MUFU.TANH R167, R25 ;  /* 0x0000001900a77308 */ /* 0x000ee20000002400 */
[----:B------:R-:W-:Y:S01]  /*5260*/  FSETP.NEU.FTZ.AND P1, PT, R244, -INF , PT ;  /* 0xff800000f400780b */ /* 0x000fe20003f3d000 */
[--C-:B------:R-:W-:Y:S01]  /*5270*/  FFMA.FTZ R17, R15, UR12, -R5.reuse ;  /* 0x0000000c0f117c23 */ /* 0x100fe20008010805 */
[----:B------:R-:W-:Y:S02]  /*5280*/  FFMA.FTZ R15, R14, UR5, R192 ;  /* 0x000000050e0f7c23 */ /* 0x000fe400080100c0 */
[----:B------:R-:W-:Y:S01]  /*5290*/  FSEL R4, R4, RZ, P1 ;  /* 0x000000ff04047208 */ /* 0x000fe20000800000 */
[----:B------:R-:W-:Y:S01]  /*52a0*/  FFMA.FTZ R16, R16, UR12, -R5 ;  /* 0x0000000c10107c23 */ /* 0x000fe20008010805 */
[----:B------:R-:W-:Y:S03]  /*52b0*/  FFMA.FTZ R14, R232, UR5, R191 ;  /* 0x00000005e80e7c23 */ /* 0x000fe600080100bf */
[----:B------:R-:W3:Y:S01]  /*52c0*/  MUFU.TANH R187, R26 ;  /* 0x0000001a00bb7308 */ /* 0x000ee20000002400 */
[----:B------:R-:W-:Y:S02]  /*52d0*/  @!P0 FSEL R15, R15, -INF , !P3 ;  /* 0xff8000000f0f8808 */ /* 0x000fe40005800000 */
[----:B------:R-:W-:Y:S03]  /*52e0*/  @!P0 FSEL R14, R14, -INF , !P2 ;  /* 0xff8000000e0e8808 */ /* 0x000fe60005000000 */
[--C-:B------:R-:W-:Y:S04]  /*52f0*/  FFMA.FTZ R15, R15, UR12, -R4.reuse ;  /* 0x0000000c0f0f7c23 */ /* 0x100fe80008010804 */
[----:B------:R1:W-:Y:S01]  /*5300*/  MUFU.EX2 R160, R16 ;  /* 0x0000001000a07308 */ /* 0x0003e20000000800 */
[----:B------:R-:W-:Y:S09]  /*5310*/  FFMA.FTZ R14, R14, UR12, -R4 ;  /* 0x0000000c0e0e7c23 */ /* 0x000ff20008010804 */
[----:B------:R2:W-:Y:S10]  /*5320*/  MUFU.EX2 R166, R15 ;  /* 0x0000000f00a67308 */ /* 0x0005f40000000800 */
[----:B------:R4:W-:Y:S01]  /*5330*/  MUFU.EX2 R165, R14 ;  /* 0x0000000e00a57308 */ /* 0x0009e20000000800 */
[----:B-1----:R-:W-:Y:S09]  /*5340*/  FFMA.FTZ R16, R233, UR5, R184 ;  /* 0x00000005e9107c23 */ /* 0x002ff200080100b8 */
[----:B------:R-:W1:Y:S01]  /*5350*/  MUFU.TANH R185, R27 ;  /* 0x0000001b00b97308 */ /* 0x000e620000002400 */
[----:B--2---:R-:W-:Y:S04]  /*5360*/  @!P0 IADD3 R15, R0, 0x8, RZ ;  /* 0x00000008000f8810 */ /* 0x004fe80007ffe0ff */
[CC--:B------:R-:W-:Y:S02]  /*5370*/  @!P0 ISETP.GE.AND P1, PT, R15.reuse, R9.reuse, PT ;  /* 0x000000090f00820c */ /* 0x0c0fe40003f26270 */
[-C--:B------:R-:W-:Y:S03]  /*5380*/  @!P0 ISETP.GE.AND P2, PT, R15, R8.reuse, PT ;  /* 0x000000080f00820c */ /* 0x080fe60003f46270 */
[----:B------:R-:W-:Y:S01]  /*5390*/  MUFU.TANH R164, R28 ;  /* 0x0000001c00a47308 */ /* 0x000fe20000002400 */
[----:B------:R-:W-:Y:S02]  /*53a0*/  @!P0 FSEL R16, R16, -INF , !P1 ;  /* 0xff80000010108808 */ /* 0x000fe40004800000 */
[----:B----4-:R-:W-:Y:S03]  /*53b0*/  @!P0 IADD3 R14, R0, 0x9, RZ ;  /* 0x00000009000e8810 */ /* 0x010fe60007ffe0ff */
[--C-:B------:R-:W-:Y:S01]  /*53c0*/  FFMA.FTZ R6, R16, UR12, -R5.reuse ;  /* 0x0000000c10067c23 */ /* 0x100fe20008010805 */
[C---:B------:R-:W-:Y:S01]  /*53d0*/  @!P0 ISETP.GE.AND P1, PT, R14.reuse, R9, PT ;  /* 0x000000090e00820c */ /* 0x040fe20003f26270 */
[----:B------:R-:W-:Y:S02]  /*53e0*/  FFMA.FTZ R16, R233, UR5, R190 ;  /* 0x00000005e9107c23 */ /* 0x000fe400080100be */
[----:B------:R-:W2:Y:S01]  /*53f0*/  MUFU.TANH R163, R29 ;  /* 0x0000001d00a37308 */ /* 0x000ea20000002400 */
[----:B------:R-:W-:Y:S02]  /*5400*/  @!P0 FSEL R7, R7, -INF , !P1 ;  /* 0xff80000007078808 */ /* 0x000fe40004800000 */
[----:B------:R-:W-:Y:S02]  /*5410*/  @!P0 ISETP.GE.AND P1, PT, R14, R8, PT ;  /* 0x000000080e00820c */ /* 0x000fe40003f26270 */
[----:B------:R-:W-:Y:S01]  /*5420*/  @!P0 FSEL R16, R16, -INF , !P2 ;  /* 0xff80000010108808 */ /* 0x000fe20005000000 */
[----:B------:R-:W-:Y:S04]  /*5430*/  FFMA.FTZ R7, R7, UR12, -R5 ;  /* 0x0000000c07077c23 */ /* 0x000fe80008010805 */
[----:B------:R4:W-:Y:S01]  /*5440*/  MUFU.EX2 R155, R6 ;  /* 0x00000006009b7308 */ /* 0x0009e20000000800 */
[----:B------:R-:W-:Y:S09]  /*5450*/  FFMA.FTZ R16, R16, UR12, -R4 ;  /* 0x0000000c10107c23 */ /* 0x000ff20008010804 */
[----:B------:R3:W-:Y:S10]  /*5460*/  MUFU.EX2 R154, R7 ;  /* 0x00000007009a7308 */ /* 0x0007f40000000800 */
[----:B------:R1:W-:Y:S01]  /*5470*/  MUFU.EX2 R162, R16 ;  /* 0x0000001000a27308 */ /* 0x0003e20000000800 */
[----:B----4-:R-:W-:Y:S05]  /*5480*/  FFMA.FTZ R6, R234, UR5, R189 ;  /* 0x00000005ea067c23 */ /* 0x010fea00080100bd */
[----:B------:R-:W-:Y:S02]  /*5490*/  @!P0 FSEL R6, R6, -INF , !P1 ;  /* 0xff80000006068808 */ /* 0x000fe40004800000 */
[-C--:B------:R-:W-:Y:S01]  /*54a0*/  @!P0 ISETP.GE.AND P1, PT, R15, R13.reuse, PT ;  /* 0x0000000d0f00820c */ /* 0x080fe20003f26270 */
[----:B---3--:R-:W-:Y:S01]  /*54b0*/  FFMA.FTZ R7, R233, UR5, R212 ;  /* 0x00000005e9077c23 */ /* 0x008fe200080100d4 */
[----:B------:R-:W3:Y:S01]  /*54c0*/  MUFU.TANH R170, R30 ;  /* 0x0000001e00aa7308 */ /* 0x000ee20000002400 */
[----:B------:R-:W-:Y:S03]  /*54d0*/  FFMA.FTZ R6, R6, UR12, -R4 ;  /* 0x0000000c06067c23 */ /* 0x000fe60008010804 */
[----:B------:R-:W-:Y:S02]  /*54e0*/  @!P0 FSEL R7, R7, -INF , !P1 ;  /* 0xff80000007078808 */ /* 0x000fe40004800000 */
[-C--:B------:R-:W-:Y:S01]  /*54f0*/  @!P0 ISETP.GE.AND P1, PT, R14, R13.reuse, PT ;  /* 0x0000000d0e00820c */ /* 0x080fe20003f26270 */
[----:B-1----:R-:W-:Y:S03]  /*5500*/  FFMA.FTZ R16, R233, UR5, R224 ;  /* 0x00000005e9107c23 */ /* 0x002fe600080100e0 */
[----:B------:R1:W-:Y:S01]  /*5510*/  MUFU.EX2 R159, R6 ;  /* 0x00000006009f7308 */ /* 0x0003e20000000800 */
[----:B------:R-:W-:Y:S09]  /*5520*/  FFMA.FTZ R7, R7, UR12, -R11 ;  /* 0x0000000c07077c23 */ /* 0x000ff2000801080b */
[----:B------:R4:W-:Y:S10]  /*5530*/  MUFU.EX2 R216, R7 ;  /* 0x0000000700d87308 */ /* 0x0009f40000000800 */
[----:B------:R-:W-:Y:S01]  /*5540*/  MUFU.TANH R197, R32 ;  /* 0x0000002000c57308 */ /* 0x000fe20000002400 */
[----:B-1----:R-:W-:Y:S05]  /*5550*/  FFMA.FTZ R6, R234, UR5, R211 ;  /* 0x00000005ea067c23 */ /* 0x002fea00080100d3 */
[----:B------:R-:W-:Y:S02]  /*5560*/  @!P0 FSEL R6, R6, -INF , !P1 ;  /* 0xff80000006068808 */ /* 0x000fe40004800000 */
[-C--:B------:R-:W-:Y:S01]  /*5570*/  @!P0 ISETP.GE.AND P1, PT, R15, R12.reuse, PT ;  /* 0x0000000c0f00820c */ /* 0x080fe20003f26270 */
[----:B----4-:R-:W-:Y:S01]  /*5580*/  FFMA.FTZ R7, R234, UR5, R223 ;  /* 0x00000005ea077c23 */ /* 0x010fe200080100df */
[----:B------:R-:W-:Y:S01]  /*5590*/  FFMA.FTZ R15, R235, UR5, R210 ;  /* 0x00000005eb0f7c23 */ /* 0x000fe200080100d2 */
[----:B------:R-:W-:Y:S01]  /*55a0*/  FFMA.FTZ R6, R6, UR12, -R11 ;  /* 0x0000000c06067c23 */ /* 0x000fe2000801080b */
[----:B------:R-:W-:Y:S01]  /*55b0*/  @!P0 FSEL R16, R16, -INF , !P1 ;  /* 0xff80000010108808 */ /* 0x000fe20004800000 */
[----:B------:R-:W-:Y:S01]  /*55c0*/  MUFU.TANH R198, R33 ;  /* 0x0000002100c67308 */ /* 0x000fe20000002400 */
[-C--:B------:R-:W-:Y:S03]  /*55d0*/  @!P0 ISETP.GE.AND P1, PT, R14, R12.reuse, PT ;  /* 0x0000000c0e00820c */ /* 0x080fe60003f26270 */
[--C-:B------:R-:W-:Y:S01]  /*55e0*/  FFMA.FTZ R16, R16, UR12, -R10.reuse ;  /* 0x0000000c10107c23 */ /* 0x100fe2000801080a */
[----:B------:R-:W-:Y:S05]  /*55f0*/  @!P0 FSEL R7, R7, -INF , !P1 ;  /* 0xff80000007078808 */ /* 0x000fea0004800000 */
[----:B------:R1:W-:Y:S01]  /*5600*/  MUFU.EX2 R215, R6 ;  /* 0x0000000600d77308 */ /* 0x0003e20000000800 */
[----:B------:R-:W-:Y:S01]  /*5610*/  FFMA.FTZ R14, R7, UR12, -R10 ;  /* 0x0000000c070e7c23 */ /* 0x000fe2000801080a */
[C---:B------:R-:W-:Y:S08]  /*5620*/  @!P0 IADD3 R7, R0.reuse, 0x11, RZ ;  /* 0x0000001100078810 */ /* 0x040ff00007ffe0ff */
[----:B------:R4:W-:Y:S10]  /*5630*/  MUFU.EX2 R229, R14 ;  /* 0x0000000e00e57308 */ /* 0x0009f40000000800 */
[----:B------:R-:W3:Y:S01]  /*5640*/  MUFU.TANH R204, R34 ;  /* 0x0000002200cc7308 */ /* 0x000ee20000002400 */
[----:B-1----:R-:W-:Y:S04]  /*5650*/  @!P0 IADD3 R6, R0, 0x10, RZ ;  /* 0x0000001000068810 */ /* 0x002fe80007ffe0ff */
[-C--:B------:R-:W-:Y:S05]  /*5660*/  @!P0 ISETP.GE.AND P1, PT, R6, R13.reuse, PT ;  /* 0x0000000d0600820c */ /* 0x080fea0003f26270 */
[----:B------:R-:W-:Y:S01]  /*5670*/  MUFU.TANH R203, R35 ;  /* 0x0000002300cb7308 */ /* 0x000fe20000002400 */
[----:B------:R-:W-:Y:S01]  /*5680*/  @!P0 FSEL R15, R15, -INF , !P1 ;  /* 0xff8000000f0f8808 */ /* 0x000fe20004800000 */
[----:B----4-:R-:W-:Y:S01]  /*5690*/  FFMA.FTZ R14, R236, UR5, R209 ;  /* 0x00000005ec0e7c23 */ /* 0x010fe200080100d1 */
[----:B------:R-:W-:Y:S03]  /*56a0*/  @!P0 ISETP.GE.AND P1, PT, R7, R13, PT ;  /* 0x0000000d0700820c */ /* 0x000fe60003f26270 */
[--C-:B------:R-:W-:Y:S01]  /*56b0*/  FFMA.FTZ R15, R15, UR12, -R11.reuse ;  /* 0x0000000c0f0f7c23 */ /* 0x100fe2000801080b */
[----:B------:R-:W-:Y:S03]  /*56c0*/  @!P0 FSEL R14, R14, -INF , !P1 ;  /* 0xff8000000e0e8808 */ /* 0x000fe60004800000 */
[----:B------:R-:W-:Y:S01]  /*56d0*/  MUFU.EX2 R230, R16 ;  /* 0x0000001000e67308 */ /* 0x000fe20000000800 */
[-C--:B------:R-:W-:Y:S01]  /*56e0*/  @!P0 ISETP.GE.AND P1, PT, R6, R12.reuse, PT ;  /* 0x0000000c0600820c */ /* 0x080fe20003f26270 */
[----:B------:R-:W-:Y:S08]  /*56f0*/  FFMA.FTZ R14, R14, UR12, -R11 ;  /* 0x0000000c0e0e7c23 */ /* 0x000ff0000801080b */
[----:B------:R1:W-:Y:S10]  /*5700*/  MUFU.EX2 R213, R15 ;  /* 0x0000000f00d57308 */ /* 0x0003f40000000800 */
[----:B------:R4:W-:Y:S10]  /*5710*/  MUFU.EX2 R214, R14 ;  /* 0x0000000e00d67308 */ /* 0x0009f40000000800 */
[----:B------:R-:W3:Y:S01]  /*5720*/  MUFU.TANH R169, R31 ;  /* 0x0000001f00a97308 */ /* 0x000ee20000002400 */
[----:B-1----:R-:W-:Y:S05]  /*5730*/  FFMA.FTZ R15, R235, UR5, R222 ;  /* 0x00000005eb0f7c23 */ /* 0x002fea00080100de */
[----:B------:R-:W-:Y:S02]  /*5740*/  @!P0 FSEL R15, R15, -INF , !P1 ;  /* 0xff8000000f0f8808 */ /* 0x000fe40004800000 */
[----:B------:R-:W-:Y:S01]  /*5750*/  @!P0 ISETP.GE.AND P1, PT, R7, R12, PT ;  /* 0x0000000c0700820c */ /* 0x000fe20003f26270 */
[----:B----4-:R-:W-:Y:S01]  /*5760*/  FFMA.FTZ R14, R236, UR5, R221 ;  /* 0x00000005ec0e7c23 */ /* 0x010fe200080100dd */
[----:B------:R-:W1:Y:S01]  /*5770*/  MUFU.EX2 R161, R17 ;  /* 0x0000001100a17308 */ /* 0x000e620000000800 */
[--C-:B------:R-:W-:Y:S03]  /*5780*/  FFMA.FTZ R15, R15, UR12, -R10.reuse ;  /* 0x0000000c0f0f7c23 */ /* 0x100fe6000801080a */
[----:B------:R-:W-:Y:S02]  /*5790*/  @!P0 FSEL R14, R14, -INF , !P1 ;  /* 0xff8000000e0e8808 */ /* 0x000fe40004800000 */
[-C--:B------:R-:W-:Y:S04]  /*57a0*/  @!P0 ISETP.GE.AND P1, PT, R6, R9.reuse, PT ;  /* 0x000000090600820c */ /* 0x080fe80003f26270 */
[----:B------:R4:W-:Y:S01]  /*57b0*/  MUFU.EX2 R226, R15 ;  /* 0x0000000f00e27308 */ /* 0x0009e20000000800 */
[----:B------:R-:W-:Y:S09]  /*57c0*/  FFMA.FTZ R14, R14, UR12, -R10 ;  /* 0x0000000c0e0e7c23 */ /* 0x000ff2000801080a */
[----:B------:R2:W1:Y:S01]  /*57d0*/  MUFU.EX2 R228, R14 ;  /* 0x0000000e00e47308 */ /* 0x0004620000000800 */
[----:B----4-:R-:W-:Y:S05]  /*57e0*/  FFMA.FTZ R15, R235, UR5, R168 ;  /* 0x00000005eb0f7c23 */ /* 0x010fea00080100a8 */
[----:B------:R-:W-:Y:S02]  /*57f0*/  @!P0 FSEL R15, R15, -INF , !P1 ;  /* 0xff8000000f0f8808 */ /* 0x000fe40004800000 */
[-C--:B------:R-:W-:Y:S01]  /*5800*/  @!P0 ISETP.GE.AND P1, PT, R7, R9.reuse, PT ;  /* 0x000000090700820c */ /* 0x080fe20003f26270 */
[----:B--2---:R-:W-:Y:S02]  /*5810*/  FFMA.FTZ R14, R236, UR5, R167 ;  /* 0x00000005ec0e7c23 */ /* 0x004fe400080100a7 */
[--C-:B------:R-:W-:Y:S03]  /*5820*/  FFMA.FTZ R15, R15, UR12, -R5.reuse ;  /* 0x0000000c0f0f7c23 */ /* 0x100fe60008010805 */
[----:B------:R-:W-:Y:S01]  /*5830*/  @!P0 FSEL R14, R14, -INF , !P1 ;  /* 0xff8000000e0e8808 */ /* 0x000fe20004800000 */
[----:B------:R2:W-:Y:S01]  /*5840*/  MUFU.EX2 R152, R15 ;  /* 0x0000000f00987308 */ /* 0x0005e20000000800 */
[----:B------:R-:W-:Y:S02]  /*5850*/  @!P0 ISETP.GE.AND P1, PT, R6, R8, PT ;  /* 0x000000080600820c */ /* 0x000fe40003f26270 */
[----:B------:R-:W-:Y:S01]  /*5860*/  @!P0 IADD3 R6, R0, 0x18, RZ ;  /* 0x0000001800068810 */ /* 0x000fe20007ffe0ff */
[----:B------:R-:W-:Y:S01]  /*5870*/  FFMA.FTZ R14, R14, UR12, -R5 ;  /* 0x0000000c0e0e7c23 */ /* 0x000fe20008010805 */
[----:B------:R-:W-:Y:S05]  /*5880*/  @!P0 IADD3 R0, R0, 0x19, RZ ;  /* 0x0000001900008810 */ /* 0x000fea0007ffe0ff */
[----:B------:R4:W-:Y:S01]  /*5890*/  MUFU.EX2 R151, R14 ;  /* 0x0000000e00977308 */ /* 0x0009e20000000800 */
[----:B------:R-:W-:Y:S01]  /*58a0*/  @!P0 ISETP.GE.AND P2, PT, R0, R12, PT ;  /* 0x0000000c0000820c */ /* 0x000fe20003f46270 */
[----:B--2---:R-:W-:Y:S05]  /*58b0*/  FFMA.FTZ R15, R235, UR5, R187 ;  /* 0x00000005eb0f7c23 */ /* 0x004fea00080100bb */
[----:B------:R-:W-:Y:S02]  /*58c0*/  @!P0 FSEL R15, R15, -INF , !P1 ;  /* 0xff8000000f0f8808 */ /* 0x000fe40004800000 */
[-C--:B------:R-:W-:Y:S01]  /*58d0*/  @!P0 ISETP.GE.AND P1, PT, R7, R8.reuse, PT ;  /* 0x000000080700820c */ /* 0x080fe20003f26270 */
[----:B----4-:R-:W-:Y:S01]  /*58e0*/  FFMA.FTZ R14, R236, UR5, R185 ;  /* 0x00000005ec0e7c23 */ /* 0x010fe200080100b9 */
[----:B------:R-:W-:Y:S01]  /*58f0*/  FFMA.FTZ R7, R238, UR5, R163 ;  /* 0x00000005ee077c23 */ /* 0x000fe200080100a3 */
[--C-:B------:R-:W-:Y:S03]  /*5900*/  FFMA.FTZ R15, R15, UR12, -R4.reuse ;  /* 0x0000000c0f0f7c23 */ /* 0x100fe60008010804 */
[----:B------:R-:W-:Y:S01]  /*5910*/  @!P0 FSEL R14, R14, -INF , !P1 ;  /* 0xff8000000e0e8808 */ /* 0x000fe20004800000 */
[----:B------:R2:W-:Y:S01]  /*5920*/  MUFU.EX2 R158, R15 ;  /* 0x0000000f009e7308 */ /* 0x0005e20000000800 */
[-C--:B------:R-:W-:Y:S03]  /*5930*/  @!P0 ISETP.GE.AND P1, PT, R6, R9.reuse, PT ;  /* 0x000000090600820c */ /* 0x080fe60003f26270 */
[----:B------:R-:W-:Y:S06]  /*5940*/  FFMA.FTZ R14, R14, UR12, -R4 ;  /* 0x0000000c0e0e7c23 */ /* 0x000fec0008010804 */
[----:B------:R-:W-:Y:S01]  /*5950*/  MUFU.EX2 R157, R14 ;  /* 0x0000000e009d7308 */ /* 0x000fe20000000800 */
[----:B--2---:R-:W-:Y:S05]  /*5960*/  FFMA.FTZ R15, R237, UR5, R164 ;  /* 0x00000005ed0f7c23 */ /* 0x004fea00080100a4 */
[----:B------:R-:W-:Y:S02]  /*5970*/  @!P0 FSEL R15, R15, -INF , !P1 ;  /* 0xff8000000f0f8808 */ /* 0x000fe40004800000 */
[----:B------:R-:W-:Y:S01]  /*5980*/  @!P0 ISETP.GE.AND P1, PT, R0, R9, PT ;  /* 0x000000090000820c */ /* 0x000fe20003f26270 */
[----:B---3--:R-:W-:Y:S02]  /*5990*/  FFMA.FTZ R9, R237, UR5, R170 ;  /* 0x00000005ed097c23 */ /* 0x008fe400080100aa */
[--C-:B------:R-:W-:Y:S01]  /*59a0*/  FFMA.FTZ R15, R15, UR12, -R5.reuse ;  /* 0x0000000c0f0f7c23 */ /* 0x100fe20008010805 */
[----:B------:R-:W-:Y:S02]  /*59b0*/  @!P0 FSEL R7, R7, -INF , !P1 ;  /* 0xff80000007078808 */ /* 0x000fe40004800000 */
[C---:B------:R-:W-:Y:S01]  /*59c0*/  @!P0 ISETP.GE.AND P1, PT, R6.reuse, R8, PT ;  /* 0x000000080600820c */ /* 0x040fe20003f26270 */
[----:B------:R-:W-:Y:S02]  /*59d0*/  MUFU.EX2 R150, R15 ;  /* 0x0000000f00967308 */ /* 0x000fe40000000800 */
[----:B------:R-:W-:Y:S01]  /*59e0*/  FFMA.FTZ R5, R7, UR12, -R5 ;  /* 0x0000000c07057c23 */ /* 0x000fe20008010805 */
[----:B------:R-:W-:Y:S01]  /*59f0*/  @!P0 FSEL R9, R9, -INF , !P1 ;  /* 0xff80000009098808 */ /* 0x000fe20004800000 */
[----:B------:R-:W-:Y:S01]  /*5a00*/  FFMA.FTZ R7, R237, UR5, R204 ;  /* 0x00000005ed077c23 */ /* 0x000fe200080100cc */
[-C--:B------:R-:W-:Y:S05]  /*5a10*/  @!P0 ISETP.GE.AND P1, PT, R6, R13.reuse, PT ;  /* 0x0000000d0600820c */ /* 0x080fea0003f26270 */
[----:B------:R2:W-:Y:S01]  /*5a20*/  MUFU.EX2 R149, R5 ;  /* 0x0000000500957308 */ /* 0x0005e20000000800 */
[----:B------:R-:W-:Y:S09]  /*5a30*/  FFMA.FTZ R9, R9, UR12, -R4 ;  /* 0x0000000c09097c23 */ /* 0x000ff20008010804 */
[----:B------:R3:W-:Y:S01]  /*5a40*/  MUFU.EX2 R156, R9 ;  /* 0x00000009009c7308 */ /* 0x0007e20000000800 */
[----:B--2---:R-:W-:Y:S05]  /*5a50*/  FFMA.FTZ R5, R237, UR5, R197 ;  /* 0x00000005ed057c23 */ /* 0x004fea00080100c5 */
[----:B------:R-:W-:Y:S02]  /*5a60*/  @!P0 FSEL R5, R5, -INF , !P1 ;  /* 0xff80000005058808 */ /* 0x000fe40004800000 */
[----:B------:R-:W-:Y:S01]  /*5a70*/  @!P0 ISETP.GE.AND P1, PT, R0, R13, PT ;  /* 0x0000000d0000820c */ /* 0x000fe20003f26270 */
[----:B---3--:R-:W-:Y:S02]  /*5a80*/  FFMA.FTZ R9, R238, UR5, R198 ;  /* 0x00000005ee097c23 */ /* 0x008fe400080100c6 */
[--C-:B------:R-:W-:Y:S03]  /*5a90*/  FFMA.FTZ R5, R5, UR12, -R11.reuse ;  /* 0x0000000c05057c23 */ /* 0x100fe6000801080b */
[----:B------:R-:W-:Y:S01]  /*5aa0*/  @!P0 FSEL R9, R9, -INF , !P1 ;  /* 0xff80000009098808 */ /* 0x000fe20004800000 */
[----:B------:R2:W-:Y:S01]  /*5ab0*/  MUFU.EX2 R208, R5 ;  /* 0x0000000500d07308 */ /* 0x0005e20000000800 */
[----:B------:R-:W-:Y:S03]  /*5ac0*/  @!P0 ISETP.GE.AND P1, PT, R6, R12, PT ;  /* 0x0000000c0600820c */ /* 0x000fe60003f26270 */
[----:B------:R-:W-:Y:S01]  /*5ad0*/  FFMA.FTZ R11, R9, UR12, -R11 ;  /* 0x0000000c090b7c23 */ /* 0x000fe2000801080b */
[----:B------:R-:W-:Y:S02]  /*5ae0*/  @!P0 FSEL R7, R7, -INF , !P1 ;  /* 0xff80000007078808 */ /* 0x000fe40004800000 */
[----:B------:R-:W-:Y:S01]  /*5af0*/  @!P0 ISETP.GE.AND P1, PT, R0, R8, PT ;  /* 0x000000080000820c */ /* 0x000fe20003f26270 */
[----:B------:R-:W-:Y:S02]  /*5b00*/  FFMA.FTZ R0, R238, UR5, R169 ;  /* 0x00000005ee007c23 */ /* 0x000fe400080100a9 */
[----:B------:R-:W3:Y:S01]  /*5b10*/  MUFU.EX2 R207, R11 ;  /* 0x0000000b00cf7308 */ /* 0x000ee20000000800 */
[----:B------:R-:W-:Y:S01]  /*5b20*/  FFMA.FTZ R6, R7, UR12, -R10 ;  /* 0x0000000c07067c23 */ /* 0x000fe2000801080a */
[----:B------:R-:W-:Y:S02]  /*5b30*/  F2FP.F16.F32.PACK_AB R7, R145, R148 ;  /* 0x000000949107723e */ /* 0x000fe400000000ff */
[----:B------:R-:W-:Y:S03]  /*5b40*/  @!P0 FSEL R0, R0, -INF , !P1 ;  /* 0xff80000000008808 */ /* 0x000fe60004800000 */
[----:B------:R4:W-:Y:S03]  /*5b50*/  STS [R196+0x19000], R7 ;  /* 0x01900007c4007388 */ /* 0x0009e60000000800 */
[----:B------:R3:W-:Y:S01]  /*5b60*/  MUFU.EX2 R220, R6 ;  /* 0x0000000600dc7308 */ /* 0x0007e20000000800 */
[----:B--2---:R-:W-:Y:S01]  /*5b70*/  FFMA.FTZ R5, R238, UR5, R203 ;  /* 0x00000005ee057c23 */ /* 0x004fe200080100cb */
[----:B------:R-:W-:Y:S01]  /*5b80*/  FFMA.FTZ R4, R0, UR12, -R4 ;  /* 0x0000000c00047c23 */ /* 0x000fe20008010804 */
[----:B------:R-:W-:Y:S03]  /*5b90*/  F2FP.F16.F32.PACK_AB R0, R165, R166 ;  /* 0x000000a6a500723e */ /* 0x000fe600000000ff */
[----:B------:R-:W-:Y:S04]  /*5ba0*/  @!P0 FSEL R5, R5, -INF , !P2 ;  /* 0xff80000005058808 */ /* 0x000fe80005000000 */
[----:B------:R2:W-:Y:S01]  /*5bb0*/  MUFU.EX2 R153, R4 ;  /* 0x0000000400997308 */ /* 0x0005e20000000800 */
[----:B------:R-:W-:Y:S01]  /*5bc0*/  IADD3 R146, P0, R146, UR16, RZ ;  /* 0x0000001092927c10 */ /* 0x000fe2000ff1e0ff */
[----:B------:R-:W-:Y:S01]  /*5bd0*/  FFMA.FTZ R10, R5, UR12, -R10 ;  /* 0x0000000c050a7c23 */ /* 0x000fe2000801080a */
[----:B-1----:R-:W-:Y:S02]  /*5be0*/  F2FP.F16.F32.PACK_AB R5, R160, R161 ;  /* 0x000000a1a005723e */ /* 0x002fe400000000ff */
[----:B------:R-:W-:Y:S05]  /*5bf0*/  IADD3.X R147, R144, UR15, RZ, P0, !PT ;  /* 0x0000000f90937c10 */ /* 0x000fea00087fe4ff */
[----:B------:R-:W1:Y:S01]  /*5c00*/  MUFU.EX2 R219, R10 ;  /* 0x0000000a00db7308 */ /* 0x000e620000000800 */
[----:B---3--:R-:W-:Y:S01]  /*5c10*/  F2FP.F16.F32.PACK_AB R6, R242, R239 ;  /* 0x000000eff206723e */ /* 0x008fe200000000ff */
[----:B------:R-:W3:Y:S01]  /*5c20*/  LDG.E R144, desc[UR8][R146.64] ;  /* 0x0000000892907981 */ /* 0x000ee2000c1e1900 */
[----:B------:R-:W-:Y:S03]  /*5c30*/  PLOP3.LUT P0, PT, PT, PT, UP0, 0x80, 0x0 ;  /* 0x000000000000781c */ /* 0x000fe60003f0f008 */
[----:B------:R1:W-:Y:S01]  /*5c40*/  STS [R196+0x19400], R6 ;  /* 0x01940006c4007388 */ /* 0x0003e20000000800 */
[----:B----4-:R-:W-:Y:S02]  /*5c50*/  F2FP.F16.F32.PACK_AB R7, R215, R216 ;  /* 0x000000d8d707723e */ /* 0x010fe400000000ff */
[----:B--2---:R-:W-:Y:S03]  /*5c60*/  F2FP.F16.F32.PACK_AB R4, R228, R226 ;  /* 0x000000e2e404723e */ /* 0x004fe600000000ff */
[----:B------:R2:W-:Y:S01]  /*5c70*/  STS [R195+0x19000], R7 ;  /* 0x01900007c3007388 */ /* 0x0005e20000000800 */
[----:B-1----:R-:W-:Y:S05]  /*5c80*/  F2FP.F16.F32.PACK_AB R6, R229, R230 ;  /* 0x000000e6e506723e */ /* 0x002fea00000000ff */
[----:B------:R1:W-:Y:S01]  /*5c90*/  STS [R195+0x19400], R6 ;  /* 0x01940006c3007388 */ /* 0x0003e20000000800 */
[----:B--2---:R-:W-:Y:S03]  /*5ca0*/  F2FP.F16.F32.PACK_AB R7, R154, R155 ;  /* 0x0000009b9a07723e */ /* 0x004fe600000000ff */
[----:B------:R2:W-:Y:S04]  /*5cb0*/  STS [R196+0x1a000], R5 ;  /* 0x01a00005c4007388 */ /* 0x0005e80000000800 */
        /* <DEDUP_REMOVED lines=9> */
[----:B------:R4:W-:Y:S01]  /*5d50*/  STS [R193+0x19000], R0 ;  /* 0x01900000c1007388 */ /* 0x0009e20000000800 */
[----:B-1----:R-:W-:Y:S02]  /*5d60*/  F2FP.F16.F32.PACK_AB R6, R157, R158 ;  /* 0x0000009e9d06723e */ /* 0x002fe400000000ff */
[----:B--2---:R-:W-:Y:S02]  /*5d70*/  F2FP.F16.F32.PACK_AB R5, R219, R220 ;  /* 0x000000dcdb05723e */ /* 0x004fe400000000ff */
[----:B----4-:R-:W-:Y:S03]  /*5d80*/  F2FP.F16.F32.PACK_AB R4, R149, R150 ;  /* 0x000000969504723e */ /* 0x010fe600000000ff */
[----:B------:R-:W-:Y:S01]  /*5d90*/  STS [R193+0x19400], R5 ;  /* 0x01940005c1007388 */ /* 0x000fe20000000800 */
[----:B------:R-:W-:Y:S03]  /*5da0*/  F2FP.F16.F32.PACK_AB R0, R153, R156 ;  /* 0x0000009c9900723e */ /* 0x000fe600000000ff */
[----:B------:R-:W-:Y:S04]  /*5db0*/  STS [R194+0x1a000], R7 ;  /* 0x01a00007c2007388 */ /* 0x000fe80000000800 */
[----:B------:R-:W-:Y:S04]  /*5dc0*/  STS [R194+0x1a400], R6 ;  /* 0x01a40006c2007388 */ /* 0x000fe80000000800 */
[----:B------:R-:W-:Y:S04]  /*5dd0*/  STS [R193+0x1a000], R4 ;  /* 0x01a00004c1007388 */ /* 0x000fe80000000800 */
[----:B------:R1:W-:Y:S04]  /*5de0*/  STS [R193+0x1a400], R0 ;  /* 0x01a40000c1007388 */ /* 0x0003e80000000800 */
[----:B------:R-:W-:Y:S08]  /*5df0*/  LDSM.16.M88.4 R32, [R175+UR4+0x6000] ;  /* 0x00600004af20783b */ /* 0x000ff00008000200 */
[----:B------:R-:W2:Y:S08]  /*5e00*/  LDSM.16.M88.4 R16, [R172+0xf000] ;  /* 0x00f00000ac10783b */ /* 0x000eb00000000200 */
[----:B------:R-:W4:Y:S01]  /*5e10*/  LDSM.16.M88.4 R28, [R175+UR4+0x6800] ;  /* 0x00680004af1c783b */ /* 0x000f220008000200 */
[----:B-1----:R-:W-:Y:S07]  /*5e20*/  MOV R0, UR4 ;  /* 0x0000000400007c02 */ /* 0x002fee0008000f00 */
[----:B------:R-:W1:Y:S01]  /*5e30*/  LDSM.16.M88.4 R132, [R172+0xf400] ;  /* 0x00f40000ac84783b */ /* 0x000e620000000200 */
[----:B------:R-:W-:Y:S04]  /*5e40*/  IADD3 R0, R175, 0x6000, R0 ;  /* 0x00006000af007810 */ /* 0x000fe80007ffe000 */
[----:B------:R-:W-:Y:S03]  /*5e50*/  IADD3 R0, R0, R180, RZ ;  /* 0x000000b400007210 */ /* 0x000fe60007ffe0ff */
[----:B------:R-:W-:Y:S08]  /*5e60*/  LDSM.16.M88.4 R140, [R173+0xf000] ;  /* 0x00f00000ad8c783b */ /* 0x000ff00000000200 */
[----:B------:R-:W1:Y:S01]  /*5e70*/  LDSM.16.M88.4 R136, [R0] ;  /* 0x000000000088783b */ /* 0x000e620000000200 */
[-C--:B--2---:R-:W-:Y:S06]  /*5e80*/  HMMA.16816.F32 R4, R32, R16.reuse, RZ ;  /* 0x000000102004723c */ /* 0x084fec00000018ff */
[C---:B----4-:R-:W-:Y:S06]  /*5e90*/  HMMA.16816.F32 R8, R28.reuse, R16, RZ ;  /* 0x000000101c08723c */ /* 0x050fec00000018ff */
[-C--:B------:R-:W-:Y:S06]  /*5ea0*/  HMMA.16816.F32 R12, R28, R18.reuse, RZ ;  /* 0x000000121c0c723c */ /* 0x080fec00000018ff */
[C---:B------:R-:W-:Y:S06]  /*5eb0*/  HMMA.16816.F32 R16, R32.reuse, R18, RZ ;  /* 0x000000122010723c */ /* 0x040fec00000018ff */
[-C--:B-1----:R-:W-:Y:S06]  /*5ec0*/  HMMA.16816.F32 R20, R32, R132.reuse, RZ ;  /* 0x000000842014723c */ /* 0x082fec00000018ff */
[C---:B------:R-:W-:Y:S06]  /*5ed0*/  HMMA.16816.F32 R24, R28.reuse, R132, RZ ;  /* 0x000000841c18723c */ /* 0x040fec00000018ff */
[-C--:B------:R-:W-:Y:S06]  /*5ee0*/  HMMA.16816.F32 R28, R28, R134.reuse, RZ ;  /* 0x000000861c1c723c */ /* 0x080fec00000018ff */
[----:B------:R-:W-:Y:S01]  /*5ef0*/  HMMA.16816.F32 R32, R32, R134, RZ ;  /* 0x000000862020723c */ /* 0x000fe200000018ff */
[----:B------:R-:W1:Y:S05]  /*5f00*/  LDSM.16.M88.4 R132, [R0+0x800] ;  /* 0x000800000084783b */ /* 0x000e6a0000000200 */
[-C--:B------:R-:W-:Y:S06]  /*5f10*/  HMMA.16816.F32 R4, R136, R140.reuse, R4 ;  /* 0x0000008c8804723c */ /* 0x080fec0000001804 */
        /* <DEDUP_REMOVED lines=46> */
[----:B------:R2:W4:Y:S08]  /*6200*/  LDSM.16.M88.4 R136, [R0+0x2800] ;  /* 0x002800000088783b */ /* 0x0005300000000200 */
[----:B--2---:R2:W5:Y:S01]  /*6210*/  LDG.E R0, desc[UR8][R146.64+0xa0] ;  /* 0x0000a00892007981 */ /* 0x004562000c1e1900 */
[-C--:B-1----:R-:W-:Y:S06]  /*6220*/  HMMA.16816.F32 R4, R140, R132.reuse, R4 ;  /* 0x000000848c04723c */ /* 0x082fec0000001804 */
[C---:B----4-:R-:W-:Y:S06]  /*6230*/  HMMA.16816.F32 R8, R136.reuse, R132, R8 ;  /* 0x000000848808723c */ /* 0x050fec0000001808 */
[-C--:B------:R-:W-:Y:S06]  /*6240*/  HMMA.16816.F32 R12, R136, R134.reuse, R12 ;  /* 0x00000086880c723c */ /* 0x080fec000000180c */
[C---:B------:R-:W-:Y:S01]  /*6250*/  HMMA.16816.F32 R16, R140.reuse, R134, R16 ;  /* 0x000000868c10723c */ /* 0x040fe20000001810 */
[----:B------:R-:W1:Y:S05]  /*6260*/  LDSM.16.M88.4 R132, [R173+0x13400] ;  /* 0x01340000ad84783b */ /* 0x000e6a0000000200 */
[C---:B---3--:R-:W-:Y:S01]  /*6270*/  FADD.FTZ R5, -R144.reuse, R5 ;  /* 0x0000000590057221 */ /* 0x048fe20000010100 */
[----:B------:R-:W-:Y:S04]  /*6280*/  FADD.FTZ R4, -R144, R4 ;  /* 0x0000000490047221 */ /* 0x000fe80000010100 */
[----:B------:R-:W-:Y:S01]  /*6290*/  FMUL.FTZ R145, R145, R5 ;  /* 0x0000000591917220 */ /* 0x000fe20000410000 */
[----:B------:R-:W-:Y:S01]  /*62a0*/  FMUL.FTZ R148, R148, R4 ;  /* 0x0000000494947220 */ /* 0x000fe20000410000 */
[----:B------:R-:W3:Y:S04]  /*62b0*/  LDG.E R5, desc[UR8][R146.64+0x20] ;  /* 0x0000200892057981 */ /* 0x000ee8000c1e1900 */
[----:B------:R2:W5:Y:S07]  /*62c0*/  LDG.E R4, desc[UR8][R146.64+0x80] ;  /* 0x0000800892047981 */ /* 0x00056e000c1e1900 */
[----:B------:R-:W-:Y:S01]  /*62d0*/  FADD.FTZ R17, -R144, R17 ;  /* 0x0000001190117221 */ /* 0x000fe20000010100 */
[-C--:B-1----:R-:W-:Y:S06]  /*62e0*/  HMMA.16816.F32 R20, R140, R132.reuse, R20 ;  /* 0x000000848c14723c */ /* 0x082fec0000001814 */
[C---:B------:R-:W-:Y:S06]  /*62f0*/  HMMA.16816.F32 R24, R136.reuse, R132, R24 ;  /* 0x000000848818723c */ /* 0x040fec0000001818 */
[-C--:B------:R-:W-:Y:S05]  /*6300*/  HMMA.16816.F32 R28, R136, R134.reuse, R28 ;  /* 0x00000086881c723c */ /* 0x080fea000000181c */
[----:B------:R-:W-:Y:S01]  /*6310*/  FFMA.FTZ R133, -R218, R218, 1 ;  /* 0x3f800000da857423 */ /* 0x000fe200000101da */
[----:B------:R-:W-:Y:S01]  /*6320*/  FFMA.FTZ R132, -R217, R217, 1 ;  /* 0x3f800000d9847423 */ /* 0x000fe200000101d9 */
[----:B------:R-:W-:Y:S04]  /*6330*/  HMMA.16816.F32 R32, R140, R134, R32 ;  /* 0x000000868c20723c */ /* 0x000fe80000001820 */
[----:B------:R-:W-:Y:S01]  /*6340*/  FMUL.FTZ R133, R133, UR6 ;  /* 0x0000000685857c20 */ /* 0x000fe20008410000 */
[----:B------:R-:W-:Y:S01]  /*6350*/  FMUL.FTZ R132, R132, UR6 ;  /* 0x0000000684847c20 */ /* 0x000fe20008410000 */
[C---:B------:R-:W-:Y:S01]  /*6360*/  FADD.FTZ R20, -R144.reuse, R20 ;  /* 0x0000001490147221 */ /* 0x040fe20000010100 */
[----:B------:R-:W-:Y:S01]  /*6370*/  FADD.FTZ R134, -R144, R16 ;  /* 0x0000001090867221 */ /* 0x000fe20000010100 */
[----:B------:R-:W-:Y:S03]  /*6380*/  FMUL.FTZ R133, R133, R148 ;  /* 0x0000009485857220 */ /* 0x000fe60000410000 */
[----:B------:R-:W-:Y:S01]  /*6390*/  FMUL.FTZ R132, R132, R145 ;  /* 0x0000009184847220 */ /* 0x000fe20000410000 */
[----:B------:R-:W-:Y:S01]  /*63a0*/  FMUL.FTZ R135, R213, R20 ;  /* 0x00000014d5877220 */ /* 0x000fe20000410000 */
[----:B------:R-:W-:Y:S01]  /*63b0*/  FFMA.FTZ R20, -R211, R211, 1 ;  /* 0x3f800000d3147423 */ /* 0x000fe200000101d3 */
[----:B------:R-:W-:Y:S02]  /*63c0*/  FADD.FTZ R136, -R144, R21 ;  /* 0x0000001590887221 */ /* 0x000fe40000010100 */
[----:B------:R-:W-:Y:S01]  /*63d0*/  F2FP.F16.F32.PACK_AB R16, R132, R133 ;  /* 0x000000858410723e */ /* 0x000fe200000000ff */
[----:B------:R-:W-:Y:S01]  /*63e0*/  FMUL.FTZ R133, R216, R134 ;  /* 0x00000086d8857220 */ /* 0x000fe20000410000 */
[----:B------:R-:W-:Y:S01]  /*63f0*/  FMUL.FTZ R134, R215, R17 ;  /* 0x00000011d7867220 */ /* 0x000fe20000410000 */
[----:B------:R-:W-:Y:S01]  /*6400*/  FFMA.FTZ R17, -R212, R212, 1 ;  /* 0x3f800000d4117423 */ /* 0x000fe200000101d4 */
[----:B------:R-:W-:Y:S01]  /*6410*/  FFMA.FTZ R132, -R210, R210, 1 ;  /* 0x3f800000d2847423 */ /* 0x000fe200000101d2 */
[----:B------:R-:W-:Y:S02]  /*6420*/  FMUL.FTZ R136, R214, R136 ;  /* 0x00000088d6887220 */ /* 0x000fe40000410000 */
[----:B------:R-:W-:Y:S01]  /*6430*/  FMUL.FTZ R21, R17, UR6 ;  /* 0x0000000611157c20 */ /* 0x000fe20008410000 */
[----:B------:R-:W-:Y:S01]  /*6440*/  FMUL.FTZ R17, R20, UR6 ;  /* 0x0000000614117c20 */ /* 0x000fe20008410000 */
[----:B------:R-:W-:Y:S01]  /*6450*/  FFMA.FTZ R20, -R197, R197, 1 ;  /* 0x3f800000c5147423 */ /* 0x000fe200000101c5 */
[----:B------:R-:W-:Y:S01]  /*6460*/  FMUL.FTZ R132, R132, UR6 ;  /* 0x0000000684847c20 */ /* 0x000fe20008410000 */
[----:B------:R-:W-:Y:S01]  /*6470*/  FMUL.FTZ R21, R21, R133 ;  /* 0x0000008515157220 */ /* 0x000fe20000410000 */
[----:B------:R-:W-:Y:S01]  /*6480*/  FMUL.FTZ R17, R17, R134 ;  /* 0x0000008611117220 */ /* 0x000fe20000410000 */
[----:B------:R-:W-:Y:S01]  /*6490*/  FFMA.FTZ R133, -R209, R209, 1 ;  /* 0x3f800000d1857423 */ /* 0x000fe200000101d1 */
[----:B------:R-:W-:Y:S01]  /*64a0*/  FADD.FTZ R134, -R144, R32 ;  /* 0x0000002090867221 */ /* 0x000fe20000010100 */
[----:B------:R-:W-:Y:S01]  /*64b0*/  FMUL.FTZ R20, R20, UR6 ;  /* 0x0000000614147c20 */ /* 0x000fe20008410000 */
[----:B------:R-:W-:Y:S01]  /*64c0*/  FMUL.FTZ R132, R132, R135 ;  /* 0x0000008784847220 */ /* 0x000fe20000410000 */
[----:B------:R-:W-:Y:S01]  /*64d0*/  FMUL.FTZ R32, R133, UR6 ;  /* 0x0000000685207c20 */ /* 0x000fe20008410000 */
[----:B------:R-:W-:Y:S01]  /*64e0*/  FMUL.FTZ R133, R208, R134 ;  /* 0x00000086d0857220 */ /* 0x000fe20000410000 */
[----:B------:R-:W-:Y:S02]  /*64f0*/  FADD.FTZ R144, -R144, R33 ;  /* 0x0000002190907221 */ /* 0x000fe40000010100 */
[----:B------:R-:W-:Y:S01]  /*6500*/  FMUL.FTZ R33, R32, R136 ;  /* 0x0000008820217220 */ /* 0x000fe20000410000 */
[----:B------:R-:W-:Y:S01]  /*6510*/  FMUL.FTZ R20, R20, R133 ;  /* 0x0000008514147220 */ /* 0x000fe20000410000 */
[----:B------:R-:W-:Y:S01]  /*6520*/  FFMA.FTZ R133, -R225, R225, 1 ;  /* 0x3f800000e1857423 */ /* 0x000fe200000101e1 */
[----:B------:R-:W-:Y:S01]  /*6530*/  FFMA.FTZ R32, -R198, R198, 1 ;  /* 0x3f800000c6207423 */ /* 0x000fe200000101c6 */
[----:B------:R-:W-:Y:S01]  /*6540*/  FMUL.FTZ R136, R207, R144 ;  /* 0x00000090cf887220 */ /* 0x000fe20000410000 */
[----:B------:R-:W-:Y:S01]  /*6550*/  F2FP.F16.F32.PACK_AB R33, R33, R132 ;  /* 0x000000842121723e */ /* 0x000fe200000000ff */
[----:B------:R-:W-:Y:S01]  /*6560*/  FMUL.FTZ R133, R133, UR6 ;  /* 0x0000000685857c20 */ /* 0x000fe20008410000 */
[----:B------:R-:W-:Y:S01]  /*6570*/  FMUL.FTZ R32, R32, UR6 ;  /* 0x0000000620207c20 */ /* 0x000fe20008410000 */
[----:B------:R-:W-:Y:S03]  /*6580*/  FFMA.FTZ R132, -R222, R222, 1 ;  /* 0x3f800000de847423 */ /* 0x000fe600000101de */
[----:B------:R-:W-:Y:S01]  /*6590*/  FMUL.FTZ R32, R32, R136 ;  /* 0x0000008820207220 */ /* 0x000fe20000410000 */
[----:B------:R-:W-:Y:S04]  /*65a0*/  FMUL.FTZ R132, R132, UR6 ;  /* 0x0000000684847c20 */ /* 0x000fe80008410000 */
[----:B------:R-:W-:Y:S01]  /*65b0*/  F2FP.F16.F32.PACK_AB R32, R32, R20 ;  /* 0x000000142020723e */ /* 0x000fe200000000ff */
[C---:B---3--:R-:W-:Y:S01]  /*65c0*/  FADD.FTZ R6, -R5.reuse, R6 ;  /* 0x0000000605067221 */ /* 0x048fe20000010100 */
[C---:B------:R-:W-:Y:S01]  /*65d0*/  FADD.FTZ R7, -R5.reuse, R7 ;  /* 0x0000000705077221 */ /* 0x040fe20000010100 */
[C---:B------:R-:W-:Y:S01]  /*65e0*/  FADD.FTZ R18, -R5.reuse, R18 ;  /* 0x0000001205127221 */ /* 0x040fe20000010100 */
[----:B------:R-:W-:Y:S01]  /*65f0*/  FADD.FTZ R35, -R5, R35 ;  /* 0x0000002305237221 */ /* 0x000fe20000010100 */
[----:B------:R-:W-:Y:S01]  /*6600*/  FMUL.FTZ R135, R239, R6 ;  /* 0x00000006ef877220 */ /* 0x000fe20000410000 */
[----:B------:R-:W-:Y:S01]  /*6610*/  FFMA.FTZ R6, -R227, R227, 1 ;  /* 0x3f800000e3067423 */ /* 0x000fe200000101e3 */
[----:B------:R-:W-:Y:S01]  /*6620*/  FMUL.FTZ R134, R242, R7 ;  /* 0x00000007f2867220 */ /* 0x000fe20000410000 */
[----:B------:R-:W-:Y:S01]  /*6630*/  F2FP.F16.F32.PACK_AB R7, R17, R21 ;  /* 0x000000151107723e */ /* 0x000fe200000000ff */
[----:B------:R-:W-:Y:S01]  /*6640*/  FMUL.FTZ R18, R230, R18 ;  /* 0x00000012e6127220 */ /* 0x000fe20000410000 */
[----:B------:R-:W-:Y:S01]  /*6650*/  FMUL.FTZ R6, R6, UR6 ;  /* 0x0000000606067c20 */ /* 0x000fe20008410000 */
[C---:B------:R-:W-:Y:S01]  /*6660*/  FADD.FTZ R20, -R5.reuse, R22 ;  /* 0x0000001605147221 */ /* 0x040fe20000010100 */
[C---:B------:R-:W-:Y:S01]  /*6670*/  FADD.FTZ R22, -R5.reuse, R34 ;  /* 0x0000002205167221 */ /* 0x040fe20000010100 */
[----:B------:R-:W-:Y:S01]  /*6680*/  FADD.FTZ R21, -R5, R23 ;  /* 0x0000001705157221 */ /* 0x000fe20000010100 */
[----:B------:R-:W-:Y:S01]  /*6690*/  FMUL.FTZ R17, R6, R135 ;  /* 0x0000008706117220 */ /* 0x000fe20000410000 */
[----:B------:R-:W-:Y:S01]  /*66a0*/  FMUL.FTZ R6, R133, R134 ;  /* 0x0000008685067220 */ /* 0x000fe20000410000 */
[----:B------:R-:W-:Y:S01]  /*66b0*/  FADD.FTZ R19, -R5, R19 ;  /* 0x0000001305137221 */ /* 0x000fe20000010100 */
[----:B------:R-:W-:Y:S01]  /*66c0*/  FFMA.FTZ R23, -R223, R223, 1 ;  /* 0x3f800000df177423 */ /* 0x000fe200000101df */
[----:B------:R-:W-:Y:S01]  /*66d0*/  FFMA.FTZ R134, -R204, R204, 1 ;  /* 0x3f800000cc867423 */ /* 0x000fe200000101cc */
[----:B------:R-:W-:Y:S01]  /*66e0*/  FFMA.FTZ R133, -R203, R203, 1 ;  /* 0x3f800000cb857423 */ /* 0x000fe200000101cb */
[----:B------:R-:W-:Y:S01]  /*66f0*/  F2FP.F16.F32.PACK_AB R6, R6, R17 ;  /* 0x000000110606723e */ /* 0x000fe200000000ff */
[----:B------:R-:W-:Y:S01]  /*6700*/  FFMA.FTZ R17, -R224, R224, 1 ;  /* 0x3f800000e0117423 */ /* 0x000fe200000101e0 */
[----:B------:R-:W-:Y:S01]  /*6710*/  FMUL.FTZ R19, R229, R19 ;  /* 0x00000013e5137220 */ /* 0x000fe20000410000 */
[----:B------:R-:W-:Y:S01]  /*6720*/  FMUL.FTZ R20, R226, R20 ;  /* 0x00000014e2147220 */ /* 0x000fe20000410000 */
[----:B------:R-:W-:Y:S01]  /*6730*/  FMUL.FTZ R21, R228, R21 ;  /* 0x00000015e4157220 */ /* 0x000fe20000410000 */
[----:B------:R-:W-:Y:S01]  /*6740*/  FMUL.FTZ R17, R17, UR6 ;  /* 0x0000000611117c20 */ /* 0x000fe20008410000 */
[----:B------:R-:W-:Y:S01]  /*6750*/  FMUL.FTZ R23, R23, UR6 ;  /* 0x0000000617177c20 */ /* 0x000fe20008410000 */
[----:B------:R-:W-:Y:S01]  /*6760*/  FMUL.FTZ R5, R220, R22 ;  /* 0x00000016dc057220 */ /* 0x000fe20000410000 */
[----:B------:R-:W-:Y:S01]  /*6770*/  FMUL.FTZ R134, R134, UR6 ;  /* 0x0000000686867c20 */ /* 0x000fe20008410000 */
[----:B------:R-:W-:Y:S01]  /*6780*/  FMUL.FTZ R34, R17, R18 ;  /* 0x0000001211227220 */ /* 0x000fe20000410000 */
[----:B------:R-:W-:Y:S01]  /*6790*/  FMUL.FTZ R17, R219, R35 ;  /* 0x00000023db117220 */ /* 0x000fe20000410000 */
[----:B------:R-:W-:Y:S01]  /*67a0*/  FFMA.FTZ R35, -R221, R221, 1 ;  /* 0x3f800000dd237423 */ /* 0x000fe200000101dd */
[----:B------:R-:W-:Y:S01]  /*67b0*/  FMUL.FTZ R133, R133, UR6 ;  /* 0x0000000685857c20 */ /* 0x000fe20008410000 */
[----:B------:R-:W-:Y:S01]  /*67c0*/  FMUL.FTZ R23, R23, R19 ;  /* 0x0000001317177220 */ /* 0x000fe20000410000 */
[----:B------:R-:W-:Y:S01]  /*67d0*/  FMUL.FTZ R132, R132, R20 ;  /* 0x0000001484847220 */ /* 0x000fe20000410000 */
[----:B------:R-:W-:Y:S01]  /*67e0*/  FMUL.FTZ R35, R35, UR6 ;  /* 0x0000000623237c20 */ /* 0x000fe20008410000 */
[----:B------:R-:W-:Y:S01]  /*67f0*/  FMUL.FTZ R134, R134, R5 ;  /* 0x0000000586867220 */ /* 0x000fe20000410000 */
[----:B------:R-:W-:Y:S02]  /*6800*/  FMUL.FTZ R133, R133, R17 ;  /* 0x0000001185857220 */ /* 0x000fe40000410000 */
[----:B------:R-:W-:Y:S01]  /*6810*/  FMUL.FTZ R35, R35, R21 ;  /* 0x0000001523237220 */ /* 0x000fe20000410000 */
[----:B--2---:R-:W-:Y:S06]  /*6820*/  @!P0 BRA `(.L_x_639) ;  /* 0x0000000000c08947 */ /* 0x004fec0003800000 */
        /* <DEDUP_REMOVED lines=48> */
.L_x_639:
[----:B------:R1:W-:Y:S01]  /*6b30*/  STS [R196+0x15400], R6 ;  /* 0x01540006c4007388 */ /* 0x0003e20000000800 */
[C---:B-----5:R-:W-:Y:S01]  /*6b40*/  FADD.FTZ R12, -R4.reuse, R12 ;  /* 0x0000000c040c7221 */ /* 0x060fe20000010100 */
[C---:B------:R-:W-:Y:S01]  /*6b50*/  FADD.FTZ R9, -R4.reuse, R9 ;  /* 0x0000000904097221 */ /* 0x040fe20000010100 */
[----:B------:R-:W-:Y:S01]  /*6b60*/  FADD.FTZ R8, -R4, R8 ;  /* 0x0000000804087221 */ /* 0x000fe20000010100 */
[----:B------:R-:W-:Y:S01]  /*6b70*/  STS [R196+0x15000], R16 ;  /* 0x01500010c4007388 */ /* 0x000fe20000000800 */
[----:B------:R-:W-:Y:S01]  /*6b80*/  F2FP.F16.F32.PACK_AB R5, R23, R34 ;  /* 0x000000221705723e */ /* 0x000fe200000000ff */
[----:B--2---:R-:W-:Y:S01]  /*6b90*/  FMUL.FTZ R18, R160, R9 ;  /* 0x00000009a0127220 */ /* 0x004fe20000410000 */
        /* <DEDUP_REMOVED lines=10> */
[----:B------:R-:W-:Y:S01]  /*6c40*/  FADD.FTZ R10, -R0, R10 ;  /* 0x0000000a000a7221 */ /* 0x000fe20000010100 */
[----:B------:R-:W-:Y:S01]  /*6c50*/  FMUL.FTZ R24, R152, R24 ;  /* 0x0000001898187220 */ /* 0x000fe20000410000 */
[----:B------:R-:W-:Y:S01]  /*6c60*/  FMUL.FTZ R25, R151, R25 ;  /* 0x0000001997197220 */ /* 0x000fe20000410000 */
[----:B------:R-:W-:Y:S01]  /*6c70*/  FMUL.FTZ R28, R150, R28 ;  /* 0x0000001c961c7220 */ /* 0x000fe20000410000 */
[C---:B------:R-:W-:Y:S01]  /*6c80*/  FADD.FTZ R11, -R0.reuse, R11 ;  /* 0x0000000b000b7221 */ /* 0x040fe20000010100 */
[C---:B------:R-:W-:Y:S01]  /*6c90*/  FADD.FTZ R14, -R0.reuse, R14 ;  /* 0x0000000e000e7221 */ /* 0x040fe20000010100 */
[C---:B------:R-:W-:Y:S01]  /*6ca0*/  FADD.FTZ R26, -R0.reuse, R26 ;  /* 0x0000001a001a7221 */ /* 0x040fe20000010100 */
[----:B------:R-:W-:Y:S01]  /*6cb0*/  FADD.FTZ R27, -R0, R27 ;  /* 0x0000001b001b7221 */ /* 0x000fe20000010100 */
[----:B-1----:R-:W-:Y:S01]  /*6cc0*/  FADD.FTZ R6, -R4, R13 ;  /* 0x0000000d04067221 */ /* 0x002fe20000010100 */
[----:B------:R-:W-:Y:S01]  /*6cd0*/  FMUL.FTZ R13, R155, R12 ;  /* 0x0000000c9b0d7220 */ /* 0x000fe20000410000 */
[----:B------:R-:W-:Y:S01]  /*6ce0*/  FFMA.FTZ R12, -R188, R188, 1 ;  /* 0x3f800000bc0c7423 */ /* 0x000fe200000101bc */
[----:B------:R-:W-:Y:S01]  /*6cf0*/  FADD.FTZ R4, -R4, R29 ;  /* 0x0000001d04047221 */ /* 0x000fe20000010100 */
[----:B------:R-:W-:Y:S01]  /*6d00*/  FMUL.FTZ R6, R154, R6 ;  /* 0x000000069a067220 */ /* 0x000fe20000410000 */
[----:B------:R-:W-:Y:S01]  /*6d10*/  FADD.FTZ R30, -R0, R30 ;  /* 0x0000001e001e7221 */ /* 0x000fe20000010100 */
[----:B------:R-:W-:Y:S01]  /*6d20*/  FMUL.FTZ R12, R12, UR6 ;  /* 0x000000060c0c7c20 */ /* 0x000fe20008410000 */
[----:B------:R-:W-:Y:S01]  /*6d30*/  FMUL.FTZ R4, R149, R4 ;  /* 0x0000000495047220 */ /* 0x000fe20000410000 */
[----:B--2---:R-:W-:Y:S01]  /*6d40*/  FFMA.FTZ R7, -R171, R171, 1 ;  /* 0x3f800000ab077423 */ /* 0x004fe200000101ab */
[----:B------:R-:W-:Y:S01]  /*6d50*/  FMUL.FTZ R30, R156, R30 ;  /* 0x0000001e9c1e7220 */ /* 0x000fe20000410000 */
[----:B------:R-:W-:Y:S01]  /*6d60*/  FMUL.FTZ R20, R12, R19 ;  /* 0x000000130c147220 */ /* 0x000fe20000410000 */
[----:B------:R-:W-:Y:S01]  /*6d70*/  FMUL.FTZ R19, R9, R18 ;  /* 0x0000001209137220 */ /* 0x000fe20000410000 */
[----:B------:R-:W-:Y:S01]  /*6d80*/  FMUL.FTZ R7, R7, UR6 ;  /* 0x0000000607077c20 */ /* 0x000fe20008410000 */
[----:B------:R-:W-:Y:S01]  /*6d90*/  FMUL.FTZ R18, R8, R13 ;  /* 0x0000000d08127220 */ /* 0x000fe20000410000 */
[----:B------:R-:W-:Y:S01]  /*6da0*/  FFMA.FTZ R9, -R168, R168, 1 ;  /* 0x3f800000a8097423 */ /* 0x000fe200000101a8 */
[----:B------:R-:W-:Y:S01]  /*6db0*/  FFMA.FTZ R8, -R167, R167, 1 ;  /* 0x3f800000a7087423 */ /* 0x000fe200000101a7 */
[----:B------:R-:W-:Y:S01]  /*6dc0*/  FMUL.FTZ R12, R7, R6 ;  /* 0x00000006070c7220 */ /* 0x000fe20000410000 */
[----:B------:R-:W-:Y:S01]  /*6dd0*/  FFMA.FTZ R6, -R163, R163, 1 ;  /* 0x3f800000a3067423 */ /* 0x000fe200000101a3 */
[----:B------:R-:W-:Y:S01]  /*6de0*/  FFMA.FTZ R7, -R164, R164, 1 ;  /* 0x3f800000a4077423 */ /* 0x000fe200000101a4 */
[----:B------:R-:W-:Y:S01]  /*6df0*/  FMUL.FTZ R13, R9, UR6 ;  /* 0x00000006090d7c20 */ /* 0x000fe20008410000 */
[----:B------:R-:W-:Y:S01]  /*6e00*/  FMUL.FTZ R9, R8, UR6 ;  /* 0x0000000608097c20 */ /* 0x000fe20008410000 */
[----:B------:R-:W-:Y:S01]  /*6e10*/  FMUL.FTZ R6, R6, UR6 ;  /* 0x0000000606067c20 */ /* 0x000fe20008410000 */
[----:B------:R-:W-:Y:S01]  /*6e20*/  FMUL.FTZ R8, R7, UR6 ;  /* 0x0000000607087c20 */ /* 0x000fe20008410000 */
[----:B---3--:R-:W-:Y:S01]  /*6e30*/  FADD.FTZ R5, -R0, R15 ;  /* 0x0000000f00057221 */ /* 0x008fe20000010100 */
        /* <DEDUP_REMOVED lines=22> */
[----:B------:R-:W-:Y:S01]  /*6fa0*/  FMUL.FTZ R6, R6, UR6 ;  /* 0x0000000606067c20 */ /* 0x000fe20008410000 */
[----:B------:R-:W-:Y:S01]  /*6fb0*/  FMUL.FTZ R13, R11, R13 ;  /* 0x0000000d0b0d7220 */ /* 0x000fe20000410000 */
        /* <DEDUP_REMOVED lines=16> */
[----:B------:R-:W-:Y:S01]  /*70c0*/  F2FP.F16.F32.PACK_AB R17, R35, R132 ;  /* 0x000000842311723e */ /* 0x000fe200000000ff */
[----:B------:R-:W-:Y:S01]  /*70d0*/  STS [R195+0x16000], R8 ;  /* 0x01600008c3007388 */ /* 0x000fe20000000800 */
[----:B------:R-:W-:Y:S01]  /*70e0*/  FMUL.FTZ R26, R11, R26 ;  /* 0x0000001a0b1a7220 */ /* 0x000fe20000410000 */
[----:B------:R-:W-:Y:S01]  /*70f0*/  FMUL.FTZ R27, R10, R27 ;  /* 0x0000001b0a1b7220 */ /* 0x000fe20000410000 */
        /* <DEDUP_REMOVED lines=8> */
[----:B------:R-:W-:Y:S02]  /*7180*/  MOV R160, R206 ;  /* 0x000000ce00a07202 */ /* 0x000fe40000000f00 */
[----:B------:R-:W-:Y:S01]  /*7190*/  MOV R161, R205 ;  /* 0x000000cd00a17202 */ /* 0x000fe20000000f00 */
        /* <DEDUP_REMOVED lines=113> */
.L_x_640:
        /* <DEDUP_REMOVED lines=9> */
[----:B------:R-:W3:Y:S04]  /*7940*/  LDL R163, [R1+0x4] ;  /* 0x0000040001a37983 */ /* 0x000ee80000100800 */
[----:B------:R-:W4:Y:S04]  /*7950*/  LDL R162, [R1+0x18] ;  /* 0x0000180001a27983 */ /* 0x000f280000100800 */
[----:B------:R-:W2:Y:S04]  /*7960*/  LDSM.16.MT88.4 R28, [R0+0xd000] ;  /* 0x00d00000001c783b */ /* 0x000ea80000004200 */
[----:B------:R-:W-:Y:S04]  /*7970*/  LDSM.16.M88.4 R32, [R177] ;  /* 0x00000000b120783b */ /* 0x000fe80000000200 */
[----:B------:R-:W2:Y:S04]  /*7980*/  LDSM.16.MT88.4 R132, [R0+0x9400] ;  /* 0x009400000084783b */ /* 0x000ea80000004200 */
[----:B------:R-:W2:Y:S04]  /*7990*/  LDSM.16.MT88.4 R136, [R0+0xb400] ;  /* 0x00b400000088783b */ /* 0x000ea80000004200 */
[----:B------:R-:W2:Y:S04]  /*79a0*/  LDSM.16.MT88.4 R140, [R0+0xd400] ;  /* 0x00d40000008c783b */ /* 0x000ea80000004200 */
[----:B------:R-:W-:Y:S01]  /*79b0*/  LDSM.16.M88.4 R144, [R179] ;  /* 0x00000000b390783b */ /* 0x000fe20000000200 */
[C---:B-1----:R-:W-:Y:S03]  /*79c0*/  HMMA.16816.F32 R4, R24.reuse, R8, RZ ;  /* 0x000000081804723c */ /* 0x042fe600000018ff */
[----:B------:R-:W1:Y:S04]  /*79d0*/  LDSM.16.MT88.4 R148, [R0+0x9800] ;  /* 0x009800000094783b */ /* 0x000e680000004200 */
[----:B------:R-:W1:Y:S01]  /*79e0*/  LDSM.16.MT88.4 R152, [R0+0xb800] ;  /* 0x00b800000098783b */ /* 0x000e620000004200 */
[C---:B------:R-:W-:Y:S03]  /*79f0*/  HMMA.16816.F32 R8, R24.reuse, R10, RZ ;  /* 0x0000000a1808723c */ /* 0x040fe600000018ff */
[----:B------:R-:W-:Y:S03]  /*7a00*/  LDSM.16.MT88.4 R156, [R0+0xbc00] ;  /* 0x00bc0000009c783b */ /* 0x000fe60000004200 */
[C---:B--2---:R-:W-:Y:S06]  /*7a10*/  HMMA.16816.F32 R12, R24.reuse, R16, RZ ;  /* 0x00000010180c723c */ /* 0x044fec00000018ff */
[C---:B------:R-:W-:Y:S06]  /*7a20*/  HMMA.16816.F32 R16, R24.reuse, R18, RZ ;  /* 0x000000121810723c */ /* 0x040fec00000018ff */
[C---:B------:R-:W-:Y:S06]  /*7a30*/  HMMA.16816.F32 R20, R24.reuse, R28, RZ ;  /* 0x0000001c1814723c */ /* 0x040fec00000018ff */
[----:B------:R-:W-:Y:S01]  /*7a40*/  HMMA.16816.F32 R24, R24, R30, RZ ;  /* 0x0000001e1818723c */ /* 0x000fe200000018ff */
[----:B------:R-:W2:Y:S05]  /*7a50*/  LDSM.16.MT88.4 R28, [R0+0xd800] ;  /* 0x00d80000001c783b */ /* 0x000eaa0000004200 */
        /* <DEDUP_REMOVED lines=20> */
[C---:B------:R-:W-:Y:S06]  /*7ba0*/  HMMA.16816.F32 R4, R132.reuse, R136, R4 ;  /* 0x000000888404723c */ /* 0x040fec0000001804 */
[C---:B------:R-:W-:Y:S01]  /*7bb0*/  HMMA.16816.F32 R8, R132.reuse, R138, R8 ;  /* 0x0000008a8408723c */ /* 0x040fe20000001808 */
[----:B------:R-:W2:Y:S05]  /*7bc0*/  LDSM.16.M88.4 R136, [R177+0x2000] ;  /* 0x00200000b188783b */ /* 0x000eaa0000000200 */
        /* <DEDUP_REMOVED lines=22> */
[----:B------:R-:W2:Y:S05]  /*7d30*/  LDSM.16.MT88.4 R156, [R0+0xcc00] ;  /* 0x00cc0000009c783b */ /* 0x000eaa0000004200 */
[C---:B------:R-:W-:Y:S06]  /*7d40*/  HMMA.16816.F32 R20, R136.reuse, R32, R20 ;  /* 0x000000208814723c */ /* 0x040fec0000001814 */
[----:B------:R-:W-:Y:S01]  /*7d50*/  HMMA.16816.F32 R24, R136, R34, R24 ;  /* 0x000000228818723c */ /* 0x000fe20000001818 */
[----:B------:R2:W4:Y:S04]  /*7d60*/  LDSM.16.MT88.4 R32, [R0+0xec00] ;  /* 0x00ec00000020783b */ /* 0x0005280000004200 */
        /* <DEDUP_REMOVED lines=8> */
[----:B------:R-:W-:Y:S01]  /*7df0*/  IMAD.MOV.U32 R28, RZ, RZ, R206 ;  /* 0x000000ffff1c7224 */ /* 0x000fe200078e00ce */
[C---:B------:R-:W-:Y:S01]  /*7e00*/  HMMA.16816.F32 R4, R140.reuse, R144, R4 ;  /* 0x000000908c04723c */ /* 0x040fe20000001804 */
[----:B------:R-:W-:Y:S04]  /*7e10*/  IMAD.U32 R132, RZ, RZ, UR18 ;  /* 0x00000012ff847e24 */ /* 0x000fe8000f8e00ff */
[----:B------:R-:W-:Y:S01]  /*7e20*/  IMAD.MOV.U32 R29, RZ, RZ, R205 ;  /* 0x000000ffff1d7224 */ /* 0x000fe200078e00cd */
[C---:B------:R-:W-:Y:S01]  /*7e30*/  HMMA.16816.F32 R8, R140.reuse, R146, R8 ;  /* 0x000000928c08723c */ /* 0x040fe20000001808 */
[----:B------:R-:W-:Y:S05]  /*7e40*/  LDSM.16.MT88.4 R144, [R3+0x1c00] ;  /* 0x001c00000390783b */ /* 0x000fea0000004200 */
[C---:B------:R-:W-:Y:S05]  /*7e50*/  HMMA.16816.F32 R12, R140.reuse, R156, R12 ;  /* 0x0000009c8c0c723c */ /* 0x040fea000000180c */
[----:B---3--:R-:W-:Y:S01]  /*7e60*/  @P0 IADD3 R30, P2, R163, UR14, RZ ;  /* 0x0000000ea31e0c10 */ /* 0x008fe2000ff5e0ff */
[C---:B------:R-:W-:Y:S01]  /*7e70*/  HMMA.16816.F32 R16, R140.reuse, R158, R16 ;  /* 0x0000009e8c10723c */ /* 0x040fe20000001810 */
[----:B------:R-:W-:Y:S04]  /*7e80*/  @UP0 UIADD3 UR14, UP2, UR14, -0x100, URZ ;  /* 0xffffff000e0e0890 */ /* 0x000fe8000ff5e03f */
[----:B----4-:R-:W-:Y:S01]  /*7e90*/  @P0 IADD3.X R31, R162, UR13, RZ, P2, !PT ;  /* 0x0000000da21f0c10 */ /* 0x010fe200097fe4ff */
        /* <DEDUP_REMOVED lines=13> */
[----:B------:R-:W-:Y:S02]  /*7f70*/  IMAD.U32 R0, RZ, RZ, UR19 ;  /* 0x00000013ff007e24 */ /* 0x000fe4000f8e00ff */
[-C--:B------:R-:W-:Y:S01]  /*7f80*/  LEA R34, P2, R34, R28.reuse, 0x2 ;  /* 0x0000001c22227211 */ /* 0x080fe200078410ff */
[----:B------:R3:W-:Y:S02]  /*7f90*/  REDG.E.ADD.F32.FTZ.RN.STRONG.GPU desc[UR8][R32.64], R5 ;  /* 0x00000005200079a6 */ /* 0x0007e4000c10f388 */
[-C--:B------:R-:W-:Y:S01]  /*7fa0*/  LEA.HI.X.SX32 R133, R0, R29.reuse, 0x2, P0 ;  /* 0x0000001d00857211 */ /* 0x080fe200000f16ff */
[----:B------:R-:W-:Y:S01]  /*7fb0*/  IMAD.U32 R0, RZ, RZ, UR35 ;  /* 0x00000023ff007e24 */ /* 0x000fe2000f8e00ff */
[----:B------:R-:W-:Y:S04]  /*7fc0*/  LDSM.16.MT88.4 R140, [R3+0x1800] ;  /* 0x00180000038c783b */ /* 0x000fe80000004200 */
[----:B------:R4:W-:Y:S04]  /*7fd0*/  REDG.E.ADD.F32.FTZ.RN.STRONG.GPU desc[UR8][R132.64], R6 ;  /* 0x00000006840079a6 */ /* 0x0009e8000c10f388 */
[----:B------:R-:W-:Y:S01]  /*7fe0*/  LDSM.16.MT88.4 R132, [R2+0x17800] ;  /* 0x017800000284783b */ /* 0x000fe20000004200 */
[----:B-1----:R-:W-:Y:S02]  /*7ff0*/  IMAD.U32 R30, RZ, RZ, UR36 ;  /* 0x00000024ff1e7e24 */ /* 0x002fe4000f8e00ff */
[----:B------:R-:W-:Y:S03]  /*8000*/  IMAD.U32 R31, RZ, RZ, UR37 ;  /* 0x00000025ff1f7e24 */ /* 0x000fe6000f8e00ff */
[-C--:B------:R-:W-:Y:S01]  /*8010*/  LEA R30, P1, R30, R28.reuse, 0x2 ;  /* 0x0000001c1e1e7211 */ /* 0x080fe200078210ff */
[----:B--2---:R-:W-:Y:S01]  /*8020*/  IMAD.U32 R4, RZ, RZ, UR35 ;  /* 0x00000023ff047e24 */ /* 0x004fe2000f8e00ff */
[-C--:B------:R-:W-:Y:S01]  /*8030*/  LEA.HI.X.SX32 R35, R31, R29.reuse, 0x2, P2 ;  /* 0x0000001d1f237211 */ /* 0x080fe200010f16ff */
[----:B---3--:R-:W-:Y:S03]  /*8040*/  IMAD.U32 R5, RZ, RZ, UR36 ;  /* 0x00000024ff057e24 */ /* 0x008fe6000f8e00ff */
[-C--:B------:R-:W-:Y:S01]  /*8050*/  LEA R4, P0, R4, R28.reuse, 0x2 ;  /* 0x0000001c04047211 */ /* 0x080fe200078010ff */
[----:B------:R1:W-:Y:S01]  /*8060*/  REDG.E.ADD.F32.FTZ.RN.STRONG.GPU desc[UR8][R34.64], R7 ;  /* 0x00000007220079a6 */ /* 0x0003e2000c10f388 */
[-C--:B------:R-:W-:Y:S02]  /*8070*/  LEA.HI.X.SX32 R31, R5, R29.reuse, 0x2, P1 ;  /* 0x0000001d051f7211 */ /* 0x080fe400008f16ff */
[-C--:B------:R-:W-:Y:S01]  /*8080*/  LEA.HI.X.SX32 R5, R0, R29.reuse, 0x2, P0 ;  /* 0x0000001d00057211 */ /* 0x080fe200000f16ff */
[----:B------:R-:W-:Y:S02]  /*8090*/  IMAD.U32 R0, RZ, RZ, UR34 ;  /* 0x00000022ff007e24 */ /* 0x000fe4000f8e00ff */
[----:B------:R2:W-:Y:S01]  /*80a0*/  REDG.E.ADD.F32.FTZ.RN.STRONG.GPU desc[UR8][R30.64], R8 ;  /* 0x000000081e0079a6 */ /* 0x0005e2000c10f388 */
[----:B----4-:R-:W-:Y:S03]  /*80b0*/  IMAD.U32 R6, RZ, RZ, UR25 ;  /* 0x00000019ff067e24 */ /* 0x010fe6000f8e00ff */
        /* <DEDUP_REMOVED lines=191> */
[----:B------:R1:W-:Y:S01]  /*8cb0*/  STS [R252], R25 ;  /* 0x00000019fc007388 */ /* 0x0003e20000000800 */
[----:B------:R-:W-:Y:S01]  /*8cc0*/  F2FP.F16.F32.PACK_AB R17, R17, R100 ;  /* 0x000000641111723e */ /* 0x000fe200000000ff */
[----:B------:R-:W-:Y:S01]  /*8cd0*/  FMUL.FTZ R116, R116, UR5 ;  /* 0x0000000574747c20 */ /* 0x000fe20008410000 */
[----:B------:R-:W-:Y:S01]  /*8ce0*/  F2FP.F16.F32.PACK_AB R16, R16, R102 ;  /* 0x000000661010723e */ /* 0x000fe200000000ff */
[----:B------:R1:W-:Y:S01]  /*8cf0*/  STS [R252+0x200], R24 ;  /* 0x00020018fc007388 */ /* 0x0003e20000000800 */
        /* <DEDUP_REMOVED lines=59> */
[----:B------:R-:W-:Y:S01]  /*90b0*/  PLOP3.LUT P0, PT, PT, PT, UP0, 0x80, 0x0 ;  /* 0x000000000000781c */ /* 0x000fe20003f0f008 */
[----:B--2---:R1:W-:Y:S04]  /*90c0*/  STS [R148], R21 ;  /* 0x0000001594007388 */ /* 0x0043e80000000800 */
        /* <DEDUP_REMOVED lines=59> */
.L_x_642:
        /* <DEDUP_REMOVED lines=20> */
.L_x_643:
[----:B------:R-:W-:Y:S01]  /*95c0*/  BAR.SYNC.DEFER_BLOCKING 0x0 ;  /* 0x0000000000007b1d */ /* 0x000fe20000010000 */
[----:B------:R-:W-:Y:S01]  /*95d0*/  USHF.R.S32.HI UR10, URZ, 0x1f, UR5 ;  /* 0x0000001f3f0a7899 */ /* 0x000fe20008011405 */
[--C-:B------:R-:W-:Y:S01]  /*95e0*/  SHF.R.S32.HI R7, RZ, 0x1f, R240.reuse ;  /* 0x0000001fff077819 */ /* 0x100fe200000114f0 */
[----:B------:R-:W-:Y:S01]  /*95f0*/  IMAD.U32 R3, RZ, RZ, UR6 ;  /* 0x00000006ff037e24 */ /* 0x000fe2000f8e00ff */
[----:B------:R-:W-:Y:S01]  /*9600*/  UIMAD UR11, UR40, -0x80, UR11 ;  /* 0xffffff80280b78a4 */ /* 0x000fe2000f8e020b */
[----:B------:R-:W-:Y:S01]  /*9610*/  IMAD.MOV.U32 R6, RZ, RZ, R240 ;  /* 0x000000ffff067224 */ /* 0x000fe200078e00f0 */
[----:B------:R-:W-:Y:S01]  /*9620*/  UIMAD UR15, UR10, UR6, URZ ;  /* 0x000000060a0f72a4 */ /* 0x000fe2000f8e023f */
[C---:B------:R-:W-:Y:S01]  /*9630*/  IADD3 R8, R250.reuse, 0x40, RZ ;  /* 0x00000040fa087810 */ /* 0x040fe20007ffe0ff */
        /* <DEDUP_REMOVED lines=31> */
[----:B------:R-:W-:Y:S01]  /*9830*/  IMAD R3, R250, UR7, R3 ;  /* 0x00000007fa037c24 */ /* 0x000fe2000f8e0203 */
        /* <DEDUP_REMOVED lines=10> */
.L_x_645:
[----:B------:R-:W-:Y:S05]  /*98e0*/  BSYNC B0 ;  /* 0x0000000000007941 */ /* 0x000fea0003800000 */
.L_x_644:
        /* <DEDUP_REMOVED lines=20> */
.L_x_647:
[----:B------:R-:W-:Y:S05]  /*9a30*/  BSYNC B0 ;  /* 0x0000000000007941 */ /* 0x000fea0003800000 */
.L_x_646:
        /* <DEDUP_REMOVED lines=35> */
.L_x_649:
[----:B------:R-:W-:Y:S05]  /*9c70*/  BSYNC B0 ;  /* 0x0000000000007941 */ /* 0x000fea0003800000 */
.L_x_648:
        /* <DEDUP_REMOVED lines=18> */
.L_x_625:
[----:B------:R-:W-:Y:S05]  /*9da0*/  BSYNC B1 ;  /* 0x0000000000017941 */ /* 0x000fea0003800000 */
.L_x_611:
        /* <DEDUP_REMOVED lines=8> */
.L_x_650:
[----:B------:R-:W-:Y:S05]  /*9e30*/  EXIT ;  /* 0x000000000000794d */ /* 0x000fea0003800000 */
.L_x_652:
        /* <DEDUP_REMOVED lines=12> */
.L_x_691:


//--------------------- .text._ZN5flash25flash_bwd_dot_do_o_kernelILb0E23Flash_bwd_kernel_traitsILi96ELi64ELi128ELi8ELi2ELi4ELi4ELb0ELb0EN7cutlass6half_tE19Flash_kernel_traitsILi96ELi64ELi128ELi8ES3_EEEEvNS_16Flash_bwd_paramsE --------------------------
	.section	.text._ZN5flash25flash_bwd_dot_do_o_kernelILb0E23Flash_bwd_kernel_traitsILi96ELi64ELi128ELi8ELi2ELi4ELi4ELb0ELb0EN7cutlass6half_tE19Flash_kernel_traitsILi96ELi64ELi128ELi8ES3_EEEEvNS_16Flash_bwd_paramsE,"ax",@progbits
	.align	128
        .global         _ZN5flash25flash_bwd_dot_do_o_kernelILb0E23Flash_bwd_kernel_traitsILi96ELi64ELi128ELi8ELi2ELi4ELi4ELb0ELb0EN7cutlass6half_tE19Flash_kernel_traitsILi96ELi64ELi128ELi8ES3_EEEEvNS_16Flash_bwd_paramsE
        .type           _ZN5flash25flash_bwd_dot_do_o_kernelILb0E23Flash_bwd_kernel_traitsILi96ELi64ELi128ELi8ELi2ELi4ELi4ELb0ELb0EN7cutlass6half_tE19Flash_kernel_traitsILi96ELi64ELi128ELi8ES3_EEEEvNS_16Flash_bwd_paramsE,@function
        .size           _ZN5flash25flash_bwd_dot_do_o_kernelILb0E23Flash_bwd_kernel_traitsILi96ELi64ELi128ELi8ELi2ELi4ELi4ELb0ELb0EN7cutlass6half_tE19Flash_kernel_traitsILi96ELi64ELi128ELi8ES3_EEEEvNS_16Flash_bwd_paramsE,(.L_x_692 - _ZN5flash25flash_bwd_dot_do_o_kernelILb0E23Flash_bwd_kernel_traitsILi96ELi64ELi128ELi8ELi2ELi4ELi4ELb0ELb0EN7cutlass6half_tE19Flash_kernel_traitsILi96ELi64ELi128ELi8ES3_EEEEvNS_16Flash_bwd_paramsE)
        .other          _ZN5flash25flash_bwd_dot_do_o_kernelILb0E23Flash_bwd_kernel_traitsILi96ELi64ELi128ELi8ELi2ELi4ELi4ELb0ELb0EN7cutlass6half_tE19Flash_kernel_traitsILi96ELi64ELi128ELi8ES3_EEEEvNS_16Flash_bwd_paramsE,@"STO_CUDA_ENTRY STV_DEFAULT"
_ZN5flash25flash_bwd_dot_do_o_kernelILb0E23Flash_bwd_kernel_traitsILi96ELi64ELi128ELi8ELi2ELi4ELi4ELb0ELb0EN7cutlass6half_tE19Flash_kernel_traitsILi96ELi64ELi128ELi8ES3_EEEEvNS_16Flash_bwd_paramsE:
.text._ZN5flash25flash_bwd_dot_do_o_kernelILb0E23Flash_bwd_kernel_traitsILi96ELi64ELi128ELi8ELi2ELi4ELi4ELb0ELb0EN7cutlass6half_tE19Flash_kernel_traitsILi96ELi64ELi128ELi8ES3_EEEEvNS_16Flash_bwd_paramsE:
        /* <DEDUP_REMOVED lines=52> */
.L_x_653:
[----:B------:R-:W0:Y:S08]  /*0340*/  LDC R2, c[0x0][0x270] ;  /* 0x00009c00ff027b82 */ /* 0x000e300000000800 */
[----:B------:R-:W1:Y:S01]  /*0350*/  LDC R4, c[0x0][0x2d4] ;  /* 0x0000b500ff047b82 */ /* 0x000e620000000800 */
[----:B0-----:R-:W-:-:S04]  /*0360*/  IMAD R39, R9, R2, UR5 ;  /* 0x0000000509277e24 */ /* 0x001fc8000f8e0202 */
[----:B-1----:R-:W-:-:S07]  /*0370*/  IMAD R39, R39, R4, RZ ;  /* 0x0000000427277224 */ /* 0x002fce00078e02ff */
.L_x_654:
        /* <DEDUP_REMOVED lines=49> */
.L_x_656:
[----:B------:R-:W-:Y:S05]  /*0690*/  BSYNC B0 ;  /* 0x0000000000007941 */ /* 0x000fea0003800000 */
.L_x_655:
        /* <DEDUP_REMOVED lines=44> */
.L_x_658:
[----:B------:R-:W-:Y:S05]  /*0960*/  BSYNC B0 ;  /* 0x0000000000007941 */ /* 0x000fea0003800000 */
.L_x_657:
        /* <DEDUP_REMOVED lines=90> */
.L_x_659:
        /* <DEDUP_REMOVED lines=15> */
.L_x_692:


//--------------------- .text._ZN5flash25flash_bwd_dot_do_o_kernelILb1E23Flash_bwd_kernel_traitsILi96ELi64ELi128ELi8ELi2ELi4ELi4ELb0ELb0EN7cutlass6half_tE19Flash_kernel_traitsILi96ELi64ELi128ELi8ES3_EEEEvNS_16Flash_bwd_paramsE --------------------------
	.section	.text._ZN5flash25flash_bwd_dot_do_o_kernelILb1E23Flash_bwd_kernel_traitsILi96ELi64ELi128ELi8ELi2ELi4ELi4ELb0ELb0EN7cutlass6half_tE19Flash_kernel_traitsILi96ELi64ELi128ELi8ES3_EEEEvNS_16Flash_bwd_paramsE,"ax",@progbits
	.align	128
        .global         _ZN5flash25flash_bwd_dot_do_o_kernelILb1E23Flash_bwd_kernel_traitsILi96ELi64ELi128ELi8ELi2ELi4ELi4ELb0ELb0EN7cutlass6half_tE19Flash_kernel_traitsILi96ELi64ELi128ELi8ES3_EEEEvNS_16Flash_bwd_paramsE
        .type           _ZN5flash25flash_bwd_dot_do_o_kernelILb1E23Flash_bwd_kernel_traitsILi96ELi64ELi128ELi8ELi2ELi4ELi4ELb0ELb0EN7cutlass6half_tE19Flash_kernel_traitsILi96ELi64ELi128ELi8ES3_EEEEvNS_16Flash_bwd_paramsE,@function
        .size           _ZN5flash25flash_bwd_dot_do_o_kernelILb1E23Flash_bwd_kernel_traitsILi96ELi64ELi128ELi8ELi2ELi4ELi4ELb0ELb0EN7cutlass6half_tE19Flash_kernel_traitsILi96ELi64ELi128ELi8ES3_EEEEvNS_16Flash_bwd_paramsE,(.L_x_693 - _ZN5flash25flash_bwd_dot_do_o_kernelILb1E23Flash_bwd_kernel_traitsILi96ELi64ELi128ELi8ELi2ELi4ELi4ELb0ELb0EN7cutlass6half_tE19Flash_kernel_traitsILi96ELi64ELi128ELi8ES3_EEEEvNS_16Flash_bwd_paramsE)
        .other          _ZN5flash25flash_bwd_dot_do_o_kernelILb1E23Flash_bwd_kernel_traitsILi96ELi64ELi128ELi8ELi2ELi4ELi4ELb0ELb0EN7cutlass6half_tE19Flash_kernel_traitsILi96ELi64ELi128ELi8ES3_EEEEvNS_16Flash_bwd_paramsE,@"STO_CUDA_ENTRY STV_DEFAULT"
_ZN5flash25flash_bwd_dot_do_o_kernelILb1E23Flash_bwd_kernel_traitsILi96ELi64ELi128ELi8ELi2ELi4ELi4ELb0ELb0EN7cutlass6half_tE19Flash_kernel_traitsILi96ELi64ELi128ELi8ES3_EEEEvNS_16Flash_bwd_paramsE:
.text._ZN5flash25flash_bwd_dot_do_o_kernelILb1E23Flash_bwd_kernel_traitsILi96ELi64ELi128ELi8ELi2ELi4ELi4ELb0ELb0EN7cutlass6half_tE19Flash_kernel_traitsILi96ELi64ELi128ELi8ES3_EEEEvNS_16Flash_bwd_paramsE:
        /* <DEDUP_REMOVED lines=60> */
.L_x_660:
        /* <DEDUP_REMOVED lines=27> */
.L_x_661:
[----:B------:R-:W-:-:S04]  /*0570*/  IMAD R3, R3, R13, R6 ;  /* 0x0000000d03037224 */ /* 0x000fc800078e0206 */
[----:B------:R-:W-:-:S07]  /*0580*/  IMAD R42, R3, R42, RZ ;  /* 0x0000002a032a7224 */ /* 0x000fce00078e02ff */
.L_x_662:
        /* <DEDUP_REMOVED lines=61> */
.L_x_664:
[----:B------:R-:W-:Y:S05]  /*0960*/  BSYNC B0 ;  /* 0x0000000000007941 */ /* 0x000fea0003800000 */
.L_x_663:
        /* <DEDUP_REMOVED lines=42> */
.L_x_666:
[----:B------:R-:W-:Y:S05]  /*0c10*/  BSYNC B0 ;  /* 0x0000000000007941 */ /* 0x000fea0003800000 */
.L_x_665:
        /* <DEDUP_REMOVED lines=95> */
.L_x_667:
        /* <DEDUP_REMOVED lines=15> */
.L_x_693:


//--------------------- .nv.shared._ZN5flash44flash_bwd_dq_dk_dv_loop_seqk_parallel_kernelI23Flash_bwd_kernel_traitsILi96ELi64ELi128ELi8ELi2ELi4ELi4ELb1ELb0EN7cutlass6half_tE19Flash_kernel_traitsILi96ELi64ELi128ELi8ES3_EELb0ELb1ELb0ELb0ELb0ELb0ELb0EEEvNS_16Flash_bwd_paramsE --------------------------
	.section	.nv.shared._ZN5flash44flash_bwd_dq_dk_dv_loop_seqk_parallel_kernelI23Flash_bwd_kernel_traitsILi96ELi64ELi128ELi8ELi2ELi4ELi4ELb1ELb0EN7cutlass6half_tE19Flash_kernel_traitsILi96ELi64ELi128ELi8ES3_EELb0ELb1ELb0ELb0ELb0ELb0ELb0EEEvNS_16Flash_bwd_paramsE,"aw",@nobits
	.sectionflags	@""
	.align	16
	.zero		1024


//--------------------- .nv.shared.reserved.0     --------------------------
	.section	.nv.shared.reserved.0,"aw",@nobits
	.weak		__nv_reservedSMEM_offset_0_alias
	.size		__nv_reservedSMEM_offset_0_alias, 0, 0
	.other		__nv_reservedSMEM_offset_0_alias,@"STO_CUDA_RESERVED_SHARED STV_DEFAULT"
__nv_reservedSMEM_offset_0_alias:
	.zero		0


//--------------------- .nv.global                --------------------------
	.section	.nv.global,"aw",@nobits
.nv.global:
	.type		_ZN72_INTERNAL_63872949_36_flash_bwd_hdim96_fp16_causal_sm80_cu_ea41c527_32674cute1_E,@object
	.size		_ZN72_INTERNAL_63872949_36_flash_bwd_hdim96_fp16_causal_sm80_cu_ea41c527_32674cute1_E,(_ZN72_INTERNAL_63872949_36_flash_bwd_hdim96_fp16_causal_sm80_cu_ea41c527_32674cuda3std3__45__cpo6cbeginE - _ZN72_INTERNAL_63872949_36_flash_bwd_hdim96_fp16_causal_sm80_cu_ea41c527_32674cute1_E)
_ZN72_INTERNAL_63872949_36_flash_bwd_hdim96_fp16_causal_sm80_cu_ea41c527_32674cute1_E:
	.zero		1
	.type		_ZN72_INTERNAL_63872949_36_flash_bwd_hdim96_fp16_causal_sm80_cu_ea41c527_32674cuda3std3__45__cpo6cbeginE,@object
	.size		_ZN72_INTERNAL_63872949_36_flash_bwd_hdim96_fp16_causal_sm80_cu_ea41c527_32674cuda3std3__45__cpo6cbeginE,(_ZN72_INTERNAL_63872949_36_flash_bwd_hdim96_fp16_causal_sm80_cu_ea41c527_32674cuda3std3__48in_placeE - _ZN72_INTERNAL_63872949_36_flash_bwd_hdim96_fp16_causal_sm80_cu_ea41c527_32674cuda3std3__45__cpo6cbeginE)
_ZN72_INTERNAL_63872949_36_flash_bwd_hdim96_fp16_causal_sm80_cu_ea41c527_32674cuda3std3__45__cpo6cbeginE:
	.zero		1
	.type		_ZN72_INTERNAL_63872949_36_flash_bwd_hdim96_fp16_causal_sm80_cu_ea41c527_32674cuda3std3__48in_placeE,@object
	.size		_ZN72_INTERNAL_63872949_36_flash_bwd_hdim96_fp16_causal_sm80_cu_ea41c527_32674cuda3std3__48in_placeE,(_ZN72_INTERNAL_63872949_36_flash_bwd_hdim96_fp16_causal_sm80_cu_ea41c527_32674cuda3std6ranges3__45__cpo9iter_moveE - _ZN72_INTERNAL_63872949_36_flash_bwd_hdim96_fp16_causal_sm80_cu_ea41c527_32674cuda3std3__48in_placeE)
_ZN72_INTERNAL_63872949_36_flash_bwd_hdim96_fp16_causal_sm80_cu_ea41c527_32674cuda3std3__48in_placeE:
	.zero		1
	.type		_ZN72_INTERNAL_63872949_36_flash_bwd_hdim96_fp16_causal_sm80_cu_ea41c527_32674cuda3std6ranges3__45__cpo9iter_moveE,@object
	.size		_ZN72_INTERNAL_63872949_36_flash_bwd_hdim96_fp16_causal_sm80_cu_ea41c527_32674cuda3std6ranges3__45__cpo9iter_moveE,(_ZN72_INTERNAL_63872949_36_flash_bwd_hdim96_fp16_causal_sm80_cu_ea41c527_32674cuda3std3__45__cpo5beginE - _ZN72_INTERNAL_63872949_36_flash_bwd_hdim96_fp16_causal_sm80_cu_ea41c527_32674cuda3std6ranges3__45__cpo9iter_moveE)
_ZN72_INTERNAL_63872949_36_flash_bwd_hdim96_fp16_causal_sm80_cu_ea41c527_32674cuda3std6ranges3__45__cpo9iter_moveE:
	.zero		1
	.type		_ZN72_INTERNAL_63872949_36_flash_bwd_hdim96_fp16_causal_sm80_cu_ea41c527_32674cuda3std3__45__cpo5beginE,@object
	.size		_ZN72_INTERNAL_63872949_36_flash_bwd_hdim96_fp16_causal_sm80_cu_ea41c527_32674cuda3std3__45__cpo5beginE,(_ZN72_INTERNAL_63872949_36_flash_bwd_hdim96_fp16_causal_sm80_cu_ea41c527_32674cuda3std3__474_GLOBAL__N__63872949_36_flash_bwd_hdim96_fp16_causal_sm80_cu_ea41c527_32676ignoreE - _ZN72_INTERNAL_63872949_36_flash_bwd_hdim96_fp16_causal_sm80_cu_ea41c527_32674cuda3std3__45__cpo5beginE)
_ZN72_INTERNAL_63872949_36_flash_bwd_hdim96_fp16_causal_sm80_cu_ea41c527_32674cuda3std3__45__cpo5beginE:
	.zero		1
	.type		_ZN72_INTERNAL_63872949_36_flash_bwd_hdim96_fp16_causal_sm80_cu_ea41c527_32674cuda3std3__474_GLOBAL__N__63872949_36_flash_bwd_hdim96_fp16_causal_sm80_cu_ea41c527_32676ignoreE,@object
	.size		_ZN72_INTERNAL_63872949_36_flash_bwd_hdim96_fp16_causal_sm80_cu_ea41c527_32674cuda3std3__474_GLOBAL__N__63872949_36_flash_bwd_hdim96_fp16_causal_sm80_cu_ea41c527_32676ignoreE,(_ZN72_INTERNAL_63872949_36_flash_bwd_hdim96_fp16_causal_sm80_cu_ea41c527_32674cute7productE - _ZN72_INTERNAL_63872949_36_flash_bwd_hdim96_fp16_causal_sm80_cu_ea41c527_32674cuda3std3__474_GLOBAL__N__63872949_36_flash_bwd_hdim96_fp16_causal_sm80_cu_ea41c527_32676ignoreE)
_ZN72_INTERNAL_63872949_36_flash_bwd_hdim96_fp16_causal_sm80_cu_ea41c527_32674cuda3std3__474_GLOBAL__N__63872949_36_flash_bwd_hdim96_fp16_causal_sm80_cu_ea41c527_32676ignoreE:
	.zero		1
	.type		_ZN72_INTERNAL_63872949_36_flash_bwd_hdim96_fp16_causal_sm80_cu_ea41c527_32674cute7productE,@object
	.size		_ZN72_INTERNAL_63872949_36_flash_bwd_hdim96_fp16_causal_sm80_cu_ea41c527_32674cute7productE,(_ZN72_INTERNAL_63872949_36_flash_bwd_hdim96_fp16_causal_sm80_cu_ea41c527_32674cuda3std3__45__cpo3endE - _ZN72_INTERNAL_63872949_36_flash_bwd_hdim96_fp16_causal_sm80_cu_ea41c527_32674cute7productE)
_ZN72_INTERNAL_63872949_36_flash_bwd_hdim96_fp16_causal_sm80_cu_ea41c527_32674cute7productE:
	.zero		1
	.type		_ZN72_INTERNAL_63872949_36_flash_bwd_hdim96_fp16_causal_sm80_cu_ea41c527_32674cuda3std3__45__cpo3endE,@object
	.size		_ZN72_INTERNAL_63872949_36_flash_bwd_hdim96_fp16_causal_sm80_cu_ea41c527_32674cuda3std3__45__cpo3endE,(_ZN72_INTERNAL_63872949_36_flash_bwd_hdim96_fp16_causal_sm80_cu_ea41c527_32674cuda3std3__419piecewise_constructE - _ZN72_INTERNAL_63872949_36_flash_bwd_hdim96_fp16_causal_sm80_cu_ea41c527_32674cuda3std3__45__cpo3endE)
_ZN72_INTERNAL_63872949_36_flash_bwd_hdim96_fp16_causal_sm80_cu_ea41c527_32674cuda3std3__45__cpo3endE:
	.zero		1
	.type		_ZN72_INTERNAL_63872949_36_flash_bwd_hdim96_fp16_causal_sm80_cu_ea41c527_32674cuda3std3__419piecewise_constructE,@object
	.size		_ZN72_INTERNAL_63872949_36_flash_bwd_hdim96_fp16_causal_sm80_cu_ea41c527_32674cuda3std3__419piecewise_constructE,(_ZN72_INTERNAL_63872949_36_flash_bwd_hdim96_fp16_causal_sm80_cu_ea41c527_32674cuda3std3__45__cpo4cendE - _ZN72_INTERNAL_63872949_36_flash_bwd_hdim96_fp16_causal_sm80_cu_ea41c527_32674cuda3std3__419piecewise_constructE)
_ZN72_INTERNAL_63872949_36_flash_bwd_hdim96_fp16_causal_sm80_cu_ea41c527_32674cuda3std3__419piecewise_constructE:
	.zero		1
	.type		_ZN72_INTERNAL_63872949_36_flash_bwd_hdim96_fp16_causal_sm80_cu_ea41c527_32674cuda3std3__45__cpo4cendE,@object
	.size		_ZN72_INTERNAL_63872949_36_flash_bwd_hdim96_fp16_causal_sm80_cu_ea41c527_32674cuda3std3__45__cpo4cendE,(_ZN72_INTERNAL_63872949_36_flash_bwd_hdim96_fp16_causal_sm80_cu_ea41c527_32674cuda3std6ranges3__45__cpo4swapE - _ZN72_INTERNAL_63872949_36_flash_bwd_hdim96_fp16_causal_sm80_cu_ea41c527_32674cuda3std3__45__cpo4cendE)
_ZN72_INTERNAL_63872949_36_flash_bwd_hdim96_fp16_causal_sm80_cu_ea41c527_32674cuda3std3__45__cpo4cendE:
	.zero		1
	.type		_ZN72_INTERNAL_63872949_36_flash_bwd_hdim96_fp16_causal_sm80_cu_ea41c527_32674cuda3std6ranges3__45__cpo4swapE,@object
	.size		_ZN72_INTERNAL_63872949_36_flash_bwd_hdim96_fp16_causal_sm80_cu_ea41c527_32674cuda3std6ranges3__45__cpo4swapE,(.L_7 - _ZN72_INTERNAL_63872949_36_flash_bwd_hdim96_fp16_causal_sm80_cu_ea41c527_32674cuda3std6ranges3__45__cpo4swapE)
_ZN72_INTERNAL_63872949_36_flash_bwd_hdim96_fp16_causal_sm80_cu_ea41c527_32674cuda3std6ranges3__45__cpo4swapE:
	.zero		1
.L_7:


//--------------------- .nv.shared._ZN5flash44flash_bwd_dq_dk_dv_loop_seqk_parallel_kernelI23Flash_bwd_kernel_traitsILi96ELi64ELi128ELi8ELi2ELi4ELi4ELb1ELb0EN7cutlass6half_tE19Flash_kernel_traitsILi96ELi64ELi128ELi8ES3_EELb0ELb1ELb0ELb0ELb1ELb1ELb0EEEvNS_16Flash_bwd_paramsE --------------------------
	.section	.nv.shared._ZN5flash44flash_bwd_dq_dk_dv_loop_seqk_parallel_kernelI23Flash_bwd_kernel_traitsILi96ELi64ELi128ELi8ELi2ELi4ELi4ELb1ELb0EN7cutlass6half_tE19Flash_kernel_traitsILi96ELi64ELi128ELi8ES3_EELb0ELb1ELb0ELb0ELb1ELb1ELb0EEEvNS_16Flash_bwd_paramsE,"aw",@nobits
	.sectionflags	@""
	.align	16
	.zero		1024


//--------------------- .nv.shared._ZN5flash44flash_bwd_dq_dk_dv_loop_seqk_parallel_kernelI23Flash_bwd_kernel_traitsILi96ELi64ELi128ELi8ELi2ELi4ELi4ELb1ELb0EN7cutlass6half_tE19Flash_kernel_traitsILi96ELi64ELi128ELi8ES3_EELb0ELb1ELb0ELb0ELb0ELb1ELb0EEEvNS_16Flash_bwd_paramsE --------------------------
	.section	.nv.shared._ZN5flash44flash_bwd_dq_dk_dv_loop_seqk_parallel_kernelI23Flash_bwd_kernel_traitsILi96ELi64ELi128ELi8ELi2ELi4ELi4ELb1ELb0EN7cutlass6half_tE19Flash_kernel_traitsILi96ELi64ELi128ELi8ES3_EELb0ELb1ELb0ELb0ELb0ELb1ELb0EEEvNS_16Flash_bwd_paramsE,"aw",@nobits
	.sectionflags	@""
	.align	16
	.zero		1024


//--------------------- .nv.shared._ZN5flash44flash_bwd_dq_dk_dv_loop_seqk_parallel_kernelI23Flash_bwd_kernel_traitsILi96ELi64ELi128ELi8ELi2ELi4ELi4ELb1ELb0EN7cutlass6half_tE19Flash_kernel_traitsILi96ELi64ELi128ELi8ES3_EELb0ELb1ELb0ELb1ELb0ELb0ELb0EEEvNS_16Flash_bwd_paramsE --------------------------
	.section	.nv.shared._ZN5flash44flash_bwd_dq_dk_dv_loop_seqk_parallel_kernelI23Flash_bwd_kernel_traitsILi96ELi64ELi128ELi8ELi2ELi4ELi4ELb1ELb0EN7cutlass6half_tE19Flash_kernel_traitsILi96ELi64ELi128ELi8ES3_EELb0ELb1ELb0ELb1ELb0ELb0ELb0EEEvNS_16Flash_bwd_paramsE,"aw",@nobits
	.sectionflags	@""
	.align	16
	.zero		1024


//--------------------- .nv.shared._ZN5flash27flash_bwd_convert_dq_kernelI23Flash_bwd_kernel_traitsILi96ELi64ELi128ELi8ELi2ELi4ELi4ELb1ELb0EN7cutlass6half_tE19Flash_kernel_traitsILi96ELi64ELi128ELi8ES3_EEEEvNS_16Flash_bwd_paramsEi --------------------------
	.section	.nv.shared._ZN5flash27flash_bwd_convert_dq_kernelI23Flash_bwd_kernel_traitsILi96ELi64ELi128ELi8ELi2ELi4ELi4ELb1ELb0EN7cutlass6half_tE19Flash_kernel_traitsILi96ELi64ELi128ELi8ES3_EEEEvNS_16Flash_bwd_paramsEi,"aw",@nobits
	.sectionflags	@""
	.align	16
	.zero		1024


//--------------------- .nv.shared._ZN5flash44flash_bwd_dq_dk_dv_loop_seqk_parallel_kernelI23Flash_bwd_kernel_traitsILi96ELi64ELi128ELi8ELi2ELi4ELi4ELb1ELb0EN7cutlass6half_tE19Flash_kernel_traitsILi96ELi64ELi128ELi8ES3_EELb1ELb1ELb0ELb0ELb0ELb0ELb0EEEvNS_16Flash_bwd_paramsE --------------------------
	.section	.nv.shared._ZN5flash44flash_bwd_dq_dk_dv_loop_seqk_parallel_kernelI23Flash_bwd_kernel_traitsILi96ELi64ELi128ELi8ELi2ELi4ELi4ELb1ELb0EN7cutlass6half_tE19Flash_kernel_traitsILi96ELi64ELi128ELi8ES3_EELb1ELb1ELb0ELb0ELb0ELb0ELb0EEEvNS_16Flash_bwd_paramsE,"aw",@nobits
	.sectionflags	@""
	.align	16
	.zero		1024


//--------------------- .nv.shared._ZN5flash44flash_bwd_dq_dk_dv_loop_seqk_parallel_kernelI23Flash_bwd_kernel_traitsILi96ELi64ELi128ELi8ELi2ELi4ELi4ELb1ELb0EN7cutlass6half_tE19Flash_kernel_traitsILi96ELi64ELi128ELi8ES3_EELb0ELb1ELb0ELb0ELb0ELb0ELb1EEEvNS_16Flash_bwd_paramsE --------------------------
	.section	.nv.shared._ZN5flash44flash_bwd_dq_dk_dv_loop_seqk_parallel_kernelI23Flash_bwd_kernel_traitsILi96ELi64ELi128ELi8ELi2ELi4ELi4ELb1ELb0EN7cutlass6half_tE19Flash_kernel_traitsILi96ELi64ELi128ELi8ES3_EELb0ELb1ELb0ELb0ELb0ELb0ELb1EEEvNS_16Flash_bwd_paramsE,"aw",@nobits
	.sectionflags	@""
	.align	16
	.zero		1024


//--------------------- .nv.shared._ZN5flash44flash_bwd_dq_dk_dv_loop_seqk_parallel_kernelI23Flash_bwd_kernel_traitsILi96ELi64ELi128ELi8ELi2ELi4ELi4ELb1ELb0EN7cutlass6half_tE19Flash_kernel_traitsILi96ELi64ELi128ELi8ES3_EELb1ELb1ELb0ELb0ELb1ELb1ELb0EEEvNS_16Flash_bwd_paramsE --------------------------
	.section	.nv.shared._ZN5flash44flash_bwd_dq_dk_dv_loop_seqk_parallel_kernelI23Flash_bwd_kernel_traitsILi96ELi64ELi128ELi8ELi2ELi4ELi4ELb1ELb0EN7cutlass6half_tE19Flash_kernel_traitsILi96ELi64ELi128ELi8ES3_EELb1ELb1ELb0ELb0ELb1ELb1ELb0EEEvNS_16Flash_bwd_paramsE,"aw",@nobits
	.sectionflags	@""
	.align	16
	.zero		1024


//--------------------- .nv.shared._ZN5flash44flash_bwd_dq_dk_dv_loop_seqk_parallel_kernelI23Flash_bwd_kernel_traitsILi96ELi64ELi128ELi8ELi2ELi4ELi4ELb1ELb0EN7cutlass6half_tE19Flash_kernel_traitsILi96ELi64ELi128ELi8ES3_EELb0ELb1ELb0ELb0ELb1ELb1ELb1EEEvNS_16Flash_bwd_paramsE --------------------------
	.section	.nv.shared._ZN5flash44flash_bwd_dq_dk_dv_loop_seqk_parallel_kernelI23Flash_bwd_kernel_traitsILi96ELi64ELi128ELi8ELi2ELi4ELi4ELb1ELb0EN7cutlass6half_tE19Flash_kernel_traitsILi96ELi64ELi128ELi8ES3_EELb0ELb1ELb0ELb0ELb1ELb1ELb1EEEvNS_16Flash_bwd_paramsE,"aw",@nobits
	.sectionflags	@""
	.align	16
	.zero		1024


//--------------------- .nv.shared._ZN5flash44flash_bwd_dq_dk_dv_loop_seqk_parallel_kernelI23Flash_bwd_kernel_traitsILi96ELi64ELi128ELi8ELi2ELi4ELi4ELb1ELb0EN7cutlass6half_tE19Flash_kernel_traitsILi96ELi64ELi128ELi8ES3_EELb1ELb1ELb0ELb0ELb0ELb1ELb0EEEvNS_16Flash_bwd_paramsE --------------------------
	.section	.nv.shared._ZN5flash44flash_bwd_dq_dk_dv_loop_seqk_parallel_kernelI23Flash_bwd_kernel_traitsILi96ELi64ELi128ELi8ELi2ELi4ELi4ELb1ELb0EN7cutlass6half_tE19Flash_kernel_traitsILi96ELi64ELi128ELi8ES3_EELb1ELb1ELb0ELb0ELb0ELb1ELb0EEEvNS_16Flash_bwd_paramsE,"aw",@nobits
	.sectionflags	@""
	.align	16
	.zero		1024


//--------------------- .nv.shared._ZN5flash44flash_bwd_dq_dk_dv_loop_seqk_parallel_kernelI23Flash_bwd_kernel_traitsILi96ELi64ELi128ELi8ELi2ELi4ELi4ELb1ELb0EN7cutlass6half_tE19Flash_kernel_traitsILi96ELi64ELi128ELi8ES3_EELb0ELb1ELb0ELb0ELb0ELb1ELb1EEEvNS_16Flash_bwd_paramsE --------------------------
	.section	.nv.shared._ZN5flash44flash_bwd_dq_dk_dv_loop_seqk_parallel_kernelI23Flash_bwd_kernel_traitsILi96ELi64ELi128ELi8ELi2ELi4ELi4ELb1ELb0EN7cutlass6half_tE19Flash_kernel_traitsILi96ELi64ELi128ELi8ES3_EELb0ELb1ELb0ELb0ELb0ELb1ELb1EEEvNS_16Flash_bwd_paramsE,"aw",@nobits
	.sectionflags	@""
	.align	16
	.zero		1024


//--------------------- .nv.shared._ZN5flash44flash_bwd_dq_dk_dv_loop_seqk_parallel_kernelI23Flash_bwd_kernel_traitsILi96ELi64ELi128ELi8ELi2ELi4ELi4ELb1ELb0EN7cutlass6half_tE19Flash_kernel_traitsILi96ELi64ELi128ELi8ES3_EELb1ELb1ELb0ELb1ELb0ELb0ELb0EEEvNS_16Flash_bwd_paramsE --------------------------
	.section	.nv.shared._ZN5flash44flash_bwd_dq_dk_dv_loop_seqk_parallel_kernelI23Flash_bwd_kernel_traitsILi96ELi64ELi128ELi8ELi2ELi4ELi4ELb1ELb0EN7cutlass6half_tE19Flash_kernel_traitsILi96ELi64ELi128ELi8ES3_EELb1ELb1ELb0ELb1ELb0ELb0ELb0EEEvNS_16Flash_bwd_paramsE,"aw",@nobits
	.sectionflags	@""
	.align	16
	.zero		1024


//--------------------- .nv.shared._ZN5flash44flash_bwd_dq_dk_dv_loop_seqk_parallel_kernelI23Flash_bwd_kernel_traitsILi96ELi64ELi128ELi8ELi2ELi4ELi4ELb1ELb0EN7cutlass6half_tE19Flash_kernel_traitsILi96ELi64ELi128ELi8ES3_EELb0ELb1ELb0ELb1ELb0ELb0ELb1EEEvNS_16Flash_bwd_paramsE --------------------------
	.section	.nv.shared._ZN5flash44flash_bwd_dq_dk_dv_loop_seqk_parallel_kernelI23Flash_bwd_kernel_traitsILi96ELi64ELi128ELi8ELi2ELi4ELi4ELb1ELb0EN7cutlass6half_tE19Flash_kernel_traitsILi96ELi64ELi128ELi8ES3_EELb0ELb1ELb0ELb1ELb0ELb0ELb1EEEvNS_16Flash_bwd_paramsE,"aw",@nobits
	.sectionflags	@""
	.align	16
	.zero		1024


//--------------------- .nv.shared._ZN5flash25flash_bwd_dot_do_o_kernelILb0E23Flash_bwd_kernel_traitsILi96ELi64ELi128ELi8ELi2ELi4ELi4ELb1ELb0EN7cutlass6half_tE19Flash_kernel_traitsILi96ELi64ELi128ELi8ES3_EEEEvNS_16Flash_bwd_paramsE --------------------------
	.section	.nv.shared._ZN5flash25flash_bwd_dot_do_o_kernelILb0E23Flash_bwd_kernel_traitsILi96ELi64ELi128ELi8ELi2ELi4ELi4ELb1ELb0EN7cutlass6half_tE19Flash_kernel_traitsILi96ELi64ELi128ELi8ES3_EEEEvNS_16Flash_bwd_paramsE,"aw",@nobits
	.sectionflags	@""
	.align	16
	.zero		1024


//--------------------- .nv.shared._ZN5flash25flash_bwd_dot_do_o_kernelILb1E23Flash_bwd_kernel_traitsILi96ELi64ELi128ELi8ELi2ELi4ELi4ELb1ELb0EN7cutlass6half_tE19Flash_kernel_traitsILi96ELi64ELi128ELi8ES3_EEEEvNS_16Flash_bwd_paramsE --------------------------
	.section	.nv.shared._ZN5flash25flash_bwd_dot_do_o_kernelILb1E23Flash_bwd_kernel_traitsILi96ELi64ELi128ELi8ELi2ELi4ELi4ELb1ELb0EN7cutlass6half_tE19Flash_kernel_traitsILi96ELi64ELi128ELi8ES3_EEEEvNS_16Flash_bwd_paramsE,"aw",@nobits
	.sectionflags	@""
	.align	16
	.zero		1024


//--------------------- .nv.shared._ZN5flash27flash_bwd_convert_dq_kernelI23Flash_bwd_kernel_traitsILi96ELi64ELi128ELi8ELi2ELi4ELi4ELb0ELb0EN7cutlass6half_tE19Flash_kernel_traitsILi96ELi64ELi128ELi8ES3_EEEEvNS_16Flash_bwd_paramsEi --------------------------
	.section	.nv.shared._ZN5flash27flash_bwd_convert_dq_kernelI23Flash_bwd_kernel_traitsILi96ELi64ELi128ELi8ELi2ELi4ELi4ELb0ELb0EN7cutlass6half_tE19Flash_kernel_traitsILi96ELi64ELi128ELi8ES3_EEEEvNS_16Flash_bwd_paramsEi,"aw",@nobits
	.sectionflags	@""
	.align	16
	.zero		1024


//--------------------- .nv.shared._ZN5flash44flash_bwd_dq_dk_dv_loop_seqk_parallel_kernelI23Flash_bwd_kernel_traitsILi96ELi64ELi128ELi8ELi2ELi4ELi4ELb0ELb0EN7cutlass6half_tE19Flash_kernel_traitsILi96ELi64ELi128ELi8ES3_EELb1ELb1ELb0ELb0ELb0ELb0ELb0EEEvNS_16Flash_bwd_paramsE --------------------------
	.section	.nv.shared._ZN5flash44flash_bwd_dq_dk_dv_loop_seqk_parallel_kernelI23Flash_bwd_kernel_traitsILi96ELi64ELi128ELi8ELi2ELi4ELi4ELb0ELb0EN7cutlass6half_tE19Flash_kernel_traitsILi96ELi64ELi128ELi8ES3_EELb1ELb1ELb0ELb0ELb0ELb0ELb0EEEvNS_16Flash_bwd_paramsE,"aw",@nobits
	.sectionflags	@""
	.align	16
	.zero		1024


//--------------------- .nv.shared._ZN5flash44flash_bwd_dq_dk_dv_loop_seqk_parallel_kernelI23Flash_bwd_kernel_traitsILi96ELi64ELi128ELi8ELi2ELi4ELi4ELb0ELb0EN7cutlass6half_tE19Flash_kernel_traitsILi96ELi64ELi128ELi8ES3_EELb0ELb1ELb0ELb0ELb0ELb0ELb1EEEvNS_16Flash_bwd_paramsE --------------------------
	.section	.nv.shared._ZN5flash44flash_bwd_dq_dk_dv_loop_seqk_parallel_kernelI23Flash_bwd_kernel_traitsILi96ELi64ELi128ELi8ELi2ELi4ELi4ELb0ELb0EN7cutlass6half_tE19Flash_kernel_traitsILi96ELi64ELi128ELi8ES3_EELb0ELb1ELb0ELb0ELb0ELb0ELb1EEEvNS_16Flash_bwd_paramsE,"aw",@nobits
	.sectionflags	@""
	.align	16
	.zero		1024


//--------------------- .nv.shared._ZN5flash44flash_bwd_dq_dk_dv_loop_seqk_parallel_kernelI23Flash_bwd_kernel_traitsILi96ELi64ELi128ELi8ELi2ELi4ELi4ELb0ELb0EN7cutlass6half_tE19Flash_kernel_traitsILi96ELi64ELi128ELi8ES3_EELb1ELb1ELb0ELb0ELb1ELb1ELb0EEEvNS_16Flash_bwd_paramsE --------------------------
	.section	.nv.shared._ZN5flash44flash_bwd_dq_dk_dv_loop_seqk_parallel_kernelI23Flash_bwd_kernel_traitsILi96ELi64ELi128ELi8ELi2ELi4ELi4ELb0ELb0EN7cutlass6half_tE19Flash_kernel_traitsILi96ELi64ELi128ELi8ES3_EELb1ELb1ELb0ELb0ELb1ELb1ELb0EEEvNS_16Flash_bwd_paramsE,"aw",@nobits
	.sectionflags	@""
	.align	16
	.zero		1024


//--------------------- .nv.shared._ZN5flash44flash_bwd_dq_dk_dv_loop_seqk_parallel_kernelI23Flash_bwd_kernel_traitsILi96ELi64ELi128ELi8ELi2ELi4ELi4ELb0ELb0EN7cutlass6half_tE19Flash_kernel_traitsILi96ELi64ELi128ELi8ES3_EELb0ELb1ELb0ELb0ELb1ELb1ELb1EEEvNS_16Flash_bwd_paramsE --------------------------
	.section	.nv.shared._ZN5flash44flash_bwd_dq_dk_dv_loop_seqk_parallel_kernelI23Flash_bwd_kernel_traitsILi96ELi64ELi128ELi8ELi2ELi4ELi4ELb0ELb0EN7cutlass6half_tE19Flash_kernel_traitsILi96ELi64ELi128ELi8ES3_EELb0ELb1ELb0ELb0ELb1ELb1ELb1EEEvNS_16Flash_bwd_paramsE,"aw",@nobits
	.sectionflags	@""
	.align	16
	.zero		1024


//--------------------- .nv.shared._ZN5flash44flash_bwd_dq_dk_dv_loop_seqk_parallel_kernelI23Flash_bwd_kernel_traitsILi96ELi64ELi128ELi8ELi2ELi4ELi4ELb0ELb0EN7cutlass6half_tE19Flash_kernel_traitsILi96ELi64ELi128ELi8ES3_EELb1ELb1ELb0ELb0ELb0ELb1ELb0EEEvNS_16Flash_bwd_paramsE --------------------------
	.section	.nv.shared._ZN5flash44flash_bwd_dq_dk_dv_loop_seqk_parallel_kernelI23Flash_bwd_kernel_traitsILi96ELi64ELi128ELi8ELi2ELi4ELi4ELb0ELb0EN7cutlass6half_tE19Flash_kernel_traitsILi96ELi64ELi128ELi8ES3_EELb1ELb1ELb0ELb0ELb0ELb1ELb0EEEvNS_16Flash_bwd_paramsE,"aw",@nobits
	.sectionflags	@""
	.align	16
	.zero		1024


//--------------------- .nv.shared._ZN5flash44flash_bwd_dq_dk_dv_loop_seqk_parallel_kernelI23Flash_bwd_kernel_traitsILi96ELi64ELi128ELi8ELi2ELi4ELi4ELb0ELb0EN7cutlass6half_tE19Flash_kernel_traitsILi96ELi64ELi128ELi8ES3_EELb0ELb1ELb0ELb0ELb0ELb1ELb1EEEvNS_16Flash_bwd_paramsE --------------------------
	.section	.nv.shared._ZN5flash44flash_bwd_dq_dk_dv_loop_seqk_parallel_kernelI23Flash_bwd_kernel_traitsILi96ELi64ELi128ELi8ELi2ELi4ELi4ELb0ELb0EN7cutlass6half_tE19Flash_kernel_traitsILi96ELi64ELi128ELi8ES3_EELb0ELb1ELb0ELb0ELb0ELb1ELb1EEEvNS_16Flash_bwd_paramsE,"aw",@nobits
	.sectionflags	@""
	.align	16
	.zero		1024


//--------------------- .nv.shared._ZN5flash44flash_bwd_dq_dk_dv_loop_seqk_parallel_kernelI23Flash_bwd_kernel_traitsILi96ELi64ELi128ELi8ELi2ELi4ELi4ELb0ELb0EN7cutlass6half_tE19Flash_kernel_traitsILi96ELi64ELi128ELi8ES3_EELb1ELb1ELb0ELb1ELb0ELb0ELb0EEEvNS_16Flash_bwd_paramsE --------------------------
	.section	.nv.shared._ZN5flash44flash_bwd_dq_dk_dv_loop_seqk_parallel_kernelI23Flash_bwd_kernel_traitsILi96ELi64ELi128ELi8ELi2ELi4ELi4ELb0ELb0EN7cutlass6half_tE19Flash_kernel_traitsILi96ELi64ELi128ELi8ES3_EELb1ELb1ELb0ELb1ELb0ELb0ELb0EEEvNS_16Flash_bwd_paramsE,"aw",@nobits
	.sectionflags	@""
	.align	16
	.zero		1024


//--------------------- .nv.shared._ZN5flash44flash_bwd_dq_dk_dv_loop_seqk_parallel_kernelI23Flash_bwd_kernel_traitsILi96ELi64ELi128ELi8ELi2ELi4ELi4ELb0ELb0EN7cutlass6half_tE19Flash_kernel_traitsILi96ELi64ELi128ELi8ES3_EELb0ELb1ELb0ELb1ELb0ELb0ELb1EEEvNS_16Flash_bwd_paramsE --------------------------
	.section	.nv.shared._ZN5flash44flash_bwd_dq_dk_dv_loop_seqk_parallel_kernelI23Flash_bwd_kernel_traitsILi96ELi64ELi128ELi8ELi2ELi4ELi4ELb0ELb0EN7cutlass6half_tE19Flash_kernel_traitsILi96ELi64ELi128ELi8ES3_EELb0ELb1ELb0ELb1ELb0ELb0ELb1EEEvNS_16Flash_bwd_paramsE,"aw",@nobits
	.sectionflags	@""
	.align	16
	.zero		1024


//--------------------- .nv.shared._ZN5flash25flash_bwd_dot_do_o_kernelILb0E23Flash_bwd_kernel_traitsILi96ELi64ELi128ELi8ELi2ELi4ELi4ELb0ELb0EN7cutlass6half_tE19Flash_kernel_traitsILi96ELi64ELi128ELi8ES3_EEEEvNS_16Flash_bwd_paramsE --------------------------
	.section	.nv.shared._ZN5flash25flash_bwd_dot_do_o_kernelILb0E23Flash_bwd_kernel_traitsILi96ELi64ELi128ELi8ELi2ELi4ELi4ELb0ELb0EN7cutlass6half_tE19Flash_kernel_traitsILi96ELi64ELi128ELi8ES3_EEEEvNS_16Flash_bwd_paramsE,"aw",@nobits
	.sectionflags	@""
	.align	16
	.zero		1024


//--------------------- .nv.shared._ZN5flash25flash_bwd_dot_do_o_kernelILb1E23Flash_bwd_kernel_traitsILi96ELi64ELi128ELi8ELi2ELi4ELi4ELb0ELb0EN7cutlass6half_tE19Flash_kernel_traitsILi96ELi64ELi128ELi8ES3_EEEEvNS_16Flash_bwd_paramsE --------------------------
	.section	.nv.shared._ZN5flash25flash_bwd_dot_do_o_kernelILb1E23Flash_bwd_kernel_traitsILi96ELi64ELi128ELi8ELi2ELi4ELi4ELb0ELb0EN7cutlass6half_tE19Flash_kernel_traitsILi96ELi64ELi128ELi8ES3_EEEEvNS_16Flash_bwd_paramsE,"aw",@nobits
	.sectionflags	@""
	.align	16
	.zero		1024


//--------------------- .nv.constant0._ZN5flash44flash_bwd_dq_dk_dv_loop_seqk_parallel_kernelI23Flash_bwd_kernel_traitsILi96ELi64ELi128ELi8ELi2ELi4ELi4ELb1ELb0EN7cutlass6half_tE19Flash_kernel_traitsILi96ELi64ELi128ELi8ES3_EELb0ELb1ELb0ELb0ELb0ELb0ELb0EEEvNS_16Flash_bwd_paramsE --------------------------
	.section	.nv.constant0._ZN5flash44flash_bwd_dq_dk_dv_loop_seqk_parallel_kernelI23Flash_bwd_kernel_traitsILi96ELi64ELi128ELi8ELi2ELi4ELi4ELb1ELb0EN7cutlass6half_tE19Flash_kernel_traitsILi96ELi64ELi128ELi8ES3_EELb0ELb1ELb0ELb0ELb0ELb0ELb0EEEvNS_16Flash_bwd_paramsE,"a",@progbits
	.sectionflags	@""
	.align	4
.nv.constant0._ZN5flash44flash_bwd_dq_dk_dv_loop_seqk_parallel_kernelI23Flash_bwd_kernel_traitsILi96ELi64ELi128ELi8ELi2ELi4ELi4ELb1ELb0EN7cutlass6half_tE19Flash_kernel_traitsILi96ELi64ELi128ELi8ES3_EELb0ELb1ELb0ELb0ELb0ELb0ELb0EEEvNS_16Flash_bwd_paramsE:
	.zero		1168


//--------------------- .nv.constant0._ZN5flash44flash_bwd_dq_dk_dv_loop_seqk_parallel_kernelI23Flash_bwd_kernel_traitsILi96ELi64ELi128ELi8ELi2ELi4ELi4ELb1ELb0EN7cutlass6half_tE19Flash_kernel_traitsILi96ELi64ELi128ELi8ES3_EELb0ELb1ELb0ELb0ELb1ELb1ELb0EEEvNS_16Flash_bwd_paramsE --------------------------
	.section	.nv.constant0._ZN5flash44flash_bwd_dq_dk_dv_loop_seqk_parallel_kernelI23Flash_bwd_kernel_traitsILi96ELi64ELi128ELi8ELi2ELi4ELi4ELb1ELb0EN7cutlass6half_tE19Flash_kernel_traitsILi96ELi64ELi128ELi8ES3_EELb0ELb1ELb0ELb0ELb1ELb1ELb0EEEvNS_16Flash_bwd_paramsE,"a",@progbits
	.sectionflags	@""
	.align	4
.nv.constant0._ZN5flash44flash_bwd_dq_dk_dv_loop_seqk_parallel_kernelI23Flash_bwd_kernel_traitsILi96ELi64ELi128ELi8ELi2ELi4ELi4ELb1ELb0EN7cutlass6half_tE19Flash_kernel_traitsILi96ELi64ELi128ELi8ES3_EELb0ELb1ELb0ELb0ELb1ELb1ELb0EEEvNS_16Flash_bwd_paramsE:
	.zero		1168


//--------------------- .nv.constant0._ZN5flash44flash_bwd_dq_dk_dv_loop_seqk_parallel_kernelI23Flash_bwd_kernel_traitsILi96ELi64ELi128ELi8ELi2ELi4ELi4ELb1ELb0EN7cutlass6half_tE19Flash_kernel_traitsILi96ELi64ELi128ELi8ES3_EELb0ELb1ELb0ELb0ELb0ELb1ELb0EEEvNS_16Flash_bwd_paramsE --------------------------
	.section	.nv.constant0._ZN5flash44flash_bwd_dq_dk_dv_loop_seqk_parallel_kernelI23Flash_bwd_kernel_traitsILi96ELi64ELi128ELi8ELi2ELi4ELi4ELb1ELb0EN7cutlass6half_tE19Flash_kernel_traitsILi96ELi64ELi128ELi8ES3_EELb0ELb1ELb0ELb0ELb0ELb1ELb0EEEvNS_16Flash_bwd_paramsE,"a",@progbits
	.sectionflags	@""
	.align	4
.nv.constant0._ZN5flash44flash_bwd_dq_dk_dv_loop_seqk_parallel_kernelI23Flash_bwd_kernel_traitsILi96ELi64ELi128ELi8ELi2ELi4ELi4ELb1ELb0EN7cutlass6half_tE19Flash_kernel_traitsILi96ELi64ELi128ELi8ES3_EELb0ELb1ELb0ELb0ELb0ELb1ELb0EEEvNS_16Flash_bwd_paramsE:
	.zero		1168


//--------------------- .nv.constant0._ZN5flash44flash_bwd_dq_dk_dv_loop_seqk_parallel_kernelI23Flash_bwd_kernel_traitsILi96ELi64ELi128ELi8ELi2ELi4ELi4ELb1ELb0EN7cutlass6half_tE19Flash_kernel_traitsILi96ELi64ELi128ELi8ES3_EELb0ELb1ELb0ELb1ELb0ELb0ELb0EEEvNS_16Flash_bwd_paramsE --------------------------
	.section	.nv.constant0._ZN5flash44flash_bwd_dq_dk_dv_loop_seqk_parallel_kernelI23Flash_bwd_kernel_traitsILi96ELi64ELi128ELi8ELi2ELi4ELi4ELb1ELb0EN7cutlass6half_tE19Flash_kernel_traitsILi96ELi64ELi128ELi8ES3_EELb0ELb1ELb0ELb1ELb0ELb0ELb0EEEvNS_16Flash_bwd_paramsE,"a",@progbits
	.sectionflags	@""
	.align	4
.nv.constant0._ZN5flash44flash_bwd_dq_dk_dv_loop_seqk_parallel_kernelI23Flash_bwd_kernel_traitsILi96ELi64ELi128ELi8ELi2ELi4ELi4ELb1ELb0EN7cutlass6half_tE19Flash_kernel_traitsILi96ELi64ELi128ELi8ES3_EELb0ELb1ELb0ELb1ELb0ELb0ELb0EEEvNS_16Flash_bwd_paramsE:
	.zero		1168


//--------------------- .nv.constant0._ZN5flash27flash_bwd_convert_dq_kernelI23Flash_bwd_kernel_traitsILi96ELi64ELi128ELi8ELi2ELi4ELi4ELb1ELb0EN7cutlass6half_tE19Flash_kernel_traitsILi96ELi64ELi128ELi8ES3_EEEEvNS_16Flash_bwd_paramsEi --------------------------
	.section	.nv.constant0._ZN5flash27flash_bwd_convert_dq_kernelI23Flash_bwd_kernel_traitsILi96ELi64ELi128ELi8ELi2ELi4ELi4ELb1ELb0EN7cutlass6half_tE19Flash_kernel_traitsILi96ELi64ELi128ELi8ES3_EEEEvNS_16Flash_bwd_paramsEi,"a",@progbits
	.sectionflags	@""
	.align	4
.nv.constant0._ZN5flash27flash_bwd_convert_dq_kernelI23Flash_bwd_kernel_traitsILi96ELi64ELi128ELi8ELi2ELi4ELi4ELb1ELb0EN7cutlass6half_tE19Flash_kernel_traitsILi96ELi64ELi128ELi8ES3_EEEEvNS_16Flash_bwd_paramsEi:
	.zero		1172


//--------------------- .nv.constant0._ZN5flash44flash_bwd_dq_dk_dv_loop_seqk_parallel_kernelI23Flash_bwd_kernel_traitsILi96ELi64ELi128ELi8ELi2ELi4ELi4ELb1ELb0EN7cutlass6half_tE19Flash_kernel_traitsILi96ELi64ELi128ELi8ES3_EELb1ELb1ELb0ELb0ELb0ELb0ELb0EEEvNS_16Flash_bwd_paramsE --------------------------
	.section	.nv.constant0._ZN5flash44flash_bwd_dq_dk_dv_loop_seqk_parallel_kernelI23Flash_bwd_kernel_traitsILi96ELi64ELi128ELi8ELi2ELi4ELi4ELb1ELb0EN7cutlass6half_tE19Flash_kernel_traitsILi96ELi64ELi128ELi8ES3_EELb1ELb1ELb0ELb0ELb0ELb0ELb0EEEvNS_16Flash_bwd_paramsE,"a",@progbits
	.sectionflags	@""
	.align	4
.nv.constant0._ZN5flash44flash_bwd_dq_dk_dv_loop_seqk_parallel_kernelI23Flash_bwd_kernel_traitsILi96ELi64ELi128ELi8ELi2ELi4ELi4ELb1ELb0EN7cutlass6half_tE19Flash_kernel_traitsILi96ELi64ELi128ELi8ES3_EELb1ELb1ELb0ELb0ELb0ELb0ELb0EEEvNS_16Flash_bwd_paramsE:
	.zero		1168


//--------------------- .nv.constant0._ZN5flash44flash_bwd_dq_dk_dv_loop_seqk_parallel_kernelI23Flash_bwd_kernel_traitsILi96ELi64ELi128ELi8ELi2ELi4ELi4ELb1ELb0EN7cutlass6half_tE19Flash_kernel_traitsILi96ELi64ELi128ELi8ES3_EELb0ELb1ELb0ELb0ELb0ELb0ELb1EEEvNS_16Flash_bwd_paramsE --------------------------
	.section	.nv.constant0._ZN5flash44flash_bwd_dq_dk_dv_loop_seqk_parallel_kernelI23Flash_bwd_kernel_traitsILi96ELi64ELi128ELi8ELi2ELi4ELi4ELb1ELb0EN7cutlass6half_tE19Flash_kernel_traitsILi96ELi64ELi128ELi8ES3_EELb0ELb1ELb0ELb0ELb0ELb0ELb1EEEvNS_16Flash_bwd_paramsE,"a",@progbits
	.sectionflags	@""
	.align	4
.nv.constant0._ZN5flash44flash_bwd_dq_dk_dv_loop_seqk_parallel_kernelI23Flash_bwd_kernel_traitsILi96ELi64ELi128ELi8ELi2ELi4ELi4ELb1ELb0EN7cutlass6half_tE19Flash_kernel_traitsILi96ELi64ELi128ELi8ES3_EELb0ELb1ELb0ELb0ELb0ELb0ELb1EEEvNS_16Flash_bwd_paramsE:
	.zero		1168


//--------------------- .nv.constant0._ZN5flash44flash_bwd_dq_dk_dv_loop_seqk_parallel_kernelI23Flash_bwd_kernel_traitsILi96ELi64ELi128ELi8ELi2ELi4ELi4ELb1ELb0EN7cutlass6half_tE19Flash_kernel_traitsILi96ELi64ELi128ELi8ES3_EELb1ELb1ELb0ELb0ELb1ELb1ELb0EEEvNS_16Flash_bwd_paramsE --------------------------
	.section	.nv.constant0._ZN5flash44flash_bwd_dq_dk_dv_loop_seqk_parallel_kernelI23Flash_bwd_kernel_traitsILi96ELi64ELi128ELi8ELi2ELi4ELi4ELb1ELb0EN7cutlass6half_tE19Flash_kernel_traitsILi96ELi64ELi128ELi8ES3_EELb1ELb1ELb0ELb0ELb1ELb1ELb0EEEvNS_16Flash_bwd_paramsE,"a",@progbits
	.sectionflags	@""
	.align	4
.nv.constant0._ZN5flash44flash_bwd_dq_dk_dv_loop_seqk_parallel_kernelI23Flash_bwd_kernel_traitsILi96ELi64ELi128ELi8ELi2ELi4ELi4ELb1ELb0EN7cutlass6half_tE19Flash_kernel_traitsILi96ELi64ELi128ELi8ES3_EELb1ELb1ELb0ELb0ELb1ELb1ELb0EEEvNS_16Flash_bwd_paramsE:
	.zero		1168


//--------------------- .nv.constant0._ZN5flash44flash_bwd_dq_dk_dv_loop_seqk_parallel_kernelI23Flash_bwd_kernel_traitsILi96ELi64ELi128ELi8ELi2ELi4ELi4ELb1ELb0EN7cutlass6half_tE19Flash_kernel_traitsILi96ELi64ELi128ELi8ES3_EELb0ELb1ELb0ELb0ELb1ELb1ELb1EEEvNS_16Flash_bwd_paramsE --------------------------
	.section	.nv.constant0._ZN5flash44flash_bwd_dq_dk_dv_loop_seqk_parallel_kernelI23Flash_bwd_kernel_traitsILi96ELi64ELi128ELi8ELi2ELi4ELi4ELb1ELb0EN7cutlass6half_tE19Flash_kernel_traitsILi96ELi64ELi128ELi8ES3_EELb0ELb1ELb0ELb0ELb1ELb1ELb1EEEvNS_16Flash_bwd_paramsE,"a",@progbits
	.sectionflags	@""
	.align	4
.nv.constant0._ZN5flash44flash_bwd_dq_dk_dv_loop_seqk_parallel_kernelI23Flash_bwd_kernel_traitsILi96ELi64ELi128ELi8ELi2ELi4ELi4ELb1ELb0EN7cutlass6half_tE19Flash_kernel_traitsILi96ELi64ELi128ELi8ES3_EELb0ELb1ELb0ELb0ELb1ELb1ELb1EEEvNS_16Flash_bwd_paramsE:
	.zero		1168


//--------------------- .nv.constant0._ZN5flash44flash_bwd_dq_dk_dv_loop_seqk_parallel_kernelI23Flash_bwd_kernel_traitsILi96ELi64ELi128ELi8ELi2ELi4ELi4ELb1ELb0EN7cutlass6half_tE19Flash_kernel_traitsILi96ELi64ELi128ELi8ES3_EELb1ELb1ELb0ELb0ELb0ELb1ELb0EEEvNS_16Flash_bwd_paramsE --------------------------
	.section	.nv.constant0._ZN5flash44flash_bwd_dq_dk_dv_loop_seqk_parallel_kernelI23Flash_bwd_kernel_traitsILi96ELi64ELi128ELi8ELi2ELi4ELi4ELb1ELb0EN7cutlass6half_tE19Flash_kernel_traitsILi96ELi64ELi128ELi8ES3_EELb1ELb1ELb0ELb0ELb0ELb1ELb0EEEvNS_16Flash_bwd_paramsE,"a",@progbits
	.sectionflags	@""
	.align	4
.nv.constant0._ZN5flash44flash_bwd_dq_dk_dv_loop_seqk_parallel_kernelI23Flash_bwd_kernel_traitsILi96ELi64ELi128ELi8ELi2ELi4ELi4ELb1ELb0EN7cutlass6half_tE19Flash_kernel_traitsILi96ELi64ELi128ELi8ES3_EELb1ELb1ELb0ELb0ELb0ELb1ELb0EEEvNS_16Flash_bwd_paramsE:
	.zero		1168


//--------------------- .nv.constant0._ZN5flash44flash_bwd_dq_dk_dv_loop_seqk_parallel_kernelI23Flash_bwd_kernel_traitsILi96ELi64ELi128ELi8ELi2ELi4ELi4ELb1ELb0EN7cutlass6half_tE19Flash_kernel_traitsILi96ELi64ELi128ELi8ES3_EELb0ELb1ELb0ELb0ELb0ELb1ELb1EEEvNS_16Flash_bwd_paramsE --------------------------
	.section	.nv.constant0._ZN5flash44flash_bwd_dq_dk_dv_loop_seqk_parallel_kernelI23Flash_bwd_kernel_traitsILi96ELi64ELi128ELi8ELi2ELi4ELi4ELb1ELb0EN7cutlass6half_tE19Flash_kernel_traitsILi96ELi64ELi128ELi8ES3_EELb0ELb1ELb0ELb0ELb0ELb1ELb1EEEvNS_16Flash_bwd_paramsE,"a",@progbits
	.sectionflags	@""
	.align	4
.nv.constant0._ZN5flash44flash_bwd_dq_dk_dv_loop_seqk_parallel_kernelI23Flash_bwd_kernel_traitsILi96ELi64ELi128ELi8ELi2ELi4ELi4ELb1ELb0EN7cutlass6half_tE19Flash_kernel_traitsILi96ELi64ELi128ELi8ES3_EELb0ELb1ELb0ELb0ELb0ELb1ELb1EEEvNS_16Flash_bwd_paramsE:
	.zero		1168


//--------------------- .nv.constant0._ZN5flash44flash_bwd_dq_dk_dv_loop_seqk_parallel_kernelI23Flash_bwd_kernel_traitsILi96ELi64ELi128ELi8ELi2ELi4ELi4ELb1ELb0EN7cutlass6half_tE19Flash_kernel_traitsILi96ELi64ELi128ELi8ES3_EELb1ELb1ELb0ELb1ELb0ELb0ELb0EEEvNS_16Flash_bwd_paramsE --------------------------
	.section	.nv.constant0._ZN5flash44flash_bwd_dq_dk_dv_loop_seqk_parallel_kernelI23Flash_bwd_kernel_traitsILi96ELi64ELi128ELi8ELi2ELi4ELi4ELb1ELb0EN7cutlass6half_tE19Flash_kernel_traitsILi96ELi64ELi128ELi8ES3_EELb1ELb1ELb0ELb1ELb0ELb0ELb0EEEvNS_16Flash_bwd_paramsE,"a",@progbits
	.sectionflags	@""
	.align	4
.nv.constant0._ZN5flash44flash_bwd_dq_dk_dv_loop_seqk_parallel_kernelI23Flash_bwd_kernel_traitsILi96ELi64ELi128ELi8ELi2ELi4ELi4ELb1ELb0EN7cutlass6half_tE19Flash_kernel_traitsILi96ELi64ELi128ELi8ES3_EELb1ELb1ELb0ELb1ELb0ELb0ELb0EEEvNS_16Flash_bwd_paramsE:
	.zero		1168


//--------------------- .nv.constant0._ZN5flash44flash_bwd_dq_dk_dv_loop_seqk_parallel_kernelI23Flash_bwd_kernel_traitsILi96ELi64ELi128ELi8ELi2ELi4ELi4ELb1ELb0EN7cutlass6half_tE19Flash_kernel_traitsILi96ELi64ELi128ELi8ES3_EELb0ELb1ELb0ELb1ELb0ELb0ELb1EEEvNS_16Flash_bwd_paramsE --------------------------
	.section	.nv.constant0._ZN5flash44flash_bwd_dq_dk_dv_loop_seqk_parallel_kernelI23Flash_bwd_kernel_traitsILi96ELi64ELi128ELi8ELi2ELi4ELi4ELb1ELb0EN7cutlass6half_tE19Flash_kernel_traitsILi96ELi64ELi128ELi8ES3_EELb0ELb1ELb0ELb1ELb0ELb0ELb1EEEvNS_16Flash_bwd_paramsE,"a",@progbits
	.sectionflags	@""
	.align	4
.nv.constant0._ZN5flash44flash_bwd_dq_dk_dv_loop_seqk_parallel_kernelI23Flash_bwd_kernel_traitsILi96ELi64ELi128ELi8ELi2ELi4ELi4ELb1ELb0EN7cutlass6half_tE19Flash_kernel_traitsILi96ELi64ELi128ELi8ES3_EELb0ELb1ELb0ELb1ELb0ELb0ELb1EEEvNS_16Flash_bwd_paramsE:
	.zero		1168


//--------------------- .nv.constant0._ZN5flash25flash_bwd_dot_do_o_kernelILb0E23Flash_bwd_kernel_traitsILi96ELi64ELi128ELi8ELi2ELi4ELi4ELb1ELb0EN7cutlass6half_tE19Flash_kernel_traitsILi96ELi64ELi128ELi8ES3_EEEEvNS_16Flash_bwd_paramsE --------------------------
	.section	.nv.constant0._ZN5flash25flash_bwd_dot_do_o_kernelILb0E23Flash_bwd_kernel_traitsILi96ELi64ELi128ELi8ELi2ELi4ELi4ELb1ELb0EN7cutlass6half_tE19Flash_kernel_traitsILi96ELi64ELi128ELi8ES3_EEEEvNS_16Flash_bwd_paramsE,"a",@progbits
	.sectionflags	@""
	.align	4
.nv.constant0._ZN5flash25flash_bwd_dot_do_o_kernelILb0E23Flash_bwd_kernel_traitsILi96ELi64ELi128ELi8ELi2ELi4ELi4ELb1ELb0EN7cutlass6half_tE19Flash_kernel_traitsILi96ELi64ELi128ELi8ES3_EEEEvNS_16Flash_bwd_paramsE:
	.zero		1168


//--------------------- .nv.constant0._ZN5flash25flash_bwd_dot_do_o_kernelILb1E23Flash_bwd_kernel_traitsILi96ELi64ELi128ELi8ELi2ELi4ELi4ELb1ELb0EN7cutlass6half_tE19Flash_kernel_traitsILi96ELi64ELi128ELi8ES3_EEEEvNS_16Flash_bwd_paramsE --------------------------
	.section	.nv.constant0._ZN5flash25flash_bwd_dot_do_o_kernelILb1E23Flash_bwd_kernel_traitsILi96ELi64ELi128ELi8ELi2ELi4ELi4ELb1ELb0EN7cutlass6half_tE19Flash_kernel_traitsILi96ELi64ELi128ELi8ES3_EEEEvNS_16Flash_bwd_paramsE,"a",@progbits
	.sectionflags	@""
	.align	4
.nv.constant0._ZN5flash25flash_bwd_dot_do_o_kernelILb1E23Flash_bwd_kernel_traitsILi96ELi64ELi128ELi8ELi2ELi4ELi4ELb1ELb0EN7cutlass6half_tE19Flash_kernel_traitsILi96ELi64ELi128ELi8ES3_EEEEvNS_16Flash_bwd_paramsE:
	.zero		1168


//--------------------- .nv.constant0._ZN5flash27flash_bwd_convert_dq_kernelI23Flash_bwd_kernel_traitsILi96ELi64ELi128ELi8ELi2ELi4ELi4ELb0ELb0EN7cutlass6half_tE19Flash_kernel_traitsILi96ELi64ELi128ELi8ES3_EEEEvNS_16Flash_bwd_paramsEi --------------------------
	.section	.nv.constant0._ZN5flash27flash_bwd_convert_dq_kernelI23Flash_bwd_kernel_traitsILi96ELi64ELi128ELi8ELi2ELi4ELi4ELb0ELb0EN7cutlass6half_tE19Flash_kernel_traitsILi96ELi64ELi128ELi8ES3_EEEEvNS_16Flash_bwd_paramsEi,"a",@progbits
	.sectionflags	@""
	.align	4
.nv.constant0._ZN5flash27flash_bwd_convert_dq_kernelI23Flash_bwd_kernel_traitsILi96ELi64ELi128ELi8ELi2ELi4ELi4ELb0ELb0EN7cutlass6half_tE19Flash_kernel_traitsILi96ELi64ELi128ELi8ES3_EEEEvNS_16Flash_bwd_paramsEi:
	.zero		1172


//--------------------- .nv.constant0._ZN5flash44flash_bwd_dq_dk_dv_loop_seqk_parallel_kernelI23Flash_bwd_kernel_traitsILi96ELi64ELi128ELi8ELi2ELi4ELi4ELb0ELb0EN7cutlass6half_tE19Flash_kernel_traitsILi96ELi64ELi128ELi8ES3_EELb1ELb1ELb0ELb0ELb0ELb0ELb0EEEvNS_16Flash_bwd_paramsE --------------------------
	.section	.nv.constant0._ZN5flash44flash_bwd_dq_dk_dv_loop_seqk_parallel_kernelI23Flash_bwd_kernel_traitsILi96ELi64ELi128ELi8ELi2ELi4ELi4ELb0ELb0EN7cutlass6half_tE19Flash_kernel_traitsILi96ELi64ELi128ELi8ES3_EELb1ELb1ELb0ELb0ELb0ELb0ELb0EEEvNS_16Flash_bwd_paramsE,"a",@progbits
	.sectionflags	@""
	.align	4
.nv.constant0._ZN5flash44flash_bwd_dq_dk_dv_loop_seqk_parallel_kernelI23Flash_bwd_kernel_traitsILi96ELi64ELi128ELi8ELi2ELi4ELi4ELb0ELb0EN7cutlass6half_tE19Flash_kernel_traitsILi96ELi64ELi128ELi8ES3_EELb1ELb1ELb0ELb0ELb0ELb0ELb0EEEvNS_16Flash_bwd_paramsE:
	.zero		1168


//--------------------- .nv.constant0._ZN5flash44flash_bwd_dq_dk_dv_loop_seqk_parallel_kernelI23Flash_bwd_kernel_traitsILi96ELi64ELi128ELi8ELi2ELi4ELi4ELb0ELb0EN7cutlass6half_tE19Flash_kernel_traitsILi96ELi64ELi128ELi8ES3_EELb0ELb1ELb0ELb0ELb0ELb0ELb1EEEvNS_16Flash_bwd_paramsE --------------------------
	.section	.nv.constant0._ZN5flash44flash_bwd_dq_dk_dv_loop_seqk_parallel_kernelI23Flash_bwd_kernel_traitsILi96ELi64ELi128ELi8ELi2ELi4ELi4ELb0ELb0EN7cutlass6half_tE19Flash_kernel_traitsILi96ELi64ELi128ELi8ES3_EELb0ELb1ELb0ELb0ELb0ELb0ELb1EEEvNS_16Flash_bwd_paramsE,"a",@progbits
	.sectionflags	@""
	.align	4
.nv.constant0._ZN5flash44flash_bwd_dq_dk_dv_loop_seqk_parallel_kernelI23Flash_bwd_kernel_traitsILi96ELi64ELi128ELi8ELi2ELi4ELi4ELb0ELb0EN7cutlass6half_tE19Flash_kernel_traitsILi96ELi64ELi128ELi8ES3_EELb0ELb1ELb0ELb0ELb0ELb0ELb1EEEvNS_16Flash_bwd_paramsE:
	.zero		1168


//--------------------- .nv.constant0._ZN5flash44flash_bwd_dq_dk_dv_loop_seqk_parallel_kernelI23Flash_bwd_kernel_traitsILi96ELi64ELi128ELi8ELi2ELi4ELi4ELb0ELb0EN7cutlass6half_tE19Flash_kernel_traitsILi96ELi64ELi128ELi8ES3_EELb1ELb1ELb0ELb0ELb1ELb1ELb0EEEvNS_16Flash_bwd_paramsE --------------------------
	.section	.nv.constant0._ZN5flash44flash_bwd_dq_dk_dv_loop_seqk_parallel_kernelI23Flash_bwd_kernel_traitsILi96ELi64ELi128ELi8ELi2ELi4ELi4ELb0ELb0EN7cutlass6half_tE19Flash_kernel_traitsILi96ELi64ELi128ELi8ES3_EELb1ELb1ELb0ELb0ELb1ELb1ELb0EEEvNS_16Flash_bwd_paramsE,"a",@progbits
	.sectionflags	@""
	.align	4
.nv.constant0._ZN5flash44flash_bwd_dq_dk_dv_loop_seqk_parallel_kernelI23Flash_bwd_kernel_traitsILi96ELi64ELi128ELi8ELi2ELi4ELi4ELb0ELb0EN7cutlass6half_tE19Flash_kernel_traitsILi96ELi64ELi128ELi8ES3_EELb1ELb1ELb0ELb0ELb1ELb1ELb0EEEvNS_16Flash_bwd_paramsE:
	.zero		1168


//--------------------- .nv.constant0._ZN5flash44flash_bwd_dq_dk_dv_loop_seqk_parallel_kernelI23Flash_bwd_kernel_traitsILi96ELi64ELi128ELi8ELi2ELi4ELi4ELb0ELb0EN7cutlass6half_tE19Flash_kernel_traitsILi96ELi64ELi128ELi8ES3_EELb0ELb1ELb0ELb0ELb1ELb1ELb1EEEvNS_16Flash_bwd_paramsE --------------------------
	.section	.nv.constant0._ZN5flash44flash_bwd_dq_dk_dv_loop_seqk_parallel_kernelI23Flash_bwd_kernel_traitsILi96ELi64ELi128ELi8ELi2ELi4ELi4ELb0ELb0EN7cutlass6half_tE19Flash_kernel_traitsILi96ELi64ELi128ELi8ES3_EELb0ELb1ELb0ELb0ELb1ELb1ELb1EEEvNS_16Flash_bwd_paramsE,"a",@progbits
	.sectionflags	@""
	.align	4
.nv.constant0._ZN5flash44flash_bwd_dq_dk_dv_loop_seqk_parallel_kernelI23Flash_bwd_kernel_traitsILi96ELi64ELi128ELi8ELi2ELi4ELi4ELb0ELb0EN7cutlass6half_tE19Flash_kernel_traitsILi96ELi64ELi128ELi8ES3_EELb0ELb1ELb0ELb0ELb1ELb1ELb1EEEvNS_16Flash_bwd_paramsE:
	.zero		1168


//--------------------- .nv.constant0._ZN5flash44flash_bwd_dq_dk_dv_loop_seqk_parallel_kernelI23Flash_bwd_kernel_traitsILi96ELi64ELi128ELi8ELi2ELi4ELi4ELb0ELb0EN7cutlass6half_tE19Flash_kernel_traitsILi96ELi64ELi128ELi8ES3_EELb1ELb1ELb0ELb0ELb0ELb1ELb0EEEvNS_16Flash_bwd_paramsE --------------------------
	.section	.nv.constant0._ZN5flash44flash_bwd_dq_dk_dv_loop_seqk_parallel_kernelI23Flash_bwd_kernel_traitsILi96ELi64ELi128ELi8ELi2ELi4ELi4ELb0ELb0EN7cutlass6half_tE19Flash_kernel_traitsILi96ELi64ELi128ELi8ES3_EELb1ELb1ELb0ELb0ELb0ELb1ELb0EEEvNS_16Flash_bwd_paramsE,"a",@progbits
	.sectionflags	@""
	.align	4
.nv.constant0._ZN5flash44flash_bwd_dq_dk_dv_loop_seqk_parallel_kernelI23Flash_bwd_kernel_traitsILi96ELi64ELi128ELi8ELi2ELi4ELi4ELb0ELb0EN7cutlass6half_tE19Flash_kernel_traitsILi96ELi64ELi128ELi8ES3_EELb1ELb1ELb0ELb0ELb0ELb1ELb0EEEvNS_16Flash_bwd_paramsE:
	.zero		1168


//--------------------- .nv.constant0._ZN5flash44flash_bwd_dq_dk_dv_loop_seqk_parallel_kernelI23Flash_bwd_kernel_traitsILi96ELi64ELi128ELi8ELi2ELi4ELi4ELb0ELb0EN7cutlass6half_tE19Flash_kernel_traitsILi96ELi64ELi128ELi8ES3_EELb0ELb1ELb0ELb0ELb0ELb1ELb1EEEvNS_16Flash_bwd_paramsE --------------------------
	.section	.nv.constant0._ZN5flash44flash_bwd_dq_dk_dv_loop_seqk_parallel_kernelI23Flash_bwd_kernel_traitsILi96ELi64ELi128ELi8ELi2ELi4ELi4ELb0ELb0EN7cutlass6half_tE19Flash_kernel_traitsILi96ELi64ELi128ELi8ES3_EELb0ELb1ELb0ELb0ELb0ELb1ELb1EEEvNS_16Flash_bwd_paramsE,"a",@progbits
	.sectionflags	@""
	.align	4
.nv.constant0._ZN5flash44flash_bwd_dq_dk_dv_loop_seqk_parallel_kernelI23Flash_bwd_kernel_traitsILi96ELi64ELi128ELi8ELi2ELi4ELi4ELb0ELb0EN7cutlass6half_tE19Flash_kernel_traitsILi96ELi64ELi128ELi8ES3_EELb0ELb1ELb0ELb0ELb0ELb1ELb1EEEvNS_16Flash_bwd_paramsE:
	.zero		1168


//--------------------- .nv.constant0._ZN5flash44flash_bwd_dq_dk_dv_loop_seqk_parallel_kernelI23Flash_bwd_kernel_traitsILi96ELi64ELi128ELi8ELi2ELi4ELi4ELb0ELb0EN7cutlass6half_tE19Flash_kernel_traitsILi96ELi64ELi128ELi8ES3_EELb1ELb1ELb0ELb1ELb0ELb0ELb0EEEvNS_16Flash_bwd_paramsE --------------------------
	.section	.nv.constant0._ZN5flash44flash_bwd_dq_dk_dv_loop_seqk_parallel_kernelI23Flash_bwd_kernel_traitsILi96ELi64ELi128ELi8ELi2ELi4ELi4ELb0ELb0EN7cutlass6half_tE19Flash_kernel_traitsILi96ELi64ELi128ELi8ES3_EELb1ELb1ELb0ELb1ELb0ELb0ELb0EEEvNS_16Flash_bwd_paramsE,"a",@progbits
	.sectionflags	@""
	.align	4
.nv.constant0._ZN5flash44flash_bwd_dq_dk_dv_loop_seqk_parallel_kernelI23Flash_bwd_kernel_traitsILi96ELi64ELi128ELi8ELi2ELi4ELi4ELb0ELb0EN7cutlass6half_tE19Flash_kernel_traitsILi96ELi64ELi128ELi8ES3_EELb1ELb1ELb0ELb1ELb0ELb0ELb0EEEvNS_16Flash_bwd_paramsE:
	.zero		1168


//--------------------- .nv.constant0._ZN5flash44flash_bwd_dq_dk_dv_loop_seqk_parallel_kernelI23Flash_bwd_kernel_traitsILi96ELi64ELi128ELi8ELi2ELi4ELi4ELb0ELb0EN7cutlass6half_tE19Flash_kernel_traitsILi96ELi64ELi128ELi8ES3_EELb0ELb1ELb0ELb1ELb0ELb0ELb1EEEvNS_16Flash_bwd_paramsE --------------------------
	.section	.nv.constant0._ZN5flash44flash_bwd_dq_dk_dv_loop_seqk_parallel_kernelI23Flash_bwd_kernel_traitsILi96ELi64ELi128ELi8ELi2ELi4ELi4ELb0ELb0EN7cutlass6half_tE19Flash_kernel_traitsILi96ELi64ELi128ELi8ES3_EELb0ELb1ELb0ELb1ELb0ELb0ELb1EEEvNS_16Flash_bwd_paramsE,"a",@progbits
	.sectionflags	@""
	.align	4
.nv.constant0._ZN5flash44flash_bwd_dq_dk_dv_loop_seqk_parallel_kernelI23Flash_bwd_kernel_traitsILi96ELi64ELi128ELi8ELi2ELi4ELi4ELb0ELb0EN7cutlass6half_tE19Flash_kernel_traitsILi96ELi64ELi128ELi8ES3_EELb0ELb1ELb0ELb1ELb0ELb0ELb1EEEvNS_16Flash_bwd_paramsE:
	.zero		1168


//--------------------- .nv.constant0._ZN5flash25flash_bwd_dot_do_o_kernelILb0E23Flash_bwd_kernel_traitsILi96ELi64ELi128ELi8ELi2ELi4ELi4ELb0ELb0EN7cutlass6half_tE19Flash_kernel_traitsILi96ELi64ELi128ELi8ES3_EEEEvNS_16Flash_bwd_paramsE --------------------------
	.section	.nv.constant0._ZN5flash25flash_bwd_dot_do_o_kernelILb0E23Flash_bwd_kernel_traitsILi96ELi64ELi128ELi8ELi2ELi4ELi4ELb0ELb0EN7cutlass6half_tE19Flash_kernel_traitsILi96ELi64ELi128ELi8ES3_EEEEvNS_16Flash_bwd_paramsE,"a",@progbits
	.sectionflags	@""
	.align	4
.nv.constant0._ZN5flash25flash_bwd_dot_do_o_kernelILb0E23Flash_bwd_kernel_traitsILi96ELi64ELi128ELi8ELi2ELi4ELi4ELb0ELb0EN7cutlass6half_tE19Flash_kernel_traitsILi96ELi64ELi128ELi8ES3_EEEEvNS_16Flash_bwd_paramsE:
	.zero		1168


//--------------------- .nv.constant0._ZN5flash25flash_bwd_dot_do_o_kernelILb1E23Flash_bwd_kernel_traitsILi96ELi64ELi128ELi8ELi2ELi4ELi4ELb0ELb0EN7cutlass6half_tE19Flash_kernel_traitsILi96ELi64ELi128ELi8ES3_EEEEvNS_16Flash_bwd_paramsE --------------------------
	.section	.nv.constant0._ZN5flash25flash_bwd_dot_do_o_kernelILb1E23Flash_bwd_kernel_traitsILi96ELi64ELi128ELi8ELi2ELi4ELi4ELb0ELb0EN7cutlass6half_tE19Flash_kernel_traitsILi96ELi64ELi128ELi8ES3_EEEEvNS_16Flash_bwd_paramsE,"a",@progbits
	.sectionflags	@""
	.align	4
.nv.constant0._ZN5flash25flash_bwd_dot_do_o_kernelILb1E23Flash_bwd_kernel_traitsILi96ELi64ELi128ELi8ELi2ELi4ELi4ELb0ELb0EN7cutlass6half_tE19Flash_kernel_traitsILi96ELi64ELi128ELi8ES3_EEEEvNS_16Flash_bwd_paramsE:
	.zero		1168


//--------------------- SYMBOLS --------------------------

	.type		.nv.reservedSmem.offset0,@object
	.size		.nv.reservedSmem.offset0,0x4
